def matmul_kernel(
    a_ptr,
    b_ptr,
    c_ptr,
    M,
    N,
    K,
    stride_am,
    stride_ak,
    stride_bk,
    stride_bn,
    stride_cm,
    stride_cn,
    BLOCK_M: tl.constexpr,
    BLOCK_N: tl.constexpr,
    BLOCK_K: tl.constexpr,
    GROUP_M: tl.constexpr,
):
    pid = tl.program_id(axis=0)
    num_pid_m = tl.cdiv(M, BLOCK_M)
    num_pid_n = tl.cdiv(N, BLOCK_N)
    num_pid_in_group = GROUP_M * num_pid_n
    group_id = pid // num_pid_in_group
    first_pid_m = group_id * GROUP_M
    group_size_m = min(num_pid_m - first_pid_m, GROUP_M)
    pid_m = first_pid_m + ((pid % num_pid_in_group) % group_size_m)
    pid_n = (pid % num_pid_in_group) // group_size_m

    offs_am = (pid_m * BLOCK_M + tl.arange(0, BLOCK_M)) % M
    offs_bn = (pid_n * BLOCK_N + tl.arange(0, BLOCK_N)) % N
    offs_k = tl.arange(0, BLOCK_K)
    a_ptrs = a_ptr + offs_am[:, None] * stride_am + offs_k[None, :] * stride_ak
    b_ptrs = b_ptr + offs_k[:, None] * stride_bk + offs_bn[None, :] * stride_bn

    acc = tl.zeros((BLOCK_M, BLOCK_N), dtype=tl.float32)
    for kk in range(0, tl.cdiv(K, BLOCK_K)):
        a = tl.load(a_ptrs, mask=offs_k[None, :] < K - kk * BLOCK_K, other=0.0)
        b = tl.load(b_ptrs, mask=offs_k[:, None] < K - kk * BLOCK_K, other=0.0)
        acc = tl.dot(a, b, acc)
        a_ptrs += BLOCK_K * stride_ak
        b_ptrs += BLOCK_K * stride_bk

    c = acc.to(c_ptr.dtype.element_ty)
    offs_cm = pid_m * BLOCK_M + tl.arange(0, BLOCK_M)
    offs_cn = pid_n * BLOCK_N + tl.arange(0, BLOCK_N)
    c_ptrs = c_ptr + offs_cm[:, None] * stride_cm + offs_cn[None, :] * stride_cn
    mask = (offs_cm[:, None] < M) & (offs_cn[None, :] < N)
    tl.store(c_ptrs, c, mask=mask)

# config = {"BLOCK_K": 32, "BLOCK_M": 256, "BLOCK_N": 512, "GROUP_M": 8, "arch": "sm_90", "dtype": "fp8e4m3", "num_ctas": 1, "num_stages": 2, "num_warps": 8}
# arch = sm_90


// ===== COMPILED SASS (sm_90a) =====

	.target	sm_90a

	.elftype	@"ET_EXEC"


//--------------------- .note.nv.tkinfo           --------------------------
	.section	.note.nv.tkinfo,"",@"SHT_NOTE"
	.sectionflags	@"SHF_NOTE_NV_TKINFO"
	.tkinfo
        /*0018*/ 	.word	0x00000002
        /*0030*/ 	.string	""
        /*0030*/ 	.string	"ptxas"
        /*0030*/ 	.string	"Cuda compilation tools, release 13.0, V13.0.88"
        /*0030*/ 	.string	"Build cuda_13.0.r13.0/compiler.36424714_0"
        /*0030*/ 	.string	"-v  -suppress-debug-info  -lineinfo  -arch sm_90a "



//--------------------- .note.nv.cuinfo           --------------------------
	.section	.note.nv.cuinfo,"",@"SHT_NOTE"
	.sectionflags	@"SHF_NOTE_NV_CUINFO"
        /*0018*/ 	.short	0x0002
        /*001a*/ 	.short	0x005a
        /*001c*/ 	.short	0x0082
	.zero		2


//--------------------- .nv.info                  --------------------------
	.section	.nv.info,"",@"SHT_CUDA_INFO"
	.align	4


	//----- nvinfo : EIATTR_REGCOUNT
	.align		4
        /*0000*/ 	.byte	0x04, 0x2f
        /*0002*/ 	.short	(.L_1 - .L_0)
	.align		4
.L_0:
        /*0004*/ 	.word	index@(matmul_kernel)
        /*0008*/ 	.word	0x000000ff


	//----- nvinfo : EIATTR_FRAME_SIZE
	.align		4
.L_1:
        /*000c*/ 	.byte	0x04, 0x11
        /*000e*/ 	.short	(.L_3 - .L_2)
	.align		4
.L_2:
        /*0010*/ 	.word	index@(matmul_kernel)
        /*0014*/ 	.word	0x000015c8


	//----- nvinfo : EIATTR_MIN_STACK_SIZE
	.align		4
.L_3:
        /*0018*/ 	.byte	0x04, 0x12
        /*001a*/ 	.short	(.L_5 - .L_4)
	.align		4
.L_4:
        /*001c*/ 	.word	index@(matmul_kernel)
        /*0020*/ 	.word	0x000015c8
.L_5:


//--------------------- .nv.compat                --------------------------
	.section	.nv.compat,"",@"SHT_CUDA_COMPAT_INFO"
	.align	4
        /*0000*/ 	.byte	0x02, 0x09, 0x01, 0x00, 0x02, 0x02, 0x04, 0x00, 0x02, 0x05, 0x05, 0x00, 0x03, 0x07, 0x01, 0x01
        /*0010*/ 	.byte	0x02, 0x03, 0x00, 0x00, 0x02, 0x06, 0x01, 0x00, 0x04, 0x0b, 0x08, 0x00, 0x00, 0x00, 0x00, 0x00
        /*0020*/ 	.byte	0x00, 0x00, 0x00, 0x00


//--------------------- .nv.info.matmul_kernel    --------------------------
	.section	.nv.info.matmul_kernel,"",@"SHT_CUDA_INFO"
	.sectionflags	@""
	.align	4


	//----- nvinfo : EIATTR_CUDA_API_VERSION
	.align		4
        /*0000*/ 	.byte	0x04, 0x37
        /*0002*/ 	.short	(.L_7 - .L_6)
.L_6:
        /*0004*/ 	.word	0x00000082


	//----- nvinfo : EIATTR_KPARAM_INFO
	.align		4
.L_7:
        /*0008*/ 	.byte	0x04, 0x17
        /*000a*/ 	.short	(.L_9 - .L_8)
.L_8:
        /*000c*/ 	.word	0x00000000
        /*0010*/ 	.short	0x000d
        /*0012*/ 	.short	0x0048
        /*0014*/ 	.byte	0x00, 0xf4, 0x21, 0x00


	//----- nvinfo : EIATTR_KPARAM_INFO
	.align		4
.L_9:
        /*0018*/ 	.byte	0x04, 0x17
        /*001a*/ 	.short	(.L_11 - .L_10)
.L_10:
        /*001c*/ 	.word	0x00000000
        /*0020*/ 	.short	0x000c
        /*0022*/ 	.short	0x0040
        /*0024*/ 	.byte	0x00, 0xf4, 0x21, 0x00


	//----- nvinfo : EIATTR_KPARAM_INFO
	.align		4
.L_11:
        /*0028*/ 	.byte	0x04, 0x17
        /*002a*/ 	.short	(.L_13 - .L_12)
.L_12:
        /*002c*/ 	.word	0x00000000
        /*0030*/ 	.short	0x000b
        /*0032*/ 	.short	0x0038
        /*0034*/ 	.byte	0x00, 0xf0, 0x11, 0x00


	//----- nvinfo : EIATTR_KPARAM_INFO
	.align		4
.L_13:
        /*0038*/ 	.byte	0x04, 0x17
        /*003a*/ 	.short	(.L_15 - .L_14)
.L_14:
        /*003c*/ 	.word	0x00000000
        /*0040*/ 	.short	0x000a
        /*0042*/ 	.short	0x0034
        /*0044*/ 	.byte	0x00, 0xf0, 0x11, 0x00


	//----- nvinfo : EIATTR_KPARAM_INFO
	.align		4
.L_15:
        /*0048*/ 	.byte	0x04, 0x17
        /*004a*/ 	.short	(.L_17 - .L_16)
.L_16:
        /*004c*/ 	.word	0x00000000
        /*0050*/ 	.short	0x0009
        /*0052*/ 	.short	0x0030
        /*0054*/ 	.byte	0x00, 0xf0, 0x11, 0x00


	//----- nvinfo : EIATTR_KPARAM_INFO
	.align		4
.L_17:
        /*0058*/ 	.byte	0x04, 0x17
        /*005a*/ 	.short	(.L_19 - .L_18)
.L_18:
        /*005c*/ 	.word	0x00000000
        /*0060*/ 	.short	0x0008
        /*0062*/ 	.short	0x002c
        /*0064*/ 	.byte	0x00, 0xf0, 0x11, 0x00


	//----- nvinfo : EIATTR_KPARAM_INFO
	.align		4
.L_19:
        /*0068*/ 	.byte	0x04, 0x17
        /*006a*/ 	.short	(.L_21 - .L_20)
.L_20:
        /*006c*/ 	.word	0x00000000
        /*0070*/ 	.short	0x0007
        /*0072*/ 	.short	0x0028
        /*0074*/ 	.byte	0x00, 0xf0, 0x11, 0x00


	//----- nvinfo : EIATTR_KPARAM_INFO
	.align		4
.L_21:
        /*0078*/ 	.byte	0x04, 0x17
        /*007a*/ 	.short	(.L_23 - .L_22)
.L_22:
        /*007c*/ 	.word	0x00000000
        /*0080*/ 	.short	0x0006
        /*0082*/ 	.short	0x0024
        /*0084*/ 	.byte	0x00, 0xf0, 0x11, 0x00


	//----- nvinfo : EIATTR_KPARAM_INFO
	.align		4
.L_23:
        /*0088*/ 	.byte	0x04, 0x17
        /*008a*/ 	.short	(.L_25 - .L_24)
.L_24:
        /*008c*/ 	.word	0x00000000
        /*0090*/ 	.short	0x0005
        /*0092*/ 	.short	0x0020
        /*0094*/ 	.byte	0x00, 0xf0, 0x11, 0x00


	//----- nvinfo : EIATTR_KPARAM_INFO
	.align		4
.L_25:
        /*0098*/ 	.byte	0x04, 0x17
        /*009a*/ 	.short	(.L_27 - .L_26)
.L_26:
        /*009c*/ 	.word	0x00000000
        /*00a0*/ 	.short	0x0004
        /*00a2*/ 	.short	0x001c
        /*00a4*/ 	.byte	0x00, 0xf0, 0x11, 0x00


	//----- nvinfo : EIATTR_KPARAM_INFO
	.align		4
.L_27:
        /*00a8*/ 	.byte	0x04, 0x17
        /*00aa*/ 	.short	(.L_29 - .L_28)
.L_28:
        /*00ac*/ 	.word	0x00000000
        /*00b0*/ 	.short	0x0003
        /*00b2*/ 	.short	0x0018
        /*00b4*/ 	.byte	0x00, 0xf0, 0x11, 0x00


	//----- nvinfo : EIATTR_KPARAM_INFO
	.align		4
.L_29:
        /*00b8*/ 	.byte	0x04, 0x17
        /*00ba*/ 	.short	(.L_31 - .L_30)
.L_30:
        /*00bc*/ 	.word	0x00000000
        /*00c0*/ 	.short	0x0002
        /*00c2*/ 	.short	0x0010
        /*00c4*/ 	.byte	0x00, 0xf4, 0x21, 0x00


	//----- nvinfo : EIATTR_KPARAM_INFO
	.align		4
.L_31:
        /*00c8*/ 	.byte	0x04, 0x17
        /*00ca*/ 	.short	(.L_33 - .L_32)
.L_32:
        /*00cc*/ 	.word	0x00000000
        /*00d0*/ 	.short	0x0001
        /*00d2*/ 	.short	0x0008
        /*00d4*/ 	.byte	0x00, 0xf4, 0x21, 0x00


	//----- nvinfo : EIATTR_KPARAM_INFO
	.align		4
.L_33:
        /*00d8*/ 	.byte	0x04, 0x17
        /*00da*/ 	.short	(.L_35 - .L_34)
.L_34:
        /*00dc*/ 	.word	0x00000000
        /*00e0*/ 	.short	0x0000
        /*00e2*/ 	.short	0x0000
        /*00e4*/ 	.byte	0x00, 0xf4, 0x21, 0x00


	//----- nvinfo : EIATTR_SPARSE_MMA_MASK
	.align		4
.L_35:
        /*00e8*/ 	.byte	0x03, 0x50
        /*00ea*/ 	.short	0x0000


	//----- nvinfo : EIATTR_MAXREG_COUNT
	.align		4
        /*00ec*/ 	.byte	0x03, 0x1b
        /*00ee*/ 	.short	0x00ff


	//----- nvinfo : EIATTR_NUM_BARRIERS
	.align		4
        /*00f0*/ 	.byte	0x02, 0x4c
        /*00f2*/ 	.byte	0x01
	.zero		1


	//----- nvinfo : EIATTR_ANNOTATIONS
	.align		4
        /*00f4*/ 	.byte	0x04, 0x55
        /*00f6*/ 	.short	(.L_37 - .L_36)


	//   ....[0]....
.L_36:
        /*00f8*/ 	.word	0x00000001
        /*00fc*/ 	.byte	0x70, 0x00, 0x00, 0x00, 0x01, 0x00, 0x00, 0x00, 0xb0, 0x00, 0x00, 0x00, 0x01, 0x00, 0x00, 0x00
        /* <DEDUP_REMOVED lines=2384> */
        /*960c*/ 	.byte	0xc0, 0x6d, 0x03, 0x00, 0x01, 0x00, 0x00, 0x00, 0xf0, 0x6d, 0x03, 0x00


	//----- nvinfo : EIATTR_MERCURY_ISA_VERSION
	.align		4
.L_37:
        /*9618*/ 	.byte	0x03, 0x5f
        /*961a*/ 	.short	0x0101


	//----- nvinfo : EIATTR_EXIT_INSTR_OFFSETS
	.align		4
        /*961c*/ 	.byte	0x04, 0x1c
        /*961e*/ 	.short	(.L_39 - .L_38)


	//   ....[0]....
.L_38:
        /*9620*/ 	.word	0x00037a60


	//   ....[1]....
        /*9624*/ 	.word	0x00037a80


	//----- nvinfo : EIATTR_REQNTID
	.align		4
.L_39:
        /*9628*/ 	.byte	0x04, 0x10
        /*962a*/ 	.short	(.L_41 - .L_40)
.L_40:
        /*962c*/ 	.word	0x00000100
        /*9630*/ 	.word	0x00000001
        /*9634*/ 	.word	0x00000001


	//----- nvinfo : EIATTR_CBANK_PARAM_SIZE
	.align		4
.L_41:
        /*9638*/ 	.byte	0x03, 0x19
        /*963a*/ 	.short	0x0050


	//----- nvinfo : EIATTR_PARAM_CBANK
	.align		4
        /*963c*/ 	.byte	0x04, 0x0a
        /*963e*/ 	.short	(.L_43 - .L_42)
	.align		4
.L_42:
        /*9640*/ 	.word	index@(.nv.constant0.matmul_kernel)
        /*9644*/ 	.short	0x0210
        /*9646*/ 	.short	0x0050


	//----- nvinfo : EIATTR_SW_WAR
	.align		4
.L_43:
        /*9648*/ 	.byte	0x04, 0x36
        /*964a*/ 	.short	(.L_45 - .L_44)
.L_44:
        /*964c*/ 	.word	0x00000008
.L_45:


//--------------------- .nv.callgraph             --------------------------
	.section	.nv.callgraph,"",@"SHT_CUDA_CALLGRAPH"
	.align	4
	.sectionentsize	8
	.align		4
        /*0000*/ 	.word	0x00000000
	.align		4
        /*0004*/ 	.word	0xffffffff
	.align		4
        /*0008*/ 	.word	0x00000000
	.align		4
        /*000c*/ 	.word	0xfffffffe
	.align		4
        /*0010*/ 	.word	0x00000000
	.align		4
        /*0014*/ 	.word	0xfffffffd
	.align		4
        /*0018*/ 	.word	0x00000000
	.align		4
        /*001c*/ 	.word	0xfffffffc


//--------------------- .text.matmul_kernel       --------------------------
	.section	.text.matmul_kernel,"ax",@progbits
	.align	128
        .global         matmul_kernel
        .type           matmul_kernel,@function
        .size           matmul_kernel,(.L_x_3 - matmul_kernel)
        .other          matmul_kernel,@"STO_CUDA_ENTRY STV_DEFAULT"
matmul_kernel:
.text.matmul_kernel:
[----:B------:R-:W0:Y:S02]  /*0000*/  LDC R1, c[0x0][0x28] ;  /* 0x00000a00ff017b82 */ /* 0x000e240000000800 */
[----:B0-----:R-:W-:-:S06]  /*0010*/  VIADD R1, R1, 0xffffea38 ;  /* 0xffffea3801017836 */ /* 0x001fcc0000000000 */
[----:B------:R-:W0:Y:S01]  /*0020*/  LDC.64 R2, c[0x0][0x228] ;  /* 0x00008a00ff027b82 */ /* 0x000e220000000a00 */
[----:B------:R-:W1:Y:S01]  /*0030*/  S2R R7, SR_CTAID.X ;  /* 0x0000000000077919 */ /* 0x000e620000002500 */
[----:B------:R-:W-:Y:S01]  /*0040*/  UMOV UR5, 0x400 ;  /* 0x0000040000057882 */ /* 0x000fe20000000000 */
[----:B------:R-:W-:Y:S01]  /*0050*/  ULDC.64 UR32, c[0x0][0x208] ;  /* 0x0000820000207ab9 */ /* 0x000fe20000000a00 */
[----:B------:R-:W-:Y:S01]  /*0060*/  CS2R R24, SRZ ;  /* 0x0000000000187805 */ /* 0x000fe2000001ff00 */
[----:B------:R2:W-:Y:S01]  /*0070*/  STL [R1+0x400], RZ ;  /* 0x000400ff01007387 */ /* 0x0005e20000100800 */
[----:B------:R-:W-:Y:S02]  /*0080*/  CS2R R26, SRZ ;  /* 0x00000000001a7805 */ /* 0x000fe4000001ff00 */
[----:B------:R-:W-:Y:S01]  /*0090*/  CS2R R28, SRZ ;  /* 0x00000000001c7805 */ /* 0x000fe2000001ff00 */
[----:B------:R-:W3:Y:S01]  /*00a0*/  LDC R189, c[0x0][0x230] ;  /* 0x00008c00ffbd7b82 */ /* 0x000ee20000000800 */
[----:B------:R2:W-:Y:S01]  /*00b0*/  STL [R1+0x404], RZ ;  /* 0x000404ff01007387 */ /* 0x0005e20000100800 */
[----:B------:R-:W-:-:S02]  /*00c0*/  CS2R R30, SRZ ;  /* 0x00000000001e7805 */ /* 0x000fc4000001ff00 */
[----:B------:R-:W-:Y:S02]  /*00d0*/  CS2R R32, SRZ ;  /* 0x0000000000207805 */ /* 0x000fe4000001ff00 */
[----:B------:R-:W-:Y:S01]  /*00e0*/  CS2R R34, SRZ ;  /* 0x0000000000227805 */ /* 0x000fe2000001ff00 */
[----:B------:R2:W-:Y:S01]  /*00f0*/  STL [R1+0x408], RZ ;  /* 0x000408ff01007387 */ /* 0x0005e20000100800 */
[----:B------:R-:W-:Y:S02]  /*0100*/  CS2R R36, SRZ ;  /* 0x0000000000247805 */ /* 0x000fe4000001ff00 */
[----:B------:R-:W-:Y:S01]  /*0110*/  CS2R R38, SRZ ;  /* 0x0000000000267805 */ /* 0x000fe2000001ff00 */
[----:B------:R-:W4:Y:S01]  /*0120*/  S2UR UR4, SR_CgaCtaId ;  /* 0x00000000000479c3 */ /* 0x000f220000008800 */
[----:B------:R2:W-:Y:S01]  /*0130*/  STL [R1+0x40c], RZ ;  /* 0x00040cff01007387 */ /* 0x0005e20000100800 */
[----:B------:R-:W-:Y:S02]  /*0140*/  CS2R R40, SRZ ;  /* 0x0000000000287805 */ /* 0x000fe4000001ff00 */
[----:B------:R-:W-:-:S02]  /*0150*/  CS2R R42, SRZ ;  /* 0x00000000002a7805 */ /* 0x000fc4000001ff00 */
[----:B------:R-:W-:Y:S01]  /*0160*/  CS2R R44, SRZ ;  /* 0x00000000002c7805 */ /* 0x000fe2000001ff00 */
[----:B------:R2:W-:Y:S01]  /*0170*/  STL [R1+0x410], RZ ;  /* 0x000410ff01007387 */ /* 0x0005e20000100800 */
[----:B------:R-:W-:Y:S02]  /*0180*/  CS2R R46, SRZ ;  /* 0x00000000002e7805 */ /* 0x000fe4000001ff00 */
[----:B------:R-:W-:Y:S01]  /*0190*/  CS2R R48, SRZ ;  /* 0x0000000000307805 */ /* 0x000fe2000001ff00 */
[----:B0-----:R-:W-:Y:S01]  /*01a0*/  VIADD R0, R3, 0x1ff ;  /* 0x000001ff03007836 */ /* 0x001fe20000000000 */
[----:B------:R2:W-:Y:S01]  /*01b0*/  STL [R1+0x414], RZ ;  /* 0x000414ff01007387 */ /* 0x0005e20000100800 */
[----:B------:R-:W-:Y:S02]  /*01c0*/  CS2R R50, SRZ ;  /* 0x0000000000327805 */ /* 0x000fe4000001ff00 */
[----:B------:R-:W-:Y:S02]  /*01d0*/  CS2R R52, SRZ ;  /* 0x0000000000347805 */ /* 0x000fe4000001ff00 */
[----:B------:R-:W-:Y:S01]  /*01e0*/  CS2R R54, SRZ ;  /* 0x0000000000367805 */ /* 0x000fe2000001ff00 */
[----:B------:R2:W-:Y:S01]  /*01f0*/  STL [R1+0x418], RZ ;  /* 0x000418ff01007387 */ /* 0x0005e20000100800 */
[----:B------:R-:W-:-:S02]  /*0200*/  SHF.R.S32.HI R5, RZ, 0x1f, R0 ;  /* 0x0000001fff057819 */ /* 0x000fc40000011400 */
[----:B------:R-:W-:Y:S01]  /*0210*/  CS2R R56, SRZ ;  /* 0x0000000000387805 */ /* 0x000fe2000001ff00 */
[----:B---3--:R-:W-:Y:S01]  /*0220*/  VIADD R189, R189, 0x1f ;  /* 0x0000001fbdbd7836 */ /* 0x008fe20000000000 */
[----:B------:R2:W-:Y:S01]  /*0230*/  STL [R1+0x41c], RZ ;  /* 0x00041cff01007387 */ /* 0x0005e20000100800 */
[----:B------:R-:W-:Y:S02]  /*0240*/  LEA.HI R5, R5, R0, RZ, 0x9 ;  /* 0x0000000005057211 */ /* 0x000fe400078f48ff */
[----:B------:R-:W-:Y:S02]  /*0250*/  CS2R R58, SRZ ;  /* 0x00000000003a7805 */ /* 0x000fe4000001ff00 */
[----:B-1----:R-:W-:Y:S01]  /*0260*/  IABS R10, R7 ;  /* 0x00000007000a7213 */ /* 0x002fe20000000000 */
[----:B------:R2:W-:Y:S01]  /*0270*/  STL [R1+0x420], RZ ;  /* 0x000420ff01007387 */ /* 0x0005e20000100800 */
[----:B------:R-:W-:Y:S02]  /*0280*/  SHF.R.S32.HI R5, RZ, 0x9, R5 ;  /* 0x00000009ff057819 */ /* 0x000fe40000011405 */
[----:B------:R-:W-:Y:S01]  /*0290*/  CS2R R60, SRZ ;  /* 0x00000000003c7805 */ /* 0x000fe2000001ff00 */
[----:B----4-:R-:W-:Y:S01]  /*02a0*/  ULEA UR5, UR4, UR5, 0x18 ;  /* 0x0000000504057291 */ /* 0x010fe2000f8ec03f */
[----:B------:R2:W-:Y:S01]  /*02b0*/  STL [R1+0x424], RZ ;  /* 0x000424ff01007387 */ /* 0x0005e20000100800 */
[----:B------:R-:W-:Y:S01]  /*02c0*/  CS2R R62, SRZ ;  /* 0x00000000003e7805 */ /* 0x000fe2000001ff00 */
[----:B------:R-:W-:Y:S01]  /*02d0*/  IMAD.SHL.U32 R6, R5, 0x8, RZ ;  /* 0x0000000805067824 */ /* 0x000fe200078e00ff */
[----:B------:R-:W-:Y:S01]  /*02e0*/  CS2R R64, SRZ ;  /* 0x0000000000407805 */ /* 0x000fe2000001ff00 */
[----:B------:R2:W-:Y:S01]  /*02f0*/  STL [R1+0x428], RZ ;  /* 0x000428ff01007387 */ /* 0x0005e20000100800 */
[----:B------:R-:W-:-:S02]  /*0300*/  CS2R R66, SRZ ;  /* 0x0000000000427805 */ /* 0x000fc4000001ff00 */
[----:B------:R-:W-:Y:S02]  /*0310*/  CS2R R68, SRZ ;  /* 0x0000000000447805 */ /* 0x000fe4000001ff00 */
[-C--:B------:R-:W-:Y:S01]  /*0320*/  IABS R9, R6.reuse ;  /* 0x0000000600097213 */ /* 0x080fe20000000000 */
[----:B------:R2:W-:Y:S01]  /*0330*/  STL [R1+0x42c], RZ ;  /* 0x00042cff01007387 */ /* 0x0005e20000100800 */
[----:B------:R-:W-:Y:S02]  /*0340*/  IABS R12, R6 ;  /* 0x00000006000c7213 */ /* 0x000fe40000000000 */
[----:B------:R-:W-:Y:S01]  /*0350*/  CS2R R70, SRZ ;  /* 0x0000000000467805 */ /* 0x000fe2000001ff00 */
[----:B------:R-:W0:Y:S01]  /*0360*/  I2F.RP R0, R9 ;  /* 0x0000000900007306 */ /* 0x000e220000209400 */
[----:B------:R2:W-:Y:S01]  /*0370*/  STL [R1+0x430], RZ ;  /* 0x000430ff01007387 */ /* 0x0005e20000100800 */
[----:B------:R-:W-:Y:S02]  /*0380*/  CS2R R72, SRZ ;  /* 0x0000000000487805 */ /* 0x000fe4000001ff00 */
[----:B------:R-:W-:-:S02]  /*0390*/  CS2R R74, SRZ ;  /* 0x00000000004a7805 */ /* 0x000fc4000001ff00 */
[----:B------:R-:W-:Y:S01]  /*03a0*/  CS2R R76, SRZ ;  /* 0x00000000004c7805 */ /* 0x000fe2000001ff00 */
[----:B------:R2:W-:Y:S01]  /*03b0*/  STL [R1+0x434], RZ ;  /* 0x000434ff01007387 */ /* 0x0005e20000100800 */
[----:B------:R-:W-:Y:S02]  /*03c0*/  CS2R R78, SRZ ;  /* 0x00000000004e7805 */ /* 0x000fe4000001ff00 */
[----:B------:R-:W-:Y:S02]  /*03d0*/  CS2R R80, SRZ ;  /* 0x0000000000507805 */ /* 0x000fe4000001ff00 */
[----:B------:R-:W-:Y:S01]  /*03e0*/  CS2R R82, SRZ ;  /* 0x0000000000527805 */ /* 0x000fe2000001ff00 */
[----:B------:R2:W-:Y:S01]  /*03f0*/  STL [R1+0x438], RZ ;  /* 0x000438ff01007387 */ /* 0x0005e20000100800 */
[----:B------:R-:W-:Y:S02]  /*0400*/  CS2R R84, SRZ ;  /* 0x0000000000547805 */ /* 0x000fe4000001ff00 */
[----:B------:R-:W-:-:S02]  /*0410*/  CS2R R86, SRZ ;  /* 0x0000000000567805 */ /* 0x000fc4000001ff00 */
[----:B------:R-:W-:Y:S01]  /*0420*/  CS2R R88, SRZ ;  /* 0x0000000000587805 */ /* 0x000fe2000001ff00 */
[----:B------:R2:W-:Y:S01]  /*0430*/  STL [R1+0x43c], RZ ;  /* 0x00043cff01007387 */ /* 0x0005e20000100800 */
[----:B------:R-:W-:Y:S01]  /*0440*/  CS2R R90, SRZ ;  /* 0x00000000005a7805 */ /* 0x000fe2000001ff00 */
[----:B0-----:R-:W0:Y:S01]  /*0450*/  MUFU.RCP R0, R0 ;  /* 0x0000000000007308 */ /* 0x001e220000001000 */
[----:B------:R-:W-:Y:S01]  /*0460*/  CS2R R92, SRZ ;  /* 0x00000000005c7805 */ /* 0x000fe2000001ff00 */
[----:B------:R2:W-:Y:S01]  /*0470*/  STL [R1+0x440], RZ ;  /* 0x000440ff01007387 */ /* 0x0005e20000100800 */
[----:B------:R-:W-:Y:S02]  /*0480*/  CS2R R94, SRZ ;  /* 0x00000000005e7805 */ /* 0x000fe4000001ff00 */
[----:B------:R-:W-:Y:S02]  /*0490*/  CS2R R96, SRZ ;  /* 0x0000000000607805 */ /* 0x000fe4000001ff00 */
[----:B------:R-:W-:Y:S01]  /*04a0*/  CS2R R98, SRZ ;  /* 0x0000000000627805 */ /* 0x000fe2000001ff00 */
[----:B------:R2:W-:Y:S01]  /*04b0*/  STL [R1+0x444], RZ ;  /* 0x000444ff01007387 */ /* 0x0005e20000100800 */
[----:B------:R-:W-:-:S02]  /*04c0*/  CS2R R100, SRZ ;  /* 0x0000000000647805 */ /* 0x000fc4000001ff00 */
[----:B------:R-:W-:Y:S02]  /*04d0*/  CS2R R102, SRZ ;  /* 0x0000000000667805 */ /* 0x000fe4000001ff00 */
[----:B------:R-:W-:Y:S01]  /*04e0*/  CS2R R104, SRZ ;  /* 0x0000000000687805 */ /* 0x000fe2000001ff00 */
[----:B------:R2:W-:Y:S01]  /*04f0*/  STL [R1+0x448], RZ ;  /* 0x000448ff01007387 */ /* 0x0005e20000100800 */
[----:B------:R-:W-:Y:S02]  /*0500*/  CS2R R106, SRZ ;  /* 0x00000000006a7805 */ /* 0x000fe4000001ff00 */
[----:B------:R-:W-:Y:S02]  /*0510*/  CS2R R108, SRZ ;  /* 0x00000000006c7805 */ /* 0x000fe4000001ff00 */
[----:B------:R-:W-:Y:S01]  /*0520*/  CS2R R110, SRZ ;  /* 0x00000000006e7805 */ /* 0x000fe2000001ff00 */
[----:B------:R2:W-:Y:S01]  /*0530*/  STL [R1+0x44c], RZ ;  /* 0x00044cff01007387 */ /* 0x0005e20000100800 */
[----:B------:R-:W-:-:S02]  /*0540*/  CS2R R112, SRZ ;  /* 0x0000000000707805 */ /* 0x000fc4000001ff00 */
[----:B------:R-:W-:Y:S01]  /*0550*/  CS2R R114, SRZ ;  /* 0x0000000000727805 */ /* 0x000fe2000001ff00 */
[----:B0-----:R-:W-:Y:S01]  /*0560*/  VIADD R4, R0, 0xffffffe ;  /* 0x0ffffffe00047836 */ /* 0x001fe20000000000 */
[----:B------:R2:W-:Y:S01]  /*0570*/  STL [R1+0x450], RZ ;  /* 0x000450ff01007387 */ /* 0x0005e20000100800 */
[----:B------:R-:W-:Y:S01]  /*0580*/  IMAD.MOV R0, RZ, RZ, -R12 ;  /* 0x000000ffff007224 */ /* 0x000fe200078e0a0c */
[----:B------:R-:W-:Y:S01]  /*0590*/  CS2R R116, SRZ ;  /* 0x0000000000747805 */ /* 0x000fe2000001ff00 */
[----:B------:R0:W1:Y:S01]  /*05a0*/  F2I.FTZ.U32.TRUNC.NTZ R5, R4 ;  /* 0x0000000400057305 */ /* 0x000062000021f000 */
        /* <DEDUP_REMOVED lines=9> */
[----:B0-----:R-:W-:Y:S01]  /*0640*/  IMAD.MOV.U32 R4, RZ, RZ, RZ ;  /* 0x000000ffff047224 */ /* 0x001fe200078e00ff */
[----:B------:R-:W-:Y:S02]  /*0650*/  CS2R R130, SRZ ;  /* 0x0000000000827805 */ /* 0x000fe4000001ff00 */
[----:B------:R-:W-:Y:S01]  /*0660*/  CS2R R132, SRZ ;  /* 0x0000000000847805 */ /* 0x000fe2000001ff00 */
[----:B------:R2:W-:Y:S01]  /*0670*/  STL [R1+0x460], RZ ;  /* 0x000460ff01007387 */ /* 0x0005e20000100800 */
[----:B------:R-:W-:Y:S01]  /*0680*/  CS2R R134, SRZ ;  /* 0x0000000000867805 */ /* 0x000fe2000001ff00 */
[--C-:B-1----:R-:W-:Y:S01]  /*0690*/  IMAD.MOV R8, RZ, RZ, -R5.reuse ;  /* 0x000000ffff087224 */ /* 0x102fe200078e0a05 */
[----:B------:R-:W-:Y:S01]  /*06a0*/  CS2R R136, SRZ ;  /* 0x0000000000887805 */ /* 0x000fe2000001ff00 */
[----:B------:R2:W-:Y:S01]  /*06b0*/  STL [R1+0x464], RZ ;  /* 0x000464ff01007387 */ /* 0x0005e20000100800 */
[----:B------:R-:W-:Y:S01]  /*06c0*/  CS2R R138, SRZ ;  /* 0x00000000008a7805 */ /* 0x000fe2000001ff00 */
[----:B------:R-:W-:Y:S01]  /*06d0*/  IMAD R11, R8, R9, RZ ;  /* 0x00000009080b7224 */ /* 0x000fe200078e02ff */
[----:B------:R-:W-:Y:S01]  /*06e0*/  CS2R R140, SRZ ;  /* 0x00000000008c7805 */ /* 0x000fe2000001ff00 */
[----:B------:R2:W-:Y:S01]  /*06f0*/  STL [R1+0x468], RZ ;  /* 0x000468ff01007387 */ /* 0x0005e20000100800 */
[----:B------:R-:W-:Y:S01]  /*0700*/  IMAD.MOV.U32 R8, RZ, RZ, R10 ;  /* 0x000000ffff087224 */ /* 0x000fe200078e000a */
[----:B------:R-:W-:Y:S01]  /*0710*/  CS2R R142, SRZ ;  /* 0x00000000008e7805 */ /* 0x000fe2000001ff00 */
[----:B------:R-:W-:Y:S01]  /*0720*/  IMAD.HI.U32 R5, R5, R11, R4 ;  /* 0x0000000b05057227 */ /* 0x000fe200078e0004 */
[----:B------:R2:W-:Y:S01]  /*0730*/  STL [R1+0x46c], RZ ;  /* 0x00046cff01007387 */ /* 0x0005e20000100800 */
[----:B------:R-:W-:-:S02]  /*0740*/  CS2R R144, SRZ ;  /* 0x0000000000907805 */ /* 0x000fc4000001ff00 */
[----:B------:R-:W-:Y:S02]  /*0750*/  CS2R R146, SRZ ;  /* 0x0000000000927805 */ /* 0x000fe4000001ff00 */
[----:B------:R-:W-:Y:S01]  /*0760*/  CS2R R148, SRZ ;  /* 0x0000000000947805 */ /* 0x000fe2000001ff00 */
[----:B------:R2:W-:Y:S01]  /*0770*/  STL [R1+0x470], RZ ;  /* 0x000470ff01007387 */ /* 0x0005e20000100800 */
[----:B------:R-:W-:Y:S01]  /*0780*/  IMAD.HI.U32 R5, R5, R8, RZ ;  /* 0x0000000805057227 */ /* 0x000fe200078e00ff */
[----:B------:R-:W-:Y:S02]  /*0790*/  CS2R R150, SRZ ;  /* 0x0000000000967805 */ /* 0x000fe4000001ff00 */
[----:B------:R2:W-:Y:S01]  /*07a0*/  STL [R1+0x474], RZ ;  /* 0x000474ff01007387 */ /* 0x0005e20000100800 */
[----:B------:R-:W-:-:S03]  /*07b0*/  IMAD R0, R5, R0, R8 ;  /* 0x0000000005007224 */ /* 0x000fc600078e0208 */
[----:B------:R2:W-:Y:S02]  /*07c0*/  STL [R1+0x478], RZ ;  /* 0x000478ff01007387 */ /* 0x0005e40000100800 */
[----:B------:R-:W-:Y:S02]  /*07d0*/  ISETP.GT.U32.AND P1, PT, R9, R0, PT ;  /* 0x000000000900720c */ /* 0x000fe40003f24070 */
[----:B------:R2:W-:Y:S04]  /*07e0*/  STL [R1+0x47c], RZ ;  /* 0x00047cff01007387 */ /* 0x0005e80000100800 */
[----:B------:R2:W-:Y:S04]  /*07f0*/  STL [R1+0x480], RZ ;  /* 0x000480ff01007387 */ /* 0x0005e80000100800 */
[----:B------:R2:W-:Y:S03]  /*0800*/  STL [R1+0x484], RZ ;  /* 0x000484ff01007387 */ /* 0x0005e60000100800 */
[----:B------:R-:W-:Y:S01]  /*0810*/  @!P1 IMAD.IADD R0, R0, 0x1, -R9 ;  /* 0x0000000100009824 */ /* 0x000fe200078e0a09 */
[----:B------:R2:W-:Y:S01]  /*0820*/  STL [R1+0x488], RZ ;  /* 0x000488ff01007387 */ /* 0x0005e20000100800 */
[----:B------:R-:W-:Y:S01]  /*0830*/  @!P1 VIADD R5, R5, 0x1 ;  /* 0x0000000105059836 */ /* 0x000fe20000000000 */
[----:B------:R-:W-:-:S02]  /*0840*/  ISETP.NE.AND P1, PT, R6, RZ, PT ;  /* 0x000000ff0600720c */ /* 0x000fc40003f25270 */
[----:B------:R2:W-:Y:S01]  /*0850*/  STL [R1+0x48c], RZ ;  /* 0x00048cff01007387 */ /* 0x0005e20000100800 */
[----:B------:R-:W-:Y:S02]  /*0860*/  ISETP.GE.U32.AND P0, PT, R0, R9, PT ;  /* 0x000000090000720c */ /* 0x000fe40003f06070 */
[----:B------:R-:W-:Y:S01]  /*0870*/  LOP3.LUT R0, R7, R6, RZ, 0x3c, !PT ;  /* 0x0000000607007212 */ /* 0x000fe200078e3cff */
[----:B------:R2:W-:Y:S03]  /*0880*/  STL [R1+0x490], RZ ;  /* 0x000490ff01007387 */ /* 0x0005e60000100800 */
[----:B------:R-:W-:Y:S01]  /*0890*/  ISETP.GE.AND P2, PT, R0, RZ, PT ;  /* 0x000000ff0000720c */ /* 0x000fe20003f46270 */
[----:B------:R2:W-:Y:S01]  /*08a0*/  STL [R1+0x494], RZ ;  /* 0x000494ff01007387 */ /* 0x0005e20000100800 */
[----:B------:R-:W-:-:S03]  /*08b0*/  VIADD R0, R2, 0xff ;  /* 0x000000ff02007836 */ /* 0x000fc60000000000 */
[----:B------:R2:W-:Y:S02]  /*08c0*/  STL [R1+0x498], RZ ;  /* 0x000498ff01007387 */ /* 0x0005e40000100800 */
[----:B------:R-:W-:Y:S02]  /*08d0*/  @P0 VIADD R5, R5, 0x1 ;  /* 0x0000000105050836 */ /* 0x000fe40000000000 */
[----:B------:R2:W-:Y:S02]  /*08e0*/  STL [R1+0x49c], RZ ;  /* 0x00049cff01007387 */ /* 0x0005e40000100800 */
[----:B------:R-:W-:Y:S01]  /*08f0*/  IMAD.MOV.U32 R4, RZ, RZ, R5 ;  /* 0x000000ffff047224 */ /* 0x000fe200078e0005 */
[----:B------:R-:W-:Y:S01]  /*0900*/  SHF.R.S32.HI R5, RZ, 0x1f, R0 ;  /* 0x0000001fff057819 */ /* 0x000fe20000011400 */
[----:B------:R2:W-:Y:S02]  /*0910*/  STL [R1+0x4a0], RZ ;  /* 0x0004a0ff01007387 */ /* 0x0005e40000100800 */
[----:B------:R-:W-:Y:S01]  /*0920*/  @!P2 IMAD.MOV R4, RZ, RZ, -R4 ;  /* 0x000000ffff04a224 */ /* 0x000fe200078e0a04 */
[----:B------:R-:W-:Y:S01]  /*0930*/  @!P1 LOP3.LUT R4, RZ, R6, RZ, 0x33, !PT ;  /* 0x00000006ff049212 */ /* 0x000fe200078e33ff */
[----:B------:R2:W-:Y:S01]  /*0940*/  STL [R1+0x4a4], RZ ;  /* 0x0004a4ff01007387 */ /* 0x0005e20000100800 */
[----:B------:R-:W-:-:S03]  /*0950*/  LEA.HI R5, R5, R0, RZ, 0x8 ;  /* 0x0000000005057211 */ /* 0x000fc600078f40ff */
[----:B------:R2:W-:Y:S01]  /*0960*/  STL [R1+0x4a8], RZ ;  /* 0x0004a8ff01007387 */ /* 0x0005e20000100800 */
[----:B------:R-:W-:Y:S02]  /*0970*/  IMAD.SHL.U32 R8, R4, 0x8, RZ ;  /* 0x0000000804087824 */ /* 0x000fe400078e00ff */
[----:B------:R-:W-:Y:S01]  /*0980*/  IMAD.MOV R4, RZ, RZ, -R4 ;  /* 0x000000ffff047224 */ /* 0x000fe200078e0a04 */
[----:B------:R2:W-:Y:S02]  /*0990*/  STL [R1+0x4ac], RZ ;  /* 0x0004acff01007387 */ /* 0x0005e40000100800 */
[----:B------:R-:W-:Y:S01]  /*09a0*/  LEA.HI.SX32 R5, R5, -R8, 0x18 ;  /* 0x8000000805057211 */ /* 0x000fe200078fc2ff */
[----:B------:R-:W-:Y:S01]  /*09b0*/  IMAD R10, R6, R4, R7 ;  /* 0x00000004060a7224 */ /* 0x000fe200078e0207 */
[----:B------:R2:W-:Y:S02]  /*09c0*/  STL [R1+0x4b0], RZ ;  /* 0x0004b0ff01007387 */ /* 0x0005e40000100800 */
[----:B------:R-:W-:-:S02]  /*09d0*/  VIMNMX R11, R5, 0x8, PT ;  /* 0x00000008050b7848 */ /* 0x000fc40003fe0100 */
[----:B------:R2:W-:Y:S01]  /*09e0*/  STL [R1+0x4b4], RZ ;  /* 0x0004b4ff01007387 */ /* 0x0005e20000100800 */
[----:B------:R-:W-:Y:S02]  /*09f0*/  IABS R6, R10 ;  /* 0x0000000a00067213 */ /* 0x000fe40000000000 */
[----:B------:R-:W-:Y:S01]  /*0a00*/  IABS R9, R11 ;  /* 0x0000000b00097213 */ /* 0x000fe20000000000 */
[----:B------:R2:W-:Y:S03]  /*0a10*/  STL [R1+0x4b8], RZ ;  /* 0x0004b8ff01007387 */ /* 0x0005e60000100800 */
[----:B------:R-:W0:Y:S01]  /*0a20*/  I2F.RP R0, R9 ;  /* 0x0000000900007306 */ /* 0x000e220000209400 */
[----:B------:R2:W-:Y:S04]  /*0a30*/  STL [R1+0x4bc], RZ ;  /* 0x0004bcff01007387 */ /* 0x0005e80000100800 */
[----:B------:R2:W-:Y:S04]  /*0a40*/  STL [R1+0x4c0], RZ ;  /* 0x0004c0ff01007387 */ /* 0x0005e80000100800 */
[----:B------:R2:W-:Y:S04]  /*0a50*/  STL [R1+0x4c4], RZ ;  /* 0x0004c4ff01007387 */ /* 0x0005e80000100800 */
[----:B------:R2:W-:Y:S01]  /*0a60*/  STL [R1+0x4c8], RZ ;  /* 0x0004c8ff01007387 */ /* 0x0005e20000100800 */
[----:B0-----:R-:W0:Y:S03]  /*0a70*/  MUFU.RCP R0, R0 ;  /* 0x0000000000007308 */ /* 0x001e260000001000 */
[----:B------:R2:W-:Y:S04]  /*0a80*/  STL [R1+0x4cc], RZ ;  /* 0x0004ccff01007387 */ /* 0x0005e80000100800 */
[----:B------:R2:W-:Y:S04]  /*0a90*/  STL [R1+0x4d0], RZ ;  /* 0x0004d0ff01007387 */ /* 0x0005e80000100800 */
[----:B------:R2:W-:Y:S04]  /*0aa0*/  STL [R1+0x4d4], RZ ;  /* 0x0004d4ff01007387 */ /* 0x0005e80000100800 */
[----:B------:R2:W-:Y:S01]  /*0ab0*/  STL [R1+0x4d8], RZ ;  /* 0x0004d8ff01007387 */ /* 0x0005e20000100800 */
[----:B0-----:R-:W-:-:S03]  /*0ac0*/  VIADD R5, R0, 0xffffffe ;  /* 0x0ffffffe00057836 */ /* 0x001fc60000000000 */
[----:B------:R2:W-:Y:S04]  /*0ad0*/  STL [R1+0x4dc], RZ ;  /* 0x0004dcff01007387 */ /* 0x0005e80000100800 */
[----:B------:R2:W-:Y:S01]  /*0ae0*/  STL [R1+0x4e0], RZ ;  /* 0x0004e0ff01007387 */ /* 0x0005e20000100800 */
[----:B------:R-:W0:Y:S03]  /*0af0*/  F2I.FTZ.U32.TRUNC.NTZ R5, R5 ;  /* 0x0000000500057305 */ /* 0x000e26000021f000 */
[----:B------:R2:W-:Y:S04]  /*0b00*/  STL [R1+0x4e4], RZ ;  /* 0x0004e4ff01007387 */ /* 0x0005e80000100800 */
[----:B------:R2:W-:Y:S04]  /*0b10*/  STL [R1+0x4e8], RZ ;  /* 0x0004e8ff01007387 */ /* 0x0005e80000100800 */
[----:B------:R2:W-:Y:S04]  /*0b20*/  STL [R1+0x4ec], RZ ;  /* 0x0004ecff01007387 */ /* 0x0005e80000100800 */
[----:B------:R2:W-:Y:S01]  /*0b30*/  STL [R1+0x4f0], RZ ;  /* 0x0004f0ff01007387 */ /* 0x0005e20000100800 */
[----:B0-----:R-:W-:-:S03]  /*0b40*/  IMAD.MOV R12, RZ, RZ, -R5 ;  /* 0x000000ffff0c7224 */ /* 0x001fc600078e0a05 */
[----:B------:R2:W-:Y:S01]  /*0b50*/  STL [R1+0x4f4], RZ ;  /* 0x0004f4ff01007387 */ /* 0x0005e20000100800 */
[----:B------:R-:W-:Y:S01]  /*0b60*/  IMAD.MOV.U32 R4, RZ, RZ, R12 ;  /* 0x000000ffff047224 */ /* 0x000fe200078e000c */
[----:B------:R-:W-:Y:S02]  /*0b70*/  IABS R12, R11 ;  /* 0x0000000b000c7213 */ /* 0x000fe40000000000 */
[----:B------:R2:W-:Y:S01]  /*0b80*/  STL [R1+0x4f8], RZ ;  /* 0x0004f8ff01007387 */ /* 0x0005e20000100800 */
[----:B------:R-:W-:Y:S02]  /*0b90*/  IMAD R7, R4, R9, RZ ;  /* 0x0000000904077224 */ /* 0x000fe400078e02ff */
[----:B------:R-:W-:Y:S01]  /*0ba0*/  IMAD.MOV.U32 R4, RZ, RZ, RZ ;  /* 0x000000ffff047224 */ /* 0x000fe200078e00ff */
[----:B------:R2:W-:Y:S01]  /*0bb0*/  STL [R1+0x4fc], RZ ;  /* 0x0004fcff01007387 */ /* 0x0005e20000100800 */
[----:B------:R-:W-:Y:S02]  /*0bc0*/  IMAD.MOV R0, RZ, RZ, -R12 ;  /* 0x000000ffff007224 */ /* 0x000fe400078e0a0c */
[----:B------:R-:W-:Y:S01]  /*0bd0*/  IMAD.HI.U32 R4, R5, R7, R4 ;  /* 0x0000000705047227 */ /* 0x000fe200078e0004 */
[----:B------:R2:W-:Y:S04]  /*0be0*/  STL [R1+0x500], RZ ;  /* 0x000500ff01007387 */ /* 0x0005e80000100800 */
[----:B------:R2:W-:Y:S01]  /*0bf0*/  STL [R1+0x504], RZ ;  /* 0x000504ff01007387 */ /* 0x0005e20000100800 */
[----:B------:R-:W-:-:S03]  /*0c00*/  IMAD.HI.U32 R5, R4, R6, RZ ;  /* 0x0000000604057227 */ /* 0x000fc600078e00ff */
        /* <DEDUP_REMOVED lines=13> */
[-C--:B------:R-:W-:Y:S01]  /*0ce0*/  LOP3.LUT R0, R10, R11.reuse, RZ, 0x3c, !PT ;  /* 0x0000000b0a007212 */ /* 0x080fe200078e3cff */
[----:B------:R2:W-:Y:S03]  /*0cf0*/  STL [R1+0x524], RZ ;  /* 0x000524ff01007387 */ /* 0x0005e60000100800 */
[----:B------:R-:W-:Y:S01]  /*0d00*/  ISETP.GE.AND P2, PT, R0, RZ, PT ;  /* 0x000000ff0000720c */ /* 0x000fe20003f46270 */
[----:B------:R2:W-:Y:S04]  /*0d10*/  STL [R1+0x528], RZ ;  /* 0x000528ff01007387 */ /* 0x0005e80000100800 */
[----:B------:R2:W-:Y:S02]  /*0d20*/  STL [R1+0x52c], RZ ;  /* 0x00052cff01007387 */ /* 0x0005e40000100800 */
[----:B------:R-:W-:Y:S01]  /*0d30*/  @P0 VIADD R5, R5, 0x1 ;  /* 0x0000000105050836 */ /* 0x000fe20000000000 */
[----:B------:R-:W-:Y:S01]  /*0d40*/  ISETP.GE.AND P0, PT, R189, 0x20, PT ;  /* 0x00000020bd00780c */ /* 0x000fe20003f06270 */
[----:B------:R2:W-:Y:S04]  /*0d50*/  STL [R1+0x530], RZ ;  /* 0x000530ff01007387 */ /* 0x0005e80000100800 */
[----:B------:R2:W-:Y:S01]  /*0d60*/  STL [R1+0x534], RZ ;  /* 0x000534ff01007387 */ /* 0x0005e20000100800 */
[----:B------:R-:W-:Y:S01]  /*0d70*/  @!P2 IMAD.MOV R5, RZ, RZ, -R5 ;  /* 0x000000ffff05a224 */ /* 0x000fe200078e0a05 */
[----:B------:R-:W-:-:S02]  /*0d80*/  @!P1 LOP3.LUT R5, RZ, R11, RZ, 0x33, !PT ;  /* 0x0000000bff059212 */ /* 0x000fc400078e33ff */
[----:B------:R2:W-:Y:S03]  /*0d90*/  STL [R1+0x538], RZ ;  /* 0x000538ff01007387 */ /* 0x0005e60000100800 */
[----:B------:R-:W-:Y:S01]  /*0da0*/  IMAD.MOV R0, RZ, RZ, -R5 ;  /* 0x000000ffff007224 */ /* 0x000fe200078e0a05 */
[----:B------:R2:W-:Y:S01]  /*0db0*/  STL [R1+0x53c], RZ ;  /* 0x00053cff01007387 */ /* 0x0005e20000100800 */
[----:B------:R-:W-:Y:S02]  /*0dc0*/  IMAD.SHL.U32 R5, R5, 0x200, RZ ;  /* 0x0000020005057824 */ /* 0x000fe400078e00ff */
[----:B------:R-:W-:Y:S01]  /*0dd0*/  IMAD R0, R11, R0, R10 ;  /* 0x000000000b007224 */ /* 0x000fe200078e020a */
[----:B------:R2:W-:Y:S03]  /*0de0*/  STL [R1+0x540], RZ ;  /* 0x000540ff01007387 */ /* 0x0005e60000100800 */
[----:B------:R-:W-:Y:S01]  /*0df0*/  IMAD.IADD R0, R8, 0x1, R0 ;  /* 0x0000000108007824 */ /* 0x000fe200078e0200 */
[----:B------:R2:W-:Y:S04]  /*0e00*/  STL [R1+0x544], RZ ;  /* 0x000544ff01007387 */ /* 0x0005e80000100800 */
        /* <DEDUP_REMOVED lines=174> */
[----:B------:R2:W-:Y:S04]  /*18f0*/  STL [R1], RZ ;  /* 0x000000ff01007387 */ /* 0x0005e80000100800 */
        /* <DEDUP_REMOVED lines=84> */
[----:B------:R2:W-:Y:S01]  /*1e40*/  STL [R1+0x154], RZ ;  /* 0x000154ff01007387 */ /* 0x0005e20000100800 */
[----:B------:R-:W0:Y:S03]  /*1e50*/  S2R R153, SR_TID.X ;  /* 0x0000000000997919 */ /* 0x000e260000002100 */
        /* <DEDUP_REMOVED lines=8> */
[----:B0-----:R-:W-:-:S02]  /*1ee0*/  LOP3.LUT R4, R153, 0xff, RZ, 0xc0, !PT ;  /* 0x000000ff99047812 */ /* 0x001fc400078ec0ff */
[----:B------:R-:W-:Y:S01]  /*1ef0*/  LOP3.LUT R12, R153, 0xe0, RZ, 0xc0, !PT ;  /* 0x000000e0990c7812 */ /* 0x000fe200078ec0ff */
[----:B------:R2:W-:Y:S02]  /*1f00*/  STL [R1+0x178], RZ ;  /* 0x000178ff01007387 */ /* 0x0005e40000100800 */
[----:B------:R-:W-:Y:S02]  /*1f10*/  IMAD R22, R0, 0x100, R4 ;  /* 0x0000010000167824 */ /* 0x000fe400078e0204 */
        /* <DEDUP_REMOVED lines=33> */
[----:B------:R2:W-:Y:S01]  /*2130*/  STL [R1+0x70c], R22 ;  /* 0x00070c1601007387 */ /* 0x0005e20000100800 */
[----:B------:R-:W-:Y:S05]  /*2140*/  @!P0 BRA `(.L_x_0) ;  /* 0x000000d400408947 */ /* 0x000fea0003800000 */
[----:B------:R-:W-:Y:S01]  /*2150*/  IABS R14, R2 ;  /* 0x00000002000e7213 */ /* 0x000fe20000000000 */
[----:B------:R-:W-:Y:S01]  /*2160*/  IMAD.MOV.U32 R8, RZ, RZ, RZ ;  /* 0x000000ffff087224 */ /* 0x000fe200078e00ff */
[----:B------:R-:W-:Y:S01]  /*2170*/  IABS R4, R3 ;  /* 0x0000000300047213 */ /* 0x000fe20000000000 */
[----:B------:R-:W-:Y:S01]  /*2180*/  ULDC UR6, c[0x0][0x240] ;  /* 0x0000900000067ab9 */ /* 0x000fe20000000800 */
[----:B------:R-:W0:Y:S01]  /*2190*/  I2F.RP R10, R14 ;  /* 0x0000000e000a7306 */ /* 0x000e220000209400 */
[----:B------:R-:W-:Y:S01]  /*21a0*/  IABS R13, R22 ;  /* 0x00000016000d7213 */ /* 0x000fe20000000000 */
[----:B------:R-:W-:Y:S01]  /*21b0*/  ULDC.64 UR10, c[0x0][0x218] ;  /* 0x00008600000a7ab9 */ /* 0x000fe20000000a00 */
[----:B------:R-:W-:Y:S01]  /*21c0*/  ISETP.NE.AND P2, PT, R2, RZ, PT ;  /* 0x000000ff0200720c */ /* 0x000fe20003f45270 */
[----:B------:R-:W-:Y:S01]  /*21d0*/  ULDC UR7, c[0x0][0x234] ;  /* 0x00008d0000077ab9 */ /* 0x000fe20000000800 */
[----:B------:R-:W-:Y:S01]  /*21e0*/  ULDC.64 UR8, c[0x0][0x210] ;  /* 0x0000840000087ab9 */ /* 0x000fe20000000a00 */
[----:B------:R-:W-:Y:S01]  /*21f0*/  ULDC UR4, c[0x0][0x23c] ;  /* 0x00008f0000047ab9 */ /* 0x000fe20000000800 */
[----:B------:R-:W-:Y:S01]  /*2200*/  ULDC UR12, c[0x0][0x230] ;  /* 0x00008c00000c7ab9 */ /* 0x000fe20000000800 */
[----:B------:R-:W1:Y:S01]  /*2210*/  I2F.RP R0, R4 ;  /* 0x0000000400007306 */ /* 0x000e620000209400 */
[----:B------:R-:W-:Y:S01]  /*2220*/  USHF.L.U32 UR18, UR4, 0x5, URZ ;  /* 0x0000000504127899 */ /* 0x000fe2000800063f */
[----:B------:R-:W-:-:S02]  /*2230*/  CS2R R100, SRZ ;  /* 0x0000000000647805 */ /* 0x000fc4000001ff00 */
[----:B------:R-:W-:Y:S02]  /*2240*/  CS2R R102, SRZ ;  /* 0x0000000000667805 */ /* 0x000fe4000001ff00 */
[----:B------:R-:W-:Y:S02]  /*2250*/  CS2R R104, SRZ ;  /* 0x0000000000687805 */ /* 0x000fe4000001ff00 */
[----:B------:R-:W-:Y:S02]  /*2260*/  CS2R R106, SRZ ;  /* 0x00000000006a7805 */ /* 0x000fe4000001ff00 */
[----:B------:R-:W-:Y:S02]  /*2270*/  CS2R R108, SRZ ;  /* 0x00000000006c7805 */ /* 0x000fe4000001ff00 */
[----:B------:R-:W-:Y:S01]  /*2280*/  CS2R R110, SRZ ;  /* 0x00000000006e7805 */ /* 0x000fe2000001ff00 */
[----:B0-----:R-:W0:Y:S01]  /*2290*/  MUFU.RCP R10, R10 ;  /* 0x0000000a000a7308 */ /* 0x001e220000001000 */
[----:B------:R-:W-:-:S02]  /*22a0*/  CS2R R112, SRZ ;  /* 0x0000000000707805 */ /* 0x000fc4000001ff00 */
[----:B------:R-:W-:Y:S02]  /*22b0*/  CS2R R114, SRZ ;  /* 0x0000000000727805 */ /* 0x000fe4000001ff00 */
[----:B------:R-:W-:Y:S02]  /*22c0*/  CS2R R116, SRZ ;  /* 0x0000000000747805 */ /* 0x000fe4000001ff00 */
[----:B------:R-:W-:Y:S02]  /*22d0*/  CS2R R118, SRZ ;  /* 0x0000000000767805 */ /* 0x000fe4000001ff00 */
[----:B------:R-:W-:Y:S02]  /*22e0*/  CS2R R120, SRZ ;  /* 0x0000000000787805 */ /* 0x000fe4000001ff00 */
[----:B------:R-:W-:Y:S02]  /*22f0*/  CS2R R122, SRZ ;  /* 0x00000000007a7805 */ /* 0x000fe4000001ff00 */
[----:B------:R-:W-:Y:S01]  /*2300*/  CS2R R124, SRZ ;  /* 0x00000000007c7805 */ /* 0x000fe2000001ff00 */
[----:B-1----:R-:W1:Y:S01]  /*2310*/  MUFU.RCP R0, R0 ;  /* 0x0000000000007308 */ /* 0x002e620000001000 */
[----:B------:R-:W-:-:S02]  /*2320*/  CS2R R126, SRZ ;  /* 0x00000000007e7805 */ /* 0x000fc4000001ff00 */
[----:B------:R-:W-:Y:S02]  /*2330*/  CS2R R128, SRZ ;  /* 0x0000000000807805 */ /* 0x000fe4000001ff00 */
[----:B------:R-:W-:Y:S02]  /*2340*/  CS2R R130, SRZ ;  /* 0x0000000000827805 */ /* 0x000fe4000001ff00 */
[----:B------:R-:W-:Y:S02]  /*2350*/  CS2R R132, SRZ ;  /* 0x0000000000847805 */ /* 0x000fe4000001ff00 */
[----:B------:R-:W-:Y:S02]  /*2360*/  CS2R R134, SRZ ;  /* 0x0000000000867805 */ /* 0x000fe4000001ff00 */
[----:B------:R-:W-:Y:S02]  /*2370*/  CS2R R136, SRZ ;  /* 0x0000000000887805 */ /* 0x000fe4000001ff00 */
[----:B------:R-:W-:-:S02]  /*2380*/  CS2R R138, SRZ ;  /* 0x00000000008a7805 */ /* 0x000fc4000001ff00 */
[----:B------:R-:W-:Y:S01]  /*2390*/  CS2R R140, SRZ ;  /* 0x00000000008c7805 */ /* 0x000fe2000001ff00 */
[----:B0-----:R-:W-:Y:S01]  /*23a0*/  VIADD R9, R10, 0xffffffe ;  /* 0x0ffffffe0a097836 */ /* 0x001fe20000000000 */
[----:B------:R-:W-:Y:S02]  /*23b0*/  CS2R R142, SRZ ;  /* 0x00000000008e7805 */ /* 0x000fe4000001ff00 */
[----:B------:R-:W-:Y:S02]  /*23c0*/  CS2R R144, SRZ ;  /* 0x0000000000907805 */ /* 0x000fe4000001ff00 */
[----:B------:R-:W-:Y:S02]  /*23d0*/  CS2R R146, SRZ ;  /* 0x0000000000927805 */ /* 0x000fe4000001ff00 */
[----:B------:R-:W-:Y:S02]  /*23e0*/  CS2R R148, SRZ ;  /* 0x0000000000947805 */ /* 0x000fe4000001ff00 */
[----:B------:R-:W-:Y:S01]  /*23f0*/  CS2R R150, SRZ ;  /* 0x0000000000967805 */ /* 0x000fe2000001ff00 */
[----:B------:R-:W0:Y:S01]  /*2400*/  F2I.FTZ.U32.TRUNC.NTZ R9, R9 ;  /* 0x0000000900097305 */ /* 0x000e22000021f000 */
[----:B------:R-:W-:Y:S01]  /*2410*/  UIADD3 UR16, UR5, 0x4000, URZ ;  /* 0x0000400005107890 */ /* 0x000fe2000fffe03f */
[----:B-1----:R-:W-:Y:S01]  /*2420*/  VIADD R6, R0, 0xffffffe ;  /* 0x0ffffffe00067836 */ /* 0x002fe20000000000 */
[----:B------:R-:W-:Y:S01]  /*2430*/  USHF.R.S32.HI UR19, URZ, 0x1f, UR18 ;  /* 0x0000001f3f137899 */ /* 0x000fe20008011412 */
[----:B------:R-:W-:-:S04]  /*2440*/  UMOV UR15, 0xc0000010 ;  /* 0xc0000010000f7882 */ /* 0x000fc80000000000 */
[----:B------:R1:W3:Y:S01]  /*2450*/  F2I.FTZ.U32.TRUNC.NTZ R7, R6 ;  /* 0x0000000600077305 */ /* 0x0002e2000021f000 */
[----:B0-----:R-:W-:Y:S02]  /*2460*/  IMAD.MOV R11, RZ, RZ, -R9 ;  /* 0x000000ffff0b7224 */ /* 0x001fe400078e0a09 */
[----:B-1----:R-:W-:Y:S02]  /*2470*/  IMAD.MOV.U32 R6, RZ, RZ, RZ ;  /* 0x000000ffff067224 */ /* 0x002fe400078e00ff */
[----:B------:R-:W-:-:S04]  /*2480*/  IMAD R11, R11, R14, RZ ;  /* 0x0000000e0b0b7224 */ /* 0x000fc800078e02ff */
[----:B------:R-:W-:Y:S01]  /*2490*/  IMAD.HI.U32 R10, R9, R11, R8 ;  /* 0x0000000b090a7227 */ /* 0x000fe200078e0008 */
[----:B------:R-:W-:-:S03]  /*24a0*/  LEA.HI R8, R12, R5, RZ, 0x1b ;  /* 0x000000050c087211 */ /* 0x000fc600078fd8ff */
[----:B---3--:R-:W-:Y:S01]  /*24b0*/  IMAD.MOV R11, RZ, RZ, -R7 ;  /* 0x000000ffff0b7224 */ /* 0x008fe200078e0a07 */
[----:B------:R-:W-:Y:S01]  /*24c0*/  IABS R97, R8 ;  /* 0x0000000800617213 */ /* 0x000fe20000000000 */
[----:B------:R-:W-:-:S04]  /*24d0*/  IMAD.HI.U32 R10, R10, R13, RZ ;  /* 0x0000000d0a0a7227 */ /* 0x000fc800078e00ff */
[----:B------:R-:W-:Y:S02]  /*24e0*/  VIADD R9, R8, 0x1f8 ;  /* 0x000001f808097836 */ /* 0x000fe40000000000 */
[----:B------:R-:W-:Y:S02]  /*24f0*/  IMAD.MOV R10, RZ, RZ, -R10 ;  /* 0x000000ffff0a7224 */ /* 0x000fe400078e0a0a */
[----:B------:R-:W-:Y:S01]  /*2500*/  IMAD R11, R11, R4, RZ ;  /* 0x000000040b0b7224 */ /* 0x000fe200078e02ff */
[----:B------:R-:W-:Y:S01]  /*2510*/  IABS R0, R9 ;  /* 0x0000000900007213 */ /* 0x000fe20000000000 */
[----:B------:R-:W-:Y:S01]  /*2520*/  IMAD R13, R14, R10, R13 ;  /* 0x0000000a0e0d7224 */ /* 0x000fe200078e020d */
[----:B------:R-:W-:Y:S01]  /*2530*/  ISETP.GE.AND P4, PT, R9, RZ, PT ;  /* 0x000000ff0900720c */ /* 0x000fe20003f86270 */
[----:B------:R-:W-:-:S03]  /*2540*/  IMAD.HI.U32 R6, R7, R11, R6 ;  /* 0x0000000b07067227 */ /* 0x000fc600078e0006 */
[----:B------:R-:W-:Y:S01]  /*2550*/  ISETP.GT.U32.AND P0, PT, R14, R13, PT ;  /* 0x0000000d0e00720c */ /* 0x000fe20003f04070 */
[----:B------:R-:W-:Y:S01]  /*2560*/  IMAD.MOV.U32 R11, RZ, RZ, R0 ;  /* 0x000000ffff0b7224 */ /* 0x000fe200078e0000 */
[----:B------:R-:W-:Y:S01]  /*2570*/  SHF.R.S32.HI R0, RZ, 0x1f, R189 ;  /* 0x0000001fff007819 */ /* 0x000fe200000114bd */
[----:B------:R-:W-:Y:S02]  /*2580*/  VIADD R19, R8, 0x1e8 ;  /* 0x000001e808137836 */ /* 0x000fe40000000000 */
[----:B------:R-:W-:Y:S01]  /*2590*/  IMAD.HI.U32 R7, R6, R11, RZ ;  /* 0x0000000b06077227 */ /* 0x000fe200078e00ff */
[----:B------:R-:W-:Y:S02]  /*25a0*/  LEA.HI R189, R0, R189, RZ, 0x5 ;  /* 0x000000bd00bd7211 */ /* 0x000fe400078f28ff */
[----:B------:R-:W-:Y:S01]  /*25b0*/  IABS R0, R19 ;  /* 0x0000001300007213 */ /* 0x000fe20000000000 */
[----:B------:R-:W-:Y:S01]  /*25c0*/  VIADD R20, R8, 0x1e0 ;  /* 0x000001e008147836 */ /* 0x000fe20000000000 */
[----:B------:R-:W-:Y:S01]  /*25d0*/  SHF.R.S32.HI R189, RZ, 0x5, R189 ;  /* 0x00000005ffbd7819 */ /* 0x000fe200000114bd */
[----:B------:R-:W-:-:S02]  /*25e0*/  IMAD.MOV R7, RZ, RZ, -R7 ;  /* 0x000000ffff077224 */ /* 0x000fc400078e0a07 */
[----:B------:R-:W-:Y:S01]  /*25f0*/  @!P0 IMAD.IADD R13, R13, 0x1, -R14 ;  /* 0x000000010d0d8824 */ /* 0x000fe200078e0a0e */
[----:B------:R-:W-:Y:S01]  /*2600*/  IABS R17, R20 ;  /* 0x0000001400117213 */ /* 0x000fe20000000000 */
[----:B------:R-:W-:Y:S01]  /*2610*/  IMAD R7, R4, R7, R11 ;  /* 0x0000000704077224 */ /* 0x000fe200078e020b */
[----:B------:R-:W-:Y:S01]  /*2620*/  ISETP.GE.AND P0, PT, R22, RZ, PT ;  /* 0x000000ff1600720c */ /* 0x000fe20003f06270 */
[----:B------:R-:W-:Y:S01]  /*2630*/  IMAD.MOV.U32 R11, RZ, RZ, R0 ;  /* 0x000000ffff0b7224 */ /* 0x000fe200078e0000 */
[----:B------:R-:W-:Y:S01]  /*2640*/  ISETP.GT.U32.AND P3, PT, R14, R13, PT ;  /* 0x0000000d0e00720c */ /* 0x000fe20003f64070 */
[----:B------:R-:W-:Y:S01]  /*2650*/  VIADD R18, R8, 0x1f0 ;  /* 0x000001f008127836 */ /* 0x000fe20000000000 */
[----:B------:R-:W-:Y:S01]  /*2660*/  ISETP.GT.U32.AND P1, PT, R4, R7, PT ;  /* 0x000000070400720c */ /* 0x000fe20003f24070 */
[----:B------:R-:W-:-:S03]  /*2670*/  IMAD.HI.U32 R9, R6, R11, RZ ;  /* 0x0000000b06097227 */ /* 0x000fc600078e00ff */
[----:B------:R-:W-:Y:S01]  /*2680*/  IABS R15, R18 ;  /* 0x00000012000f7213 */ /* 0x000fe20000000000 */
[----:B------:R-:W-:-:S04]  /*2690*/  IMAD.HI.U32 R10, R6, R17, RZ ;  /* 0x00000011060a7227 */ /* 0x000fc800078e00ff */
[----:B------:R-:W-:Y:S02]  /*26a0*/  IMAD.MOV R12, RZ, RZ, -R9 ;  /* 0x000000ffff0c7224 */ /* 0x000fe400078e0a09 */
[----:B------:R-:W-:Y:S02]  /*26b0*/  IMAD.MOV R10, RZ, RZ, -R10 ;  /* 0x000000ffff0a7224 */ /* 0x000fe400078e0a0a */
[----:B------:R-:W-:Y:S02]  /*26c0*/  VIADD R21, R8, 0x1d8 ;  /* 0x000001d808157836 */ /* 0x000fe40000000000 */
[----:B------:R-:W-:-:S03]  /*26d0*/  IMAD.HI.U32 R0, R6, R15, RZ ;  /* 0x0000000f06007227 */ /* 0x000fc600078e00ff */
[----:B------:R-:W-:Y:S01]  /*26e0*/  IABS R16, R21 ;  /* 0x0000001500107213 */ /* 0x000fe20000000000 */
[C---:B------:R-:W-:Y:S02]  /*26f0*/  IMAD R12, R4.reuse, R12, R11 ;  /* 0x0000000c040c7224 */ /* 0x040fe400078e020b */
[C---:B------:R-:W-:Y:S02]  /*2700*/  IMAD R11, R4.reuse, R10, R17 ;  /* 0x0000000a040b7224 */ /* 0x040fe400078e0211 */
[----:B------:R-:W-:Y:S01]  /*2710*/  IMAD.MOV R0, RZ, RZ, -R0 ;  /* 0x000000ffff007224 */ /* 0x000fe200078e0a00 */
[C---:B------:R-:W-:Y:S01]  /*2720*/  ISETP.GT.U32.AND P6, PT, R4.reuse, R12, PT ;  /* 0x0000000c0400720c */ /* 0x040fe20003fc4070 */
[----:B------:R-:W-:Y:S01]  /*2730*/  @!P1 IMAD.IADD R7, R7, 0x1, -R4 ;  /* 0x0000000107079824 */ /* 0x000fe200078e0a04 */
[C---:B------:R-:W-:Y:S01]  /*2740*/  ISETP.GT.U32.AND P1, PT, R4.reuse, R11, PT ;  /* 0x0000000b0400720c */ /* 0x040fe20003f24070 */
[----:B------:R-:W-:Y:S02]  /*2750*/  @!P3 IMAD.IADD R13, R13, 0x1, -R14 ;  /* 0x000000010d0db824 */ /* 0x000fe400078e0a0e */
[C---:B------:R-:W-:Y:S01]  /*2760*/  IMAD R9, R4.reuse, R0, R15 ;  /* 0x0000000004097224 */ /* 0x040fe200078e020f */
[----:B------:R-:W-:Y:S01]  /*2770*/  ISETP.GT.U32.AND P5, PT, R4, R7, PT ;  /* 0x000000070400720c */ /* 0x000fe20003fa4070 */
[----:B------:R-:W-:-:S02]  /*2780*/  IMAD.MOV.U32 R15, RZ, RZ, R16 ;  /* 0x000000ffff0f7224 */ /* 0x000fc400078e0010 */
[----:B------:R-:W-:Y:S01]  /*2790*/  IMAD.MOV.U32 R0, RZ, RZ, R13 ;  /* 0x000000ffff007224 */ /* 0x000fe200078e000d */
[----:B------:R-:W-:Y:S01]  /*27a0*/  ISETP.GT.U32.AND P3, PT, R4, R9, PT ;  /* 0x000000090400720c */ /* 0x000fe20003f64070 */
[----:B------:R-:W-:Y:S02]  /*27b0*/  VIADD R14, R8, 0x1d0 ;  /* 0x000001d0080e7836 */ /* 0x000fe40000000000 */
[----:B------:R-:W-:-:S04]  /*27c0*/  IMAD.HI.U32 R10, R6, R15, RZ ;  /* 0x0000000f060a7227 */ /* 0x000fc800078e00ff */
[----:B------:R-:W-:Y:S01]  /*27d0*/  @!P0 IMAD.MOV R0, RZ, RZ, -R0 ;  /* 0x000000ffff008224 */ /* 0x000fe200078e0a00 */
[----:B------:R-:W-:Y:S01]  /*27e0*/  @!P2 LOP3.LUT R0, RZ, R2, RZ, 0x33, !PT ;  /* 0x00000002ff00a212 */ /* 0x000fe200078e33ff */
[----:B------:R-:W-:Y:S01]  /*27f0*/  IMAD.MOV R10, RZ, RZ, -R10 ;  /* 0x000000ffff0a7224 */ /* 0x000fe200078e0a0a */
[----:B------:R-:W-:Y:S01]  /*2800*/  IABS R2, R14 ;  /* 0x0000000e00027213 */ /* 0x000fe20000000000 */
[----:B------:R-:W-:Y:S01]  /*2810*/  @!P1 IMAD.IADD R11, R11, 0x1, -R4 ;  /* 0x000000010b0b9824 */ /* 0x000fe200078e0a04 */
[----:B------:R-:W-:Y:S01]  /*2820*/  ISETP.GE.AND P0, PT, R18, RZ, PT ;  /* 0x000000ff1200720c */ /* 0x000fe20003f06270 */
[----:B------:R-:W-:Y:S01]  /*2830*/  IMAD R10, R4, R10, R15 ;  /* 0x0000000a040a7224 */ /* 0x000fe200078e020f */
[----:B------:R-:W-:Y:S01]  /*2840*/  ISETP.GE.AND P2, PT, R19, RZ, PT ;  /* 0x000000ff1300720c */ /* 0x000fe20003f46270 */
[----:B------:R-:W-:Y:S01]  /*2850*/  IMAD.MOV.U32 R15, RZ, RZ, R2 ;  /* 0x000000ffff0f7224 */ /* 0x000fe200078e0002 */
[----:B------:R-:W-:Y:S01]  /*2860*/  ISETP.GE.AND P1, PT, R20, RZ, PT ;  /* 0x000000ff1400720c */ /* 0x000fe20003f26270 */
[--C-:B------:R-:W-:Y:S01]  /*2870*/  @!P6 IMAD.IADD R12, R12, 0x1, -R4.reuse ;  /* 0x000000010c0ce824 */ /* 0x100fe200078e0a04 */
[----:B------:R-:W-:Y:S01]  /*2880*/  ISETP.GT.U32.AND P6, PT, R4, R11, PT ;  /* 0x0000000b0400720c */ /* 0x000fe20003fc4070 */
[----:B------:R-:W-:-:S02]  /*2890*/  @!P3 IMAD.IADD R9, R9, 0x1, -R4 ;  /* 0x000000010909b824 */ /* 0x000fc400078e0a04 */
[----:B------:R-:W-:Y:S01]  /*28a0*/  @!P5 IMAD.IADD R7, R7, 0x1, -R4 ;  /* 0x000000010707d824 */ /* 0x000fe200078e0a04 */
[----:B------:R-:W-:Y:S01]  /*28b0*/  ISETP.GT.U32.AND P5, PT, R4, R12, PT ;  /* 0x0000000c0400720c */ /* 0x000fe20003fa4070 */
[----:B------:R-:W-:Y:S01]  /*28c0*/  IMAD.HI.U32 R13, R6, R15, RZ ;  /* 0x0000000f060d7227 */ /* 0x000fe200078e00ff */
[----:B------:R-:W-:-:S03]  /*28d0*/  ISETP.GT.U32.AND P3, PT, R4, R9, PT ;  /* 0x000000090400720c */ /* 0x000fc60003f64070 */
[----:B------:R-:W-:Y:S02]  /*28e0*/  IMAD.MOV.U32 R2, RZ, RZ, R7 ;  /* 0x000000ffff027224 */ /* 0x000fe400078e0007 */
[----:B------:R-:W-:Y:S02]  /*28f0*/  IMAD.MOV R13, RZ, RZ, -R13 ;  /* 0x000000ffff0d7224 */ /* 0x000fe400078e0a0d */
[----:B------:R-:W-:Y:S01]  /*2900*/  @!P4 IMAD.MOV R2, RZ, RZ, -R2 ;  /* 0x000000ffff02c224 */ /* 0x000fe200078e0a02 */
[C---:B------:R-:W-:Y:S01]  /*2910*/  ISETP.GT.U32.AND P4, PT, R4.reuse, R10, PT ;  /* 0x0000000a0400720c */ /* 0x040fe20003f84070 */
[----:B------:R-:W-:Y:S02]  /*2920*/  IMAD R13, R4, R13, R15 ;  /* 0x0000000d040d7224 */ /* 0x000fe400078e020f */
[--C-:B------:R-:W-:Y:S02]  /*2930*/  @!P6 IMAD.IADD R11, R11, 0x1, -R4.reuse ;  /* 0x000000010b0be824 */ /* 0x100fe400078e0a04 */
[----:B------:R-:W-:Y:S01]  /*2940*/  VIADD R16, R8, 0x1c8 ;  /* 0x000001c808107836 */ /* 0x000fe20000000000 */
[----:B------:R-:W-:Y:S01]  /*2950*/  ISETP.GT.U32.AND P6, PT, R4, R13, PT ;  /* 0x0000000d0400720c */ /* 0x000fe20003fc4070 */
[----:B------:R-:W-:Y:S01]  /*2960*/  @!P3 IMAD.IADD R9, R9, 0x1, -R4 ;  /* 0x000000010909b824 */ /* 0x000fe200078e0a04 */
[----:B------:R-:W-:Y:S01]  /*2970*/  ISETP.GE.AND P3, PT, R21, RZ, PT ;  /* 0x000000ff1500720c */ /* 0x000fe20003f66270 */
[----:B--2---:R-:W-:Y:S01]  /*2980*/  VIADD R22, R8, 0x1c0 ;  /* 0x000001c008167836 */ /* 0x004fe20000000000 */
[----:B------:R-:W-:Y:S01]  /*2990*/  IABS R17, R16 ;  /* 0x0000001000117213 */ /* 0x000fe20000000000 */
[----:B------:R-:W-:-:S02]  /*29a0*/  IMAD.MOV.U32 R7, RZ, RZ, R9 ;  /* 0x000000ffff077224 */ /* 0x000fc400078e0009 */
[--C-:B------:R-:W-:Y:S01]  /*29b0*/  @!P4 IMAD.IADD R10, R10, 0x1, -R4.reuse ;  /* 0x000000010a0ac824 */ /* 0x100fe200078e0a04 */
[----:B------:R-:W-:Y:S01]  /*29c0*/  IABS R15, R22 ;  /* 0x00000016000f7213 */ /* 0x000fe20000000000 */
[--C-:B------:R-:W-:Y:S01]  /*29d0*/  @!P5 IMAD.IADD R12, R12, 0x1, -R4.reuse ;  /* 0x000000010c0cd824 */ /* 0x100fe200078e0a04 */
[----:B------:R-:W-:Y:S01]  /*29e0*/  ISETP.GE.AND P5, PT, R14, RZ, PT ;  /* 0x000000ff0e00720c */ /* 0x000fe20003fa6270 */
[----:B------:R-:W-:Y:S01]  /*29f0*/  @!P0 IMAD.MOV R7, RZ, RZ, -R7 ;  /* 0x000000ffff078224 */ /* 0x000fe200078e0a07 */
[----:B------:R-:W-:Y:S01]  /*2a00*/  ISETP.GT.U32.AND P0, PT, R4, R10, PT ;  /* 0x0000000a0400720c */ /* 0x000fe20003f04070 */
[----:B------:R-:W-:Y:S01]  /*2a10*/  @!P6 IMAD.IADD R13, R13, 0x1, -R4 ;  /* 0x000000010d0de824 */ /* 0x000fe200078e0a04 */
[----:B------:R-:W-:Y:S01]  /*2a20*/  ISETP.GE.AND P4, PT, R16, RZ, PT ;  /* 0x000000ff1000720c */ /* 0x000fe20003f86270 */
[----:B------:R-:W-:-:S03]  /*2a30*/  IMAD.HI.U32 R14, R6, R17, RZ ;  /* 0x00000011060e7227 */ /* 0x000fc600078e00ff */
[----:B------:R-:W-:Y:S01]  /*2a40*/  ISETP.GT.U32.AND P6, PT, R4, R13, PT ;  /* 0x0000000d0400720c */ /* 0x000fe20003fc4070 */
[----:B------:R-:W-:Y:S02]  /*2a50*/  IMAD.MOV R14, RZ, RZ, -R14 ;  /* 0x000000ffff0e7224 */ /* 0x000fe400078e0a0e */
[----:B------:R-:W-:-:S04]  /*2a60*/  IMAD.HI.U32 R9, R6, R15, RZ ;  /* 0x0000000f06097227 */ /* 0x000fc800078e00ff */
[----:B------:R-:W-:Y:S02]  /*2a70*/  IMAD R14, R4, R14, R17 ;  /* 0x0000000e040e7224 */ /* 0x000fe400078e0211 */
[----:B------:R-:W-:Y:S02]  /*2a80*/  IMAD.MOV R9, RZ, RZ, -R9 ;  /* 0x000000ffff097224 */ /* 0x000fe400078e0a09 */
[--C-:B------:R-:W-:Y:S01]  /*2a90*/  @!P0 IMAD.IADD R10, R10, 0x1, -R4.reuse ;  /* 0x000000010a0a8824 */ /* 0x100fe200078e0a04 */
[C---:B------:R-:W-:Y:S01]  /*2aa0*/  ISETP.GT.U32.AND P0, PT, R4.reuse, R14, PT ;  /* 0x0000000e0400720c */ /* 0x040fe20003f04070 */
[----:B------:R-:W-:Y:S02]  /*2ab0*/  IMAD R15, R4, R9, R15 ;  /* 0x00000009040f7224 */ /* 0x000fe400078e020f */
[----:B------:R-:W-:Y:S02]  /*2ac0*/  @!P6 IMAD.IADD R13, R13, 0x1, -R4 ;  /* 0x000000010d0de824 */ /* 0x000fe400078e0a04 */
[----:B------:R-:W-:Y:S01]  /*2ad0*/  VIADD R24, R8, 0x1b8 ;  /* 0x000001b808187836 */ /* 0x000fe20000000000 */
[----:B------:R-:W-:Y:S01]  /*2ae0*/  ISETP.GT.U32.AND P6, PT, R4, R15, PT ;  /* 0x0000000f0400720c */ /* 0x000fe20003fc4070 */
[----:B------:R-:W-:-:S02]  /*2af0*/  VIADD R26, R8, 0x1a8 ;  /* 0x000001a8081a7836 */ /* 0x000fc40000000000 */
[C---:B------:R-:W-:Y:S01]  /*2b00*/  VIADD R25, R8.reuse, 0x1b0 ;  /* 0x000001b008197836 */ /* 0x040fe20000000000 */
[----:B------:R-:W-:Y:S01]  /*2b10*/  IABS R19, R24 ;  /* 0x0000001800137213 */ /* 0x000fe20000000000 */
[----:B------:R-:W-:Y:S01]  /*2b20*/  VIADD R27, R8, 0x1a0 ;  /* 0x000001a0081b7836 */ /* 0x000fe20000000000 */
[----:B------:R-:W-:Y:S01]  /*2b30*/  IABS R23, R26 ;  /* 0x0000001a00177213 */ /* 0x000fe20000000000 */
[----:B------:R-:W-:Y:S01]  /*2b40*/  @!P0 IMAD.IADD R14, R14, 0x1, -R4 ;  /* 0x000000010e0e8824 */ /* 0x000fe200078e0a04 */
[----:B------:R-:W-:Y:S01]  /*2b50*/  IABS R21, R25 ;  /* 0x0000001900157213 */ /* 0x000fe20000000000 */
[----:B------:R-:W-:Y:S01]  /*2b60*/  IMAD.HI.U32 R9, R6, R19, RZ ;  /* 0x0000001306097227 */ /* 0x000fe200078e00ff */
[----:B------:R-:W-:-:S03]  /*2b70*/  ISETP.GE.AND P0, PT, R22, RZ, PT ;  /* 0x000000ff1600720c */ /* 0x000fc60003f06270 */
[----:B------:R-:W-:Y:S01]  /*2b80*/  @!P6 IMAD.IADD R15, R15, 0x1, -R4 ;  /* 0x000000010f0fe824 */ /* 0x000fe200078e0a04 */
[----:B------:R-:W-:Y:S01]  /*2b90*/  ISETP.GT.U32.AND P6, PT, R4, R14, PT ;  /* 0x0000000e0400720c */ /* 0x000fe20003fc4070 */
[----:B------:R-:W-:-:S04]  /*2ba0*/  IMAD.HI.U32 R17, R6, R23, RZ ;  /* 0x0000001706117227 */ /* 0x000fc800078e00ff */
[----:B------:R-:W-:-:S04]  /*2bb0*/  IMAD.HI.U32 R16, R6, R21, RZ ;  /* 0x0000001506107227 */ /* 0x000fc800078e00ff */
[----:B------:R-:W-:Y:S02]  /*2bc0*/  IMAD.MOV R9, RZ, RZ, -R9 ;  /* 0x000000ffff097224 */ /* 0x000fe400078e0a09 */
[----:B------:R-:W-:Y:S02]  /*2bd0*/  IMAD.MOV R20, RZ, RZ, -R17 ;  /* 0x000000ffff147224 */ /* 0x000fe400078e0a11 */
[----:B------:R-:W-:Y:S02]  /*2be0*/  IMAD.MOV R18, RZ, RZ, -R16 ;  /* 0x000000ffff127224 */ /* 0x000fe400078e0a10 */
[C---:B------:R-:W-:Y:S01]  /*2bf0*/  IMAD R16, R4.reuse, R9, R19 ;  /* 0x0000000904107224 */ /* 0x040fe200078e0213 */
[----:B------:R-:W-:Y:S01]  /*2c00*/  IABS R9, R27 ;  /* 0x0000001b00097213 */ /* 0x000fe20000000000 */
[----:B------:R-:W-:Y:S02]  /*2c10*/  IMAD R19, R4, R20, R23 ;  /* 0x0000001404137224 */ /* 0x000fe400078e0217 */
[----:B------:R-:W-:-:S02]  /*2c20*/  @!P6 IMAD.IADD R14, R14, 0x1, -R4 ;  /* 0x000000010e0ee824 */ /* 0x000fc400078e0a04 */
[C---:B------:R-:W-:Y:S01]  /*2c30*/  IMAD R17, R4.reuse, R18, R21 ;  /* 0x0000001204117224 */ /* 0x040fe200078e0215 */
[C---:B------:R-:W-:Y:S01]  /*2c40*/  ISETP.GT.U32.AND P6, PT, R4.reuse, R19, PT ;  /* 0x000000130400720c */ /* 0x040fe20003fc4070 */
[----:B------:R-:W-:Y:S02]  /*2c50*/  IMAD.MOV.U32 R21, RZ, RZ, R9 ;  /* 0x000000ffff157224 */ /* 0x000fe400078e0009 */
[----:B------:R-:W-:Y:S01]  /*2c60*/  @!P2 IMAD.MOV R12, RZ, RZ, -R12 ;  /* 0x000000ffff0ca224 */ /* 0x000fe200078e0a0c */
[----:B------:R-:W-:Y:S01]  /*2c70*/  ISETP.GT.U32.AND P2, PT, R4, R15, PT ;  /* 0x0000000f0400720c */ /* 0x000fe20003f44070 */
[----:B------:R-:W-:Y:S02]  /*2c80*/  IMAD.MOV.U32 R9, RZ, RZ, R13 ;  /* 0x000000ffff097224 */ /* 0x000fe400078e000d */
[----:B------:R-:W-:Y:S02]  /*2c90*/  VIADD R22, R8, 0x198 ;  /* 0x0000019808167836 */ /* 0x000fe40000000000 */
[----:B------:R-:W-:-:S03]  /*2ca0*/  IMAD.HI.U32 R13, R6, R21, RZ ;  /* 0x00000015060d7227 */ /* 0x000fc600078e00ff */
[----:B------:R-:W-:Y:S01]  /*2cb0*/  IABS R20, R22 ;  /* 0x0000001600147213 */ /* 0x000fe20000000000 */
[----:B------:R-:W-:Y:S02]  /*2cc0*/  IMAD.MOV R13, RZ, RZ, -R13 ;  /* 0x000000ffff0d7224 */ /* 0x000fe400078e0a0d */
[----:B------:R-:W-:Y:S01]  /*2cd0*/  @!P3 IMAD.MOV R10, RZ, RZ, -R10 ;  /* 0x000000ffff0ab224 */ /* 0x000fe200078e0a0a */
[C---:B------:R-:W-:Y:S01]  /*2ce0*/  ISETP.GT.U32.AND P3, PT, R4.reuse, R17, PT ;  /* 0x000000110400720c */ /* 0x040fe20003f64070 */
[----:B------:R-:W-:Y:S02]  /*2cf0*/  @!P6 IMAD.IADD R19, R19, 0x1, -R4 ;  /* 0x000000011313e824 */ /* 0x000fe400078e0a04 */
[C---:B------:R-:W-:Y:S02]  /*2d00*/  IMAD R18, R4.reuse, R13, R21 ;  /* 0x0000000d04127224 */ /* 0x040fe400078e0215 */
[----:B------:R-:W-:Y:S01]  /*2d10*/  IMAD.MOV.U32 R21, RZ, RZ, R20 ;  /* 0x000000ffff157224 */ /* 0x000fe200078e0014 */
[----:B------:R-:W-:Y:S01]  /*2d20*/  ISETP.GT.U32.AND P6, PT, R4, R19, PT ;  /* 0x000000130400720c */ /* 0x000fe20003fc4070 */
[----:B------:R-:W-:Y:S01]  /*2d30*/  @!P2 IMAD.IADD R15, R15, 0x1, -R4 ;  /* 0x000000010f0fa824 */ /* 0x000fe200078e0a04 */
[----:B------:R-:W-:Y:S01]  /*2d40*/  ISETP.GE.AND P2, PT, R25, RZ, PT ;  /* 0x000000ff1900720c */ /* 0x000fe20003f46270 */
[----:B------:R-:W-:-:S04]  /*2d50*/  IMAD.HI.U32 R20, R6, R21, RZ ;  /* 0x0000001506147227 */ /* 0x000fc800078e00ff */
[----:B------:R-:W-:Y:S01]  /*2d60*/  @!P1 IMAD.MOV R11, RZ, RZ, -R11 ;  /* 0x000000ffff0b9224 */ /* 0x000fe200078e0a0b */
[C---:B------:R-:W-:Y:S01]  /*2d70*/  ISETP.GT.U32.AND P1, PT, R4.reuse, R16, PT ;  /* 0x000000100400720c */ /* 0x040fe20003f24070 */
[----:B------:R-:W-:Y:S02]  /*2d80*/  IMAD.MOV.U32 R13, RZ, RZ, R15 ;  /* 0x000000ffff0d7224 */ /* 0x000fe400078e000f */
[----:B------:R-:W-:Y:S02]  /*2d90*/  IMAD.MOV R20, RZ, RZ, -R20 ;  /* 0x000000ffff147224 */ /* 0x000fe400078e0a14 */
[----:B------:R-:W-:Y:S02]  /*2da0*/  @!P3 IMAD.IADD R17, R17, 0x1, -R4 ;  /* 0x000000011111b824 */ /* 0x000fe400078e0a04 */
[----:B------:R-:W-:Y:S01]  /*2db0*/  @!P0 IMAD.MOV R13, RZ, RZ, -R13 ;  /* 0x000000ffff0d8224 */ /* 0x000fe200078e0a0d */
[C---:B------:R-:W-:Y:S01]  /*2dc0*/  ISETP.GT.U32.AND P0, PT, R4.reuse, R18, PT ;  /* 0x000000120400720c */ /* 0x040fe20003f04070 */
[----:B------:R-:W-:-:S02]  /*2dd0*/  IMAD R21, R4, R20, R21 ;  /* 0x0000001404157224 */ /* 0x000fc400078e0215 */
[----:B------:R-:W-:Y:S01]  /*2de0*/  @!P5 IMAD.MOV R9, RZ, RZ, -R9 ;  /* 0x000000ffff09d224 */ /* 0x000fe200078e0a09 */
[----:B------:R-:W-:Y:S01]  /*2df0*/  ISETP.GE.AND P5, PT, R24, RZ, PT ;  /* 0x000000ff1800720c */ /* 0x000fe20003fa6270 */
[----:B------:R-:W-:Y:S01]  /*2e00*/  @!P4 IMAD.MOV R14, RZ, RZ, -R14 ;  /* 0x000000ffff0ec224 */ /* 0x000fe200078e0a0e */
[C---:B------:R-:W-:Y:S01]  /*2e10*/  ISETP.GT.U32.AND P4, PT, R4.reuse, R17, PT ;  /* 0x000000110400720c */ /* 0x040fe20003f84070 */
[--C-:B------:R-:W-:Y:S01]  /*2e20*/  @!P6 IMAD.IADD R19, R19, 0x1, -R4.reuse ;  /* 0x000000011313e824 */ /* 0x100fe200078e0a04 */
[----:B------:R-:W-:Y:S01]  /*2e30*/  ISETP.GT.U32.AND P6, PT, R4, R21, PT ;  /* 0x000000150400720c */ /* 0x000fe20003fc4070 */
[----:B------:R-:W-:Y:S02]  /*2e40*/  VIADD R24, R8, 0x190 ;  /* 0x0000019008187836 */ /* 0x000fe40000000000 */
[--C-:B------:R-:W-:Y:S01]  /*2e50*/  @!P1 IMAD.IADD R16, R16, 0x1, -R4.reuse ;  /* 0x0000000110109824 */ /* 0x100fe200078e0a04 */
[----:B------:R-:W-:Y:S01]  /*2e60*/  ISETP.GE.AND P1, PT, R26, RZ, PT ;  /* 0x000000ff1a00720c */ /* 0x000fe20003f26270 */
[----:B------:R-:W-:Y:S01]  /*2e70*/  VIADD R26, R8, 0x188 ;  /* 0x00000188081a7836 */ /* 0x000fe20000000000 */
[----:B------:R-:W-:Y:S01]  /*2e80*/  IABS R23, R24 ;  /* 0x0000001800177213 */ /* 0x000fe20000000000 */
[----:B------:R-:W-:Y:S01]  /*2e90*/  @!P0 IMAD.IADD R18, R18, 0x1, -R4 ;  /* 0x0000000112128824 */ /* 0x000fe200078e0a04 */
[----:B------:R-:W-:Y:S01]  /*2ea0*/  ISETP.GT.U32.AND P3, PT, R4, R16, PT ;  /* 0x000000100400720c */ /* 0x000fe20003f64070 */
[----:B------:R-:W-:Y:S01]  /*2eb0*/  VIADD R28, R8, 0x178 ;  /* 0x00000178081c7836 */ /* 0x000fe20000000000 */
[----:B------:R-:W-:Y:S01]  /*2ec0*/  IABS R25, R26 ;  /* 0x0000001a00197213 */ /* 0x000fe20000000000 */
[----:B------:R-:W-:Y:S01]  /*2ed0*/  IMAD.HI.U32 R15, R6, R23, RZ ;  /* 0x00000017060f7227 */ /* 0x000fe200078e00ff */
[----:B------:R-:W-:-:S02]  /*2ee0*/  ISETP.GE.AND P0, PT, R24, RZ, PT ;  /* 0x000000ff1800720c */ /* 0x000fc40003f06270 */
[----:B------:R-:W-:Y:S01]  /*2ef0*/  IABS R29, R28 ;  /* 0x0000001c001d7213 */ /* 0x000fe20000000000 */
[--C-:B------:R-:W-:Y:S01]  /*2f00*/  @!P4 IMAD.IADD R17, R17, 0x1, -R4.reuse ;  /* 0x000000011111c824 */ /* 0x100fe200078e0a04 */
[----:B------:R-:W-:Y:S01]  /*2f10*/  ISETP.GE.AND P4, PT, R22, RZ, PT ;  /* 0x000000ff1600720c */ /* 0x000fe20003f86270 */
[----:B------:R-:W-:Y:S01]  /*2f20*/  @!P6 IMAD.IADD R21, R21, 0x1, -R4 ;  /* 0x000000011515e824 */ /* 0x000fe200078e0a04 */
[----:B------:R-:W-:Y:S01]  /*2f30*/  ISETP.GT.U32.AND P6, PT, R4, R18, PT ;  /* 0x000000120400720c */ /* 0x000fe20003fc4070 */
[----:B------:R-:W-:Y:S02]  /*2f40*/  IMAD.MOV R15, RZ, RZ, -R15 ;  /* 0x000000ffff0f7224 */ /* 0x000fe400078e0a0f */
[----:B------:R-:W-:-:S04]  /*2f50*/  IMAD.HI.U32 R22, R6, R25, RZ ;  /* 0x0000001906167227 */ /* 0x000fc800078e00ff */
[C---:B------:R-:W-:Y:S02]  /*2f60*/  IMAD R20, R4.reuse, R15, R23 ;  /* 0x0000000f04147224 */ /* 0x040fe400078e0217 */
[----:B------:R-:W-:Y:S02]  /*2f70*/  IMAD.MOV.U32 R15, RZ, RZ, R17 ;  /* 0x000000ffff0f7224 */ /* 0x000fe400078e0011 */
[----:B------:R-:W-:Y:S02]  /*2f80*/  IMAD.MOV R22, RZ, RZ, -R22 ;  /* 0x000000ffff167224 */ /* 0x000fe400078e0a16 */
[----:B------:R-:W-:Y:S01]  /*2f90*/  @!P2 IMAD.MOV R15, RZ, RZ, -R15 ;  /* 0x000000ffff0fa224 */ /* 0x000fe200078e0a0f */
[C---:B------:R-:W-:Y:S01]  /*2fa0*/  ISETP.GT.U32.AND P2, PT, R4.reuse, R20, PT ;  /* 0x000000140400720c */ /* 0x040fe20003f44070 */
[----:B------:R-:W-:Y:S02]  /*2fb0*/  IMAD R23, R4, R22, R25 ;  /* 0x0000001604177224 */ /* 0x000fe400078e0219 */
[----:B------:R-:W-:-:S02]  /*2fc0*/  @!P6 IMAD.IADD R18, R18, 0x1, -R4 ;  /* 0x000000011212e824 */ /* 0x000fc400078e0a04 */
[----:B------:R-:W-:Y:S01]  /*2fd0*/  @!P3 IMAD.IADD R16, R16, 0x1, -R4 ;  /* 0x000000011010b824 */ /* 0x000fe200078e0a04 */
[----:B------:R-:W-:Y:S01]  /*2fe0*/  ISETP.GT.U32.AND P6, PT, R4, R23, PT ;  /* 0x000000170400720c */ /* 0x000fe20003fc4070 */
[----:B------:R-:W-:Y:S01]  /*2ff0*/  VIADD R24, R8, 0x180 ;  /* 0x0000018008187836 */ /* 0x000fe20000000000 */
[----:B------:R-:W-:Y:S01]  /*3000*/  ISETP.GE.AND P3, PT, R27, RZ, PT ;  /* 0x000000ff1b00720c */ /* 0x000fe20003f66270 */
[----:B------:R-:W-:Y:S01]  /*3010*/  @!P5 IMAD.MOV R16, RZ, RZ, -R16 ;  /* 0x000000ffff10d224 */ /* 0x000fe200078e0a10 */
[----:B------:R-:W-:Y:S01]  /*3020*/  ISETP.GT.U32.AND P5, PT, R4, R21, PT ;  /* 0x000000150400720c */ /* 0x000fe20003fa4070 */
[----:B------:R-:W-:Y:S01]  /*3030*/  IMAD.HI.U32 R22, R6, R29, RZ ;  /* 0x0000001d06167227 */ /* 0x000fe200078e00ff */
[----:B------:R-:W-:-:S03]  /*3040*/  IABS R27, R24 ;  /* 0x00000018001b7213 */ /* 0x000fc60000000000 */
[----:B------:R-:W-:Y:S01]  /*3050*/  @!P2 IMAD.IADD R20, R20, 0x1, -R4 ;  /* 0x000000011414a824 */ /* 0x000fe200078e0a04 */
[----:B------:R-:W-:Y:S01]  /*3060*/  ISETP.GE.AND P2, PT, R28, RZ, PT ;  /* 0x000000ff1c00720c */ /* 0x000fe20003f46270 */
[----:B------:R-:W-:Y:S02]  /*3070*/  IMAD.MOV R25, RZ, RZ, -R22 ;  /* 0x000000ffff197224 */ /* 0x000fe400078e0a16 */
[----:B------:R-:W-:Y:S01]  /*3080*/  @!P6 IMAD.IADD R23, R23, 0x1, -R4 ;  /* 0x000000011717e824 */ /* 0x000fe200078e0a04 */
[----:B------:R-:W-:Y:S01]  /*3090*/  ISETP.GT.U32.AND P6, PT, R4, R20, PT ;  /* 0x000000140400720c */ /* 0x000fe20003fc4070 */
[----:B------:R-:W-:Y:S02]  /*30a0*/  IMAD.MOV.U32 R17, RZ, RZ, R19 ;  /* 0x000000ffff117224 */ /* 0x000fe400078e0013 */
[----:B------:R-:W-:-:S04]  /*30b0*/  IMAD.HI.U32 R19, R6, R27, RZ ;  /* 0x0000001b06137227 */ /* 0x000fc800078e00ff */
[----:B------:R-:W-:Y:S02]  /*30c0*/  IMAD R25, R4, R25, R29 ;  /* 0x0000001904197224 */ /* 0x000fe400078e021d */
[----:B------:R-:W-:Y:S02]  /*30d0*/  IMAD.MOV R19, RZ, RZ, -R19 ;  /* 0x000000ffff137224 */ /* 0x000fe400078e0a13 */
[--C-:B------:R-:W-:Y:S01]  /*30e0*/  @!P5 IMAD.IADD R21, R21, 0x1, -R4.reuse ;  /* 0x000000011515d824 */ /* 0x100fe200078e0a04 */
[----:B------:R-:W-:Y:S01]  /*30f0*/  ISETP.GE.AND P5, PT, R24, RZ, PT ;  /* 0x000000ff1800720c */ /* 0x000fe20003fa6270 */
[----:B------:R-:W-:Y:S01]  /*3100*/  @!P6 IMAD.IADD R20, R20, 0x1, -R4 ;  /* 0x000000011414e824 */ /* 0x000fe200078e0a04 */
[----:B------:R-:W-:Y:S01]  /*3110*/  ISETP.GT.U32.AND P6, PT, R4, R25, PT ;  /* 0x000000190400720c */ /* 0x000fe20003fc4070 */
[----:B------:R-:W-:Y:S02]  /*3120*/  VIADD R24, R8, 0x170 ;  /* 0x0000017008187836 */ /* 0x000fe40000000000 */
[----:B------:R-:W-:-:S02]  /*3130*/  IMAD R22, R4, R19, R27 ;  /* 0x0000001304167224 */ /* 0x000fc400078e021b */
[----:B------:R-:W-:Y:S01]  /*3140*/  @!P3 IMAD.MOV R18, RZ, RZ, -R18 ;  /* 0x000000ffff12b224 */ /* 0x000fe200078e0a12 */
[----:B------:R-:W-:Y:S01]  /*3150*/  ISETP.GT.U32.AND P3, PT, R4, R23, PT ;  /* 0x000000170400720c */ /* 0x000fe20003f64070 */
[----:B------:R-:W-:Y:S01]  /*3160*/  IMAD.MOV.U32 R19, RZ, RZ, R21 ;  /* 0x000000ffff137224 */ /* 0x000fe200078e0015 */
[----:B------:R-:W-:Y:S01]  /*3170*/  IABS R27, R24 ;  /* 0x00000018001b7213 */ /* 0x000fe20000000000 */
[----:B------:R-:W-:Y:S02]  /*3180*/  VIADD R30, R8, 0x168 ;  /* 0x00000168081e7836 */ /* 0x000fe40000000000 */
[----:B------:R-:W-:Y:S01]  /*3190*/  @!P4 IMAD.MOV R19, RZ, RZ, -R19 ;  /* 0x000000ffff13c224 */ /* 0x000fe200078e0a13 */
[----:B------:R-:W-:Y:S01]  /*31a0*/  ISETP.GT.U32.AND P4, PT, R4, R22, PT ;  /* 0x000000160400720c */ /* 0x000fe20003f84070 */
[----:B------:R-:W-:Y:S01]  /*31b0*/  IMAD.HI.U32 R21, R6, R27, RZ ;  /* 0x0000001b06157227 */ /* 0x000fe200078e00ff */
[----:B------:R-:W-:-:S03]  /*31c0*/  IABS R29, R30 ;  /* 0x0000001e001d7213 */ /* 0x000fc60000000000 */
[--C-:B------:R-:W-:Y:S02]  /*31d0*/  @!P6 IMAD.IADD R25, R25, 0x1, -R4.reuse ;  /* 0x000000011919e824 */ /* 0x100fe400078e0a04 */
[----:B------:R-:W-:Y:S02]  /*31e0*/  IMAD.MOV R21, RZ, RZ, -R21 ;  /* 0x000000ffff157224 */ /* 0x000fe400078e0a15 */
[----:B------:R-:W-:Y:S01]  /*31f0*/  VIADD R34, R8, 0x158 ;  /* 0x0000015808227836 */ /* 0x000fe20000000000 */
[----:B------:R-:W-:Y:S01]  /*3200*/  ISETP.GT.U32.AND P6, PT, R4, R25, PT ;  /* 0x000000190400720c */ /* 0x000fe20003fc4070 */
[----:B------:R-:W-:Y:S01]  /*3210*/  @!P3 IMAD.IADD R23, R23, 0x1, -R4 ;  /* 0x000000011717b824 */ /* 0x000fe200078e0a04 */
[----:B------:R-:W-:Y:S01]  /*3220*/  ISETP.GE.AND P3, PT, R24, RZ, PT ;  /* 0x000000ff1800720c */ /* 0x000fe20003f66270 */
[----:B------:R-:W-:Y:S01]  /*3230*/  IMAD R24, R4, R21, R27 ;  /* 0x0000001504187224 */ /* 0x000fe200078e021b */
[----:B------:R-:W-:Y:S01]  /*3240*/  IABS R33, R34 ;  /* 0x0000002200217213 */ /* 0x000fe20000000000 */
[----:B------:R-:W-:-:S02]  /*3250*/  VIADD R32, R8, 0x160 ;  /* 0x0000016008207836 */ /* 0x000fc40000000000 */
[----:B------:R-:W-:Y:S01]  /*3260*/  @!P4 IMAD.IADD R22, R22, 0x1, -R4 ;  /* 0x000000011616c824 */ /* 0x000fe200078e0a04 */
[----:B------:R-:W-:Y:S01]  /*3270*/  ISETP.GT.U32.AND P4, PT, R4, R24, PT ;  /* 0x000000180400720c */ /* 0x000fe20003f84070 */
[----:B------:R-:W-:Y:S01]  /*3280*/  @!P1 IMAD.MOV R17, RZ, RZ, -R17 ;  /* 0x000000ffff119224 */ /* 0x000fe200078e0a11 */
[----:B------:R-:W-:Y:S01]  /*3290*/  ISETP.GE.AND P1, PT, R26, RZ, PT ;  /* 0x000000ff1a00720c */ /* 0x000fe20003f26270 */
[----:B------:R-:W-:Y:S01]  /*32a0*/  @!P0 IMAD.MOV R20, RZ, RZ, -R20 ;  /* 0x000000ffff148224 */ /* 0x000fe200078e0a14 */
[----:B------:R-:W-:Y:S01]  /*32b0*/  IABS R31, R32 ;  /* 0x00000020001f7213 */ /* 0x000fe20000000000 */
[----:B------:R-:W-:Y:S01]  /*32c0*/  IMAD.HI.U32 R26, R6, R29, RZ ;  /* 0x0000001d061a7227 */ /* 0x000fe200078e00ff */
[----:B------:R-:W-:-:S03]  /*32d0*/  ISETP.GT.U32.AND P0, PT, R4, R22, PT ;  /* 0x000000160400720c */ /* 0x000fc60003f04070 */
[----:B------:R-:W-:-:S04]  /*32e0*/  IMAD.HI.U32 R28, R6, R33, RZ ;  /* 0x00000021061c7227 */ /* 0x000fc800078e00ff */
[----:B------:R-:W-:Y:S02]  /*32f0*/  IMAD.MOV R26, RZ, RZ, -R26 ;  /* 0x000000ffff1a7224 */ /* 0x000fe400078e0a1a */
[----:B------:R-:W-:-:S04]  /*3300*/  IMAD.HI.U32 R27, R6, R31, RZ ;  /* 0x0000001f061b7227 */ /* 0x000fc800078e00ff */
[----:B------:R-:W-:Y:S02]  /*3310*/  IMAD.MOV R28, RZ, RZ, -R28 ;  /* 0x000000ffff1c7224 */ /* 0x000fe400078e0a1c */
[----:B------:R-:W-:Y:S02]  /*3320*/  @!P6 IMAD.IADD R25, R25, 0x1, -R4 ;  /* 0x000000011919e824 */ /* 0x000fe400078e0a04 */
[----:B------:R-:W-:Y:S02]  /*3330*/  IMAD.MOV.U32 R21, RZ, RZ, R23 ;  /* 0x000000ffff157224 */ /* 0x000fe400078e0017 */
[C---:B------:R-:W-:Y:S02]  /*3340*/  IMAD R26, R4.reuse, R26, R29 ;  /* 0x0000001a041a7224 */ /* 0x040fe400078e021d */
[----:B------:R-:W-:Y:S02]  /*3350*/  IMAD.MOV R27, RZ, RZ, -R27 ;  /* 0x000000ffff1b7224 */ /* 0x000fe400078e0a1b */
[----:B------:R-:W-:-:S02]  /*3360*/  IMAD R29, R4, R28, R33 ;  /* 0x0000001c041d7224 */ /* 0x000fc400078e0221 */
[----:B------:R-:W-:Y:S02]  /*3370*/  IMAD.MOV.U32 R23, RZ, RZ, R25 ;  /* 0x000000ffff177224 */ /* 0x000fe400078e0019 */
[----:B------:R-:W-:Y:S02]  /*3380*/  VIADD R35, R8, 0x150 ;  /* 0x0000015008237836 */ /* 0x000fe40000000000 */
[--C-:B------:R-:W-:Y:S02]  /*3390*/  @!P4 IMAD.IADD R24, R24, 0x1, -R4.reuse ;  /* 0x000000011818c824 */ /* 0x100fe400078e0a04 */
[----:B------:R-:W-:Y:S01]  /*33a0*/  IMAD R27, R4, R27, R31 ;  /* 0x0000001b041b7224 */ /* 0x000fe200078e021f */
[----:B------:R-:W-:Y:S01]  /*33b0*/  IABS R31, R35 ;  /* 0x00000023001f7213 */ /* 0x000fe20000000000 */
[----:B------:R-:W-:Y:S01]  /*33c0*/  @!P0 IMAD.IADD R22, R22, 0x1, -R4 ;  /* 0x0000000116168824 */ /* 0x000fe200078e0a04 */
[C---:B------:R-:W-:Y:S01]  /*33d0*/  ISETP.GT.U32.AND P4, PT, R4.reuse, R24, PT ;  /* 0x000000180400720c */ /* 0x040fe20003f84070 */
[----:B------:R-:W-:Y:S01]  /*33e0*/  @!P2 IMAD.MOV R23, RZ, RZ, -R23 ;  /* 0x000000ffff17a224 */ /* 0x000fe200078e0a17 */
[C---:B------:R-:W-:Y:S01]  /*33f0*/  ISETP.GT.U32.AND P2, PT, R4.reuse, R29, PT ;  /* 0x0000001d0400720c */ /* 0x040fe20003f44070 */
[----:B------:R-:W-:Y:S01]  /*3400*/  @!P5 IMAD.MOV R22, RZ, RZ, -R22 ;  /* 0x000000ffff16d224 */ /* 0x000fe200078e0a16 */
[----:B------:R-:W-:Y:S01]  /*3410*/  ISETP.GT.U32.AND P6, PT, R4, R27, PT ;  /* 0x0000001b0400720c */ /* 0x000fe20003fc4070 */
[----:B------:R-:W-:Y:S01]  /*3420*/  IMAD.HI.U32 R25, R6, R31, RZ ;  /* 0x0000001f06197227 */ /* 0x000fe200078e00ff */
[----:B------:R-:W-:-:S02]  /*3430*/  ISETP.GE.AND P5, PT, R32, RZ, PT ;  /* 0x000000ff2000720c */ /* 0x000fc40003fa6270 */
[----:B------:R-:W-:Y:S01]  /*3440*/  ISETP.GT.U32.AND P0, PT, R4, R26, PT ;  /* 0x0000001a0400720c */ /* 0x000fe20003f04070 */
[----:B------:R-:W-:Y:S02]  /*3450*/  VIADD R32, R8, 0x148 ;  /* 0x0000014808207836 */ /* 0x000fe40000000000 */
[----:B------:R-:W-:Y:S01]  /*3460*/  @!P1 IMAD.MOV R21, RZ, RZ, -R21 ;  /* 0x000000ffff159224 */ /* 0x000fe200078e0a15 */
[----:B------:R-:W-:Y:S01]  /*3470*/  ISETP.GE.AND P1, PT, R30, RZ, PT ;  /* 0x000000ff1e00720c */ /* 0x000fe20003f26270 */
[----:B------:R-:W-:Y:S01]  /*3480*/  IMAD.MOV R25, RZ, RZ, -R25 ;  /* 0x000000ffff197224 */ /* 0x000fe200078e0a19 */
[----:B------:R-:W-:Y:S01]  /*3490*/  IABS R30, R32 ;  /* 0x00000020001e7213 */ /* 0x000fe20000000000 */
[--C-:B------:R-:W-:Y:S02]  /*34a0*/  @!P2 IMAD.IADD R29, R29, 0x1, -R4.reuse ;  /* 0x000000011d1da824 */ /* 0x100fe400078e0a04 */
[----:B------:R-:W-:Y:S02]  /*34b0*/  IMAD R28, R4, R25, R31 ;  /* 0x00000019041c7224 */ /* 0x000fe400078e021f */
[----:B------:R-:W-:Y:S01]  /*34c0*/  @!P4 IMAD.IADD R24, R24, 0x1, -R4 ;  /* 0x000000011818c824 */ /* 0x000fe200078e0a04 */
[----:B------:R-:W-:Y:S01]  /*34d0*/  ISETP.GT.U32.AND P2, PT, R4, R29, PT ;  /* 0x0000001d0400720c */ /* 0x000fe20003f44070 */
[----:B------:R-:W-:Y:S01]  /*34e0*/  IMAD.MOV.U32 R31, RZ, RZ, R30 ;  /* 0x000000ffff1f7224 */ /* 0x000fe200078e001e */
[----:B------:R-:W-:Y:S01]  /*34f0*/  ISETP.GE.AND P4, PT, R34, RZ, PT ;  /* 0x000000ff2200720c */ /* 0x000fe20003f86270 */
[----:B------:R-:W-:-:S02]  /*3500*/  @!P6 IMAD.IADD R27, R27, 0x1, -R4 ;  /* 0x000000011b1be824 */ /* 0x000fc400078e0a04 */
[----:B------:R-:W-:-:S03]  /*3510*/  IMAD.HI.U32 R25, R6, R31, RZ ;  /* 0x0000001f06197227 */ /* 0x000fc600078e00ff */
[C---:B------:R-:W-:Y:S01]  /*3520*/  ISETP.GT.U32.AND P6, PT, R4.reuse, R27, PT ;  /* 0x0000001b0400720c */ /* 0x040fe20003fc4070 */
[----:B------:R-:W-:Y:S01]  /*3530*/  @!P3 IMAD.MOV R24, RZ, RZ, -R24 ;  /* 0x000000ffff18b224 */ /* 0x000fe200078e0a18 */
[----:B------:R-:W-:Y:S01]  /*3540*/  ISETP.GT.U32.AND P3, PT, R4, R28, PT ;  /* 0x0000001c0400720c */ /* 0x000fe20003f64070 */
[----:B------:R-:W-:Y:S02]  /*3550*/  VIADD R34, R8, 0x140 ;  /* 0x0000014008227836 */ /* 0x000fe40000000000 */
[----:B------:R-:W-:Y:S02]  /*3560*/  IMAD.MOV R30, RZ, RZ, -R25 ;  /* 0x000000ffff1e7224 */ /* 0x000fe400078e0a19 */
[--C-:B------:R-:W-:Y:S01]  /*3570*/  @!P0 IMAD.IADD R26, R26, 0x1, -R4.reuse ;  /* 0x000000011a1a8824 */ /* 0x100fe200078e0a04 */
[----:B------:R-:W-:Y:S01]  /*3580*/  IABS R33, R34 ;  /* 0x0000002200217213 */ /* 0x000fe20000000000 */
[C---:B------:R-:W-:Y:S02]  /*3590*/  IMAD R31, R4.reuse, R30, R31 ;  /* 0x0000001e041f7224 */ /* 0x040fe400078e021f */
[----:B------:R-:W-:Y:S01]  /*35a0*/  @!P2 IMAD.IADD R29, R29, 0x1, -R4 ;  /* 0x000000011d1da824 */ /* 0x000fe200078e0a04 */
[----:B------:R-:W-:Y:S01]  /*35b0*/  ISETP.GT.U32.AND P0, PT, R4, R26, PT ;  /* 0x0000001a0400720c */ /* 0x000fe20003f04070 */
[----:B------:R-:W-:Y:S01]  /*35c0*/  IMAD.HI.U32 R25, R6, R33, RZ ;  /* 0x0000002106197227 */ /* 0x000fe200078e00ff */
[----:B------:R-:W-:-:S03]  /*35d0*/  ISETP.GT.U32.AND P2, PT, R4, R31, PT ;  /* 0x0000001f0400720c */ /* 0x000fc60003f44070 */
[--C-:B------:R-:W-:Y:S02]  /*35e0*/  @!P3 IMAD.IADD R28, R28, 0x1, -R4.reuse ;  /* 0x000000011c1cb824 */ /* 0x100fe400078e0a04 */
[----:B------:R-:W-:Y:S01]  /*35f0*/  @!P6 IMAD.IADD R27, R27, 0x1, -R4 ;  /* 0x000000011b1be824 */ /* 0x000fe200078e0a04 */
[----:B------:R-:W-:Y:S01]  /*3600*/  ISETP.GE.AND P6, PT, R32, RZ, PT ;  /* 0x000000ff2000720c */ /* 0x000fe20003fc6270 */
[----:B------:R-:W-:Y:S01]  /*3610*/  IMAD.MOV R30, RZ, RZ, -R25 ;  /* 0x000000ffff1e7224 */ /* 0x000fe200078e0a19 */
[----:B------:R-:W-:Y:S01]  /*3620*/  ISETP.GT.U32.AND P3, PT, R4, R28, PT ;  /* 0x0000001c0400720c */ /* 0x000fe20003f64070 */
[----:B------:R-:W-:Y:S02]  /*3630*/  VIADD R36, R8, 0x138 ;  /* 0x0000013808247836 */ /* 0x000fe40000000000 */
[----:B------:R-:W-:Y:S02]  /*3640*/  IMAD.MOV.U32 R25, RZ, RZ, R27 ;  /* 0x000000ffff197224 */ /* 0x000fe400078e001b */
[----:B------:R-:W-:-:S02]  /*3650*/  IMAD R30, R4, R30, R33 ;  /* 0x0000001e041e7224 */ /* 0x000fc400078e0221 */
[----:B------:R-:W-:Y:S02]  /*3660*/  IMAD.MOV.U32 R27, RZ, RZ, R29 ;  /* 0x000000ffff1b7224 */ /* 0x000fe400078e001d */
[--C-:B------:R-:W-:Y:S01]  /*3670*/  @!P0 IMAD.IADD R26, R26, 0x1, -R4.reuse ;  /* 0x000000011a1a8824 */ /* 0x100fe200078e0a04 */
[----:B------:R-:W-:Y:S01]  /*3680*/  ISETP.GE.AND P0, PT, R35, RZ, PT ;  /* 0x000000ff2300720c */ /* 0x000fe20003f06270 */
[----:B------:R-:W-:Y:S01]  /*3690*/  @!P4 IMAD.MOV R27, RZ, RZ, -R27 ;  /* 0x000000ffff1bc224 */ /* 0x000fe200078e0a1b */
[----:B------:R-:W-:Y:S01]  /*36a0*/  IABS R35, R36 ;  /* 0x0000002400237213 */ /* 0x000fe20000000000 */
[----:B------:R-:W-:Y:S01]  /*36b0*/  @!P2 IMAD.IADD R31, R31, 0x1, -R4 ;  /* 0x000000011f1fa824 */ /* 0x000fe200078e0a04 */
[----:B------:R-:W-:Y:S01]  /*36c0*/  ISETP.GT.U32.AND P4, PT, R4, R30, PT ;  /* 0x0000001e0400720c */ /* 0x000fe20003f84070 */
[----:B------:R-:W-:Y:S02]  /*36d0*/  VIADD R32, R8, 0x130 ;  /* 0x0000013008207836 */ /* 0x000fe40000000000 */
[----:B------:R-:W-:Y:S01]  /*36e0*/  IMAD.HI.U32 R29, R6, R35, RZ ;  /* 0x00000023061d7227 */ /* 0x000fe200078e00ff */
[----:B------:R-:W-:-:S03]  /*36f0*/  ISETP.GT.U32.AND P2, PT, R4, R31, PT ;  /* 0x0000001f0400720c */ /* 0x000fc60003f44070 */
[----:B------:R-:W-:Y:S01]  /*3700*/  @!P3 IMAD.IADD R28, R28, 0x1, -R4 ;  /* 0x000000011c1cb824 */ /* 0x000fe200078e0a04 */
[----:B------:R-:W-:Y:S01]  /*3710*/  ISETP.GE.AND P3, PT, R32, RZ, PT ;  /* 0x000000ff2000720c */ /* 0x000fe20003f66270 */
[----:B------:R-:W-:Y:S01]  /*3720*/  IMAD.MOV R29, RZ, RZ, -R29 ;  /* 0x000000ffff1d7224 */ /* 0x000fe200078e0a1d */
[----:B------:R-:W-:Y:S01]  /*3730*/  IABS R32, R32 ;  /* 0x0000002000207213 */ /* 0x000fe20000000000 */
[----:B------:R-:W-:Y:S01]  /*3740*/  @!P1 IMAD.MOV R26, RZ, RZ, -R26 ;  /* 0x000000ffff1a9224 */ /* 0x000fe200078e0a1a */
[----:B------:R-:W-:Y:S01]  /*3750*/  ISETP.GE.AND P1, PT, R34, RZ, PT ;  /* 0x000000ff2200720c */ /* 0x000fe20003f26270 */
[----:B------:R-:W-:Y:S02]  /*3760*/  IMAD R33, R4, R29, R35 ;  /* 0x0000001d04217224 */ /* 0x000fe400078e0223 */
[----:B------:R-:W-:Y:S02]  /*3770*/  VIADD R34, R8, 0x128 ;  /* 0x0000012808227836 */ /* 0x000fe40000000000 */
[----:B------:R-:W-:-:S02]  /*3780*/  IMAD.MOV.U32 R35, RZ, RZ, R32 ;  /* 0x000000ffff237224 */ /* 0x000fc400078e0020 */
[----:B------:R-:W-:Y:S01]  /*3790*/  @!P4 IMAD.IADD R30, R30, 0x1, -R4 ;  /* 0x000000011e1ec824 */ /* 0x000fe200078e0a04 */
[----:B------:R-:W-:Y:S01]  /*37a0*/  IABS R37, R34 ;  /* 0x0000002200257213 */ /* 0x000fe20000000000 */
[----:B------:R-:W-:-:S03]  /*37b0*/  IMAD.HI.U32 R29, R6, R35, RZ ;  /* 0x00000023061d7227 */ /* 0x000fc600078e00ff */
[----:B------:R-:W-:Y:S01]  /*37c0*/  ISETP.GT.U32.AND P4, PT, R4, R30, PT ;  /* 0x0000001e0400720c */ /* 0x000fe20003f84070 */
[----:B------:R-:W-:Y:S01]  /*37d0*/  @!P2 IMAD.IADD R31, R31, 0x1, -R4 ;  /* 0x000000011f1fa824 */ /* 0x000fe200078e0a04 */
[----:B------:R-:W-:Y:S01]  /*37e0*/  ISETP.GE.AND P2, PT, R34, RZ, PT ;  /* 0x000000ff2200720c */ /* 0x000fe20003f46270 */
[----:B------:R-:W-:Y:S01]  /*37f0*/  @!P0 IMAD.MOV R28, RZ, RZ, -R28 ;  /* 0x000000ffff1c8224 */ /* 0x000fe200078e0a1c */
[----:B------:R-:W-:Y:S01]  /*3800*/  ISETP.GT.U32.AND P0, PT, R4, R33, PT ;  /* 0x000000210400720c */ /* 0x000fe20003f04070 */
[----:B------:R-:W-:Y:S02]  /*3810*/  IMAD.MOV R32, RZ, RZ, -R29 ;  /* 0x000000ffff207224 */ /* 0x000fe400078e0a1d */
[----:B------:R-:W-:Y:S02]  /*3820*/  IMAD.MOV.U32 R29, RZ, RZ, R31 ;  /* 0x000000ffff1d7224 */ /* 0x000fe400078e001f */
[----:B------:R-:W-:-:S04]  /*3830*/  IMAD.HI.U32 R31, R6, R37, RZ ;  /* 0x00000025061f7227 */ /* 0x000fc800078e00ff */
[----:B------:R-:W-:Y:S02]  /*3840*/  IMAD R32, R4, R32, R35 ;  /* 0x0000002004207224 */ /* 0x000fe400078e0223 */
[----:B------:R-:W-:Y:S02]  /*3850*/  IMAD.MOV R35, RZ, RZ, -R31 ;  /* 0x000000ffff237224 */ /* 0x000fe400078e0a1f */
[--C-:B------:R-:W-:Y:S01]  /*3860*/  @!P4 IMAD.IADD R30, R30, 0x1, -R4.reuse ;  /* 0x000000011e1ec824 */ /* 0x100fe200078e0a04 */
[C---:B------:R-:W-:Y:S01]  /*3870*/  ISETP.GT.U32.AND P4, PT, R4.reuse, R32, PT ;  /* 0x000000200400720c */ /* 0x040fe20003f84070 */
[----:B------:R-:W-:Y:S02]  /*3880*/  IMAD R35, R4, R35, R37 ;  /* 0x0000002304237224 */ /* 0x000fe400078e0225 */
[----:B------:R-:W-:Y:S02]  /*3890*/  @!P0 IMAD.IADD R33, R33, 0x1, -R4 ;  /* 0x0000000121218824 */ /* 0x000fe400078e0a04 */
[----:B------:R-:W-:Y:S01]  /*38a0*/  @!P5 IMAD.MOV R25, RZ, RZ, -R25 ;  /* 0x000000ffff19d224 */ /* 0x000fe200078e0a19 */
[----:B------:R-:W-:Y:S01]  /*38b0*/  ISETP.GE.AND P5, PT, R36, RZ, PT ;  /* 0x000000ff2400720c */ /* 0x000fe20003fa6270 */
[----:B------:R-:W-:Y:S01]  /*38c0*/  @!P1 IMAD.MOV R30, RZ, RZ, -R30 ;  /* 0x000000ffff1e9224 */ /* 0x000fe200078e0a1e */
[----:B------:R-:W-:Y:S01]  /*38d0*/  ISETP.GT.U32.AND P1, PT, R4, R35, PT ;  /* 0x000000230400720c */ /* 0x000fe20003f24070 */
[----:B------:R-:W-:Y:S01]  /*38e0*/  VIADD R36, R8, 0x120 ;  /* 0x0000012008247836 */ /* 0x000fe20000000000 */
[----:B------:R-:W-:Y:S01]  /*38f0*/  ISETP.GT.U32.AND P0, PT, R4, R33, PT ;  /* 0x000000210400720c */ /* 0x000fe20003f04070 */
[----:B------:R-:W-:-:S02]  /*3900*/  VIADD R38, R8, 0x118 ;  /* 0x0000011808267836 */ /* 0x000fc40000000000 */
[C---:B------:R-:W-:Y:S01]  /*3910*/  VIADD R40, R8.reuse, 0x110 ;  /* 0x0000011008287836 */ /* 0x040fe20000000000 */
[----:B------:R-:W-:Y:S01]  /*3920*/  IABS R39, R36 ;  /* 0x0000002400277213 */ /* 0x000fe20000000000 */
[----:B------:R-:W-:Y:S01]  /*3930*/  VIADD R42, R8, 0x108 ;  /* 0x00000108082a7836 */ /* 0x000fe20000000000 */
[----:B------:R-:W-:Y:S01]  /*3940*/  IABS R37, R38 ;  /* 0x0000002600257213 */ /* 0x000fe20000000000 */
[----:B------:R-:W-:Y:S01]  /*3950*/  @!P6 IMAD.MOV R29, RZ, RZ, -R29 ;  /* 0x000000ffff1de224 */ /* 0x000fe200078e0a1d */
[----:B------:R-:W-:Y:S01]  /*3960*/  ISETP.GE.AND P6, PT, R36, RZ, PT ;  /* 0x000000ff2400720c */ /* 0x000fe20003fc6270 */
[----:B------:R-:W-:Y:S01]  /*3970*/  IMAD.HI.U32 R31, R6, R39, RZ ;  /* 0x00000027061f7227 */ /* 0x000fe200078e00ff */
[----:B------:R-:W-:-:S03]  /*3980*/  IABS R41, R42 ;  /* 0x0000002a00297213 */ /* 0x000fc60000000000 */
[--C-:B------:R-:W-:Y:S02]  /*3990*/  @!P1 IMAD.IADD R35, R35, 0x1, -R4.reuse ;  /* 0x0000000123239824 */ /* 0x100fe400078e0a04 */
[----:B------:R-:W-:Y:S02]  /*39a0*/  IMAD.MOV R31, RZ, RZ, -R31 ;  /* 0x000000ffff1f7224 */ /* 0x000fe400078e0a1f */
[----:B------:R-:W-:Y:S01]  /*39b0*/  @!P0 IMAD.IADD R33, R33, 0x1, -R4 ;  /* 0x0000000121218824 */ /* 0x000fe200078e0a04 */
[C---:B------:R-:W-:Y:S01]  /*39c0*/  ISETP.GT.U32.AND P1, PT, R4.reuse, R35, PT ;  /* 0x000000230400720c */ /* 0x040fe20003f24070 */
[----:B------:R-:W-:Y:S01]  /*39d0*/  IMAD R34, R4, R31, R39 ;  /* 0x0000001f04227224 */ /* 0x000fe200078e0227 */
[----:B------:R-:W-:Y:S01]  /*39e0*/  IABS R39, R40 ;  /* 0x0000002800277213 */ /* 0x000fe20000000000 */
[----:B------:R-:W-:Y:S02]  /*39f0*/  IMAD.MOV.U32 R31, RZ, RZ, R33 ;  /* 0x000000ffff1f7224 */ /* 0x000fe400078e0021 */
[----:B------:R-:W-:Y:S01]  /*3a00*/  IMAD.HI.U32 R33, R6, R37, RZ ;  /* 0x0000002506217227 */ /* 0x000fe200078e00ff */
[----:B------:R-:W-:-:S03]  /*3a10*/  ISETP.GT.U32.AND P0, PT, R4, R34, PT ;  /* 0x000000220400720c */ /* 0x000fc60003f04070 */
[----:B------:R-:W-:-:S04]  /*3a20*/  IMAD.HI.U32 R36, R6, R39, RZ ;  /* 0x0000002706247227 */ /* 0x000fc800078e00ff */
[----:B------:R-:W-:Y:S02]  /*3a30*/  IMAD.MOV R33, RZ, RZ, -R33 ;  /* 0x000000ffff217224 */ /* 0x000fe400078e0a21 */
[----:B------:R-:W-:Y:S02]  /*3a40*/  IMAD.MOV R36, RZ, RZ, -R36 ;  /* 0x000000ffff247224 */ /* 0x000fe400078e0a24 */
[----:B------:R-:W-:Y:S02]  /*3a50*/  IMAD R37, R4, R33, R37 ;  /* 0x0000002104257224 */ /* 0x000fe400078e0225 */
[----:B------:R-:W-:-:S04]  /*3a60*/  IMAD.HI.U32 R33, R6, R41, RZ ;  /* 0x0000002906217227 */ /* 0x000fc800078e00ff */
[--C-:B------:R-:W-:Y:S01]  /*3a70*/  @!P1 IMAD.IADD R35, R35, 0x1, -R4.reuse ;  /* 0x0000000123239824 */ /* 0x100fe200078e0a04 */
[C---:B------:R-:W-:Y:S01]  /*3a80*/  ISETP.GT.U32.AND P1, PT, R4.reuse, R37, PT ;  /* 0x000000250400720c */ /* 0x040fe20003f24070 */
[----:B------:R-:W-:Y:S02]  /*3a90*/  IMAD R36, R4, R36, R39 ;  /* 0x0000002404247224 */ /* 0x000fe400078e0227 */
[----:B------:R-:W-:Y:S02]  /*3aa0*/  IMAD.MOV R39, RZ, RZ, -R33 ;  /* 0x000000ffff277224 */ /* 0x000fe400078e0a21 */
[----:B------:R-:W-:Y:S02]  /*3ab0*/  IMAD.MOV.U32 R33, RZ, RZ, R35 ;  /* 0x000000ffff217224 */ /* 0x000fe400078e0023 */
[--C-:B------:R-:W-:Y:S02]  /*3ac0*/  @!P0 IMAD.IADD R34, R34, 0x1, -R4.reuse ;  /* 0x0000000122228824 */ /* 0x100fe400078e0a04 */
[----:B------:R-:W-:Y:S01]  /*3ad0*/  @!P2 IMAD.MOV R33, RZ, RZ, -R33 ;  /* 0x000000ffff21a224 */ /* 0x000fe200078e0a21 */
[----:B------:R-:W-:Y:S01]  /*3ae0*/  ISETP.GT.U32.AND P2, PT, R4, R36, PT ;  /* 0x000000240400720c */ /* 0x000fe20003f44070 */
[----:B------:R-:W-:Y:S01]  /*3af0*/  @!P4 IMAD.IADD R32, R32, 0x1, -R4 ;  /* 0x000000012020c824 */ /* 0x000fe200078e0a04 */
[----:B------:R-:W-:Y:S01]  /*3b00*/  ISETP.GT.U32.AND P0, PT, R4, R34, PT ;  /* 0x000000220400720c */ /* 0x000fe20003f04070 */
[----:B------:R-:W-:-:S02]  /*3b10*/  VIADD R35, R8, 0x100 ;  /* 0x0000010008237836 */ /* 0x000fc40000000000 */
[----:B------:R-:W-:Y:S01]  /*3b20*/  VIADD R44, R8, 0xf8 ;  /* 0x000000f8082c7836 */ /* 0x000fe20000000000 */
[C---:B------:R-:W-:Y:S01]  /*3b30*/  ISETP.GT.U32.AND P4, PT, R4.reuse, R32, PT ;  /* 0x000000200400720c */ /* 0x040fe20003f84070 */
[----:B------:R-:W-:Y:S01]  /*3b40*/  IMAD R39, R4, R39, R41 ;  /* 0x0000002704277224 */ /* 0x000fe200078e0229 */
[----:B------:R-:W-:Y:S01]  /*3b50*/  IABS R41, R35 ;  /* 0x0000002300297213 */ /* 0x000fe20000000000 */
[----:B------:R-:W-:Y:S01]  /*3b60*/  @!P5 IMAD.MOV R31, RZ, RZ, -R31 ;  /* 0x000000ffff1fd224 */ /* 0x000fe200078e0a1f */
[----:B------:R-:W-:Y:S01]  /*3b70*/  IABS R43, R44 ;  /* 0x0000002c002b7213 */ /* 0x000fe20000000000 */
[--C-:B------:R-:W-:Y:S01]  /*3b80*/  @!P1 IMAD.IADD R37, R37, 0x1, -R4.reuse ;  /* 0x0000000125259824 */ /* 0x100fe200078e0a04 */
[----:B------:R-:W-:Y:S01]  /*3b90*/  ISETP.GE.AND P5, PT, R38, RZ, PT ;  /* 0x000000ff2600720c */ /* 0x000fe20003fa6270 */
[--C-:B------:R-:W-:Y:S02]  /*3ba0*/  @!P2 IMAD.IADD R36, R36, 0x1, -R4.reuse ;  /* 0x000000012424a824 */ /* 0x100fe400078e0a04 */
[----:B------:R-:W-:Y:S01]  /*3bb0*/  @!P0 IMAD.IADD R34, R34, 0x1, -R4 ;  /* 0x0000000122228824 */ /* 0x000fe200078e0a04 */
[----:B------:R-:W-:Y:S01]  /*3bc0*/  ISETP.GE.AND P0, PT, R35, RZ, PT ;  /* 0x000000ff2300720c */ /* 0x000fe20003f06270 */
[----:B------:R-:W-:Y:S01]  /*3bd0*/  IMAD.HI.U32 R35, R6, R41, RZ ;  /* 0x0000002906237227 */ /* 0x000fe200078e00ff */
[----:B------:R-:W-:-:S02]  /*3be0*/  ISETP.GT.U32.AND P2, PT, R4, R36, PT ;  /* 0x000000240400720c */ /* 0x000fc40003f44070 */
[----:B------:R-:W-:Y:S01]  /*3bf0*/  ISETP.GT.U32.AND P1, PT, R4, R37, PT ;  /* 0x000000250400720c */ /* 0x000fe20003f24070 */
[----:B------:R-:W-:-:S04]  /*3c00*/  IMAD.HI.U32 R38, R6, R43, RZ ;  /* 0x0000002b06267227 */ /* 0x000fc800078e00ff */
[----:B------:R-:W-:Y:S02]  /*3c10*/  IMAD.MOV R35, RZ, RZ, -R35 ;  /* 0x000000ffff237224 */ /* 0x000fe400078e0a23 */
[----:B------:R-:W-:Y:S01]  /*3c20*/  @!P4 IMAD.IADD R32, R32, 0x1, -R4 ;  /* 0x000000012020c824 */ /* 0x000fe200078e0a04 */
[----:B------:R-:W-:Y:S01]  /*3c30*/  ISETP.GE.AND P4, PT, R40, RZ, PT ;  /* 0x000000ff2800720c */ /* 0x000fe20003f86270 */
[----:B------:R-:W-:Y:S02]  /*3c40*/  IMAD.MOV R40, RZ, RZ, -R38 ;  /* 0x000000ffff287224 */ /* 0x000fe400078e0a26 */
[C---:B------:R-:W-:Y:S02]  /*3c50*/  IMAD R38, R4.reuse, R35, R41 ;  /* 0x0000002304267224 */ /* 0x040fe400078e0229 */
[----:B------:R-:W-:Y:S01]  /*3c60*/  @!P6 IMAD.MOV R34, RZ, RZ, -R34 ;  /* 0x000000ffff22e224 */ /* 0x000fe200078e0a22 */
[----:B------:R-:W-:Y:S01]  /*3c70*/  ISETP.GT.U32.AND P6, PT, R4, R39, PT ;  /* 0x000000270400720c */ /* 0x000fe20003fc4070 */
[----:B------:R-:W-:Y:S01]  /*3c80*/  @!P2 IMAD.IADD R36, R36, 0x1, -R4 ;  /* 0x000000012424a824 */ /* 0x000fe200078e0a04 */
[----:B------:R-:W-:Y:S01]  /*3c90*/  ISETP.GT.U32.AND P2, PT, R4, R38, PT ;  /* 0x000000260400720c */ /* 0x000fe20003f44070 */
[----:B------:R-:W-:-:S02]  /*3ca0*/  VIADD R48, R8, 0xe8 ;  /* 0x000000e808307836 */ /* 0x000fc40000000000 */
[----:B------:R-:W-:Y:S02]  /*3cb0*/  VIADD R46, R8, 0xf0 ;  /* 0x000000f0082e7836 */ /* 0x000fe40000000000 */
[----:B------:R-:W-:Y:S01]  /*3cc0*/  @!P3 IMAD.MOV R32, RZ, RZ, -R32 ;  /* 0x000000ffff20b224 */ /* 0x000fe200078e0a20 */
[----:B------:R-:W-:Y:S01]  /*3cd0*/  ISETP.GE.AND P3, PT, R42, RZ, PT ;  /* 0x000000ff2a00720c */ /* 0x000fe20003f66270 */
[----:B------:R-:W-:Y:S01]  /*3ce0*/  IMAD R41, R4, R40, R43 ;  /* 0x0000002804297224 */ /* 0x000fe200078e022b */
[----:B------:R-:W-:Y:S01]  /*3cf0*/  IABS R42, R48 ;  /* 0x00000030002a7213 */ /* 0x000fe20000000000 */
[--C-:B------:R-:W-:Y:S01]  /*3d00*/  @!P1 IMAD.IADD R37, R37, 0x1, -R4.reuse ;  /* 0x0000000125259824 */ /* 0x100fe200078e0a04 */
[----:B------:R-:W-:Y:S01]  /*3d10*/  IABS R45, R46 ;  /* 0x0000002e002d7213 */ /* 0x000fe20000000000 */
[--C-:B------:R-:W-:Y:S01]  /*3d20*/  @!P6 IMAD.IADD R39, R39, 0x1, -R4.reuse ;  /* 0x000000012727e824 */ /* 0x100fe200078e0a04 */
[----:B------:R-:W-:Y:S01]  /*3d30*/  ISETP.GE.AND P1, PT, R44, RZ, PT ;  /* 0x000000ff2c00720c */ /* 0x000fe20003f26270 */
[----:B------:R-:W-:-:S02]  /*3d40*/  @!P2 IMAD.IADD R38, R38, 0x1, -R4 ;  /* 0x000000012626a824 */ /* 0x000fc400078e0a04 */
[----:B------:R-:W-:Y:S01]  /*3d50*/  IMAD.MOV.U32 R43, RZ, RZ, R42 ;  /* 0x000000ffff2b7224 */ /* 0x000fe200078e002a */
[----:B------:R-:W-:Y:S01]  /*3d60*/  ISETP.GT.U32.AND P6, PT, R4, R39, PT ;  /* 0x000000270400720c */ /* 0x000fe20003fc4070 */
[----:B------:R-:W-:Y:S01]  /*3d70*/  IMAD.HI.U32 R35, R6, R45, RZ ;  /* 0x0000002d06237227 */ /* 0x000fe200078e00ff */
[----:B------:R-:W-:-:S03]  /*3d80*/  ISETP.GT.U32.AND P2, PT, R4, R38, PT ;  /* 0x000000260400720c */ /* 0x000fc60003f44070 */
[----:B------:R-:W-:-:S04]  /*3d90*/  IMAD.HI.U32 R40, R6, R43, RZ ;  /* 0x0000002b06287227 */ /* 0x000fc800078e00ff */
[----:B------:R-:W-:Y:S02]  /*3da0*/  IMAD.MOV R42, RZ, RZ, -R35 ;  /* 0x000000ffff2a7224 */ /* 0x000fe400078e0a23 */
[----:B------:R-:W-:Y:S02]  /*3db0*/  IMAD.MOV.U32 R35, RZ, RZ, R37 ;  /* 0x000000ffff237224 */ /* 0x000fe400078e0025 */
[----:B------:R-:W-:Y:S02]  /*3dc0*/  IMAD.MOV R37, RZ, RZ, -R40 ;  /* 0x000000ffff257224 */ /* 0x000fe400078e0a28 */
[C---:B------:R-:W-:Y:S02]  /*3dd0*/  IMAD R40, R4.reuse, R42, R45 ;  /* 0x0000002a04287224 */ /* 0x040fe400078e022d */
[C---:B------:R-:W-:Y:S02]  /*3de0*/  IMAD R43, R4.reuse, R37, R43 ;  /* 0x00000025042b7224 */ /* 0x040fe400078e022b */
[--C-:B------:R-:W-:Y:S01]  /*3df0*/  @!P6 IMAD.IADD R39, R39, 0x1, -R4.reuse ;  /* 0x000000012727e824 */ /* 0x100fe200078e0a04 */
[C---:B------:R-:W-:Y:S01]  /*3e00*/  ISETP.GT.U32.AND P6, PT, R4.reuse, R40, PT ;  /* 0x000000280400720c */ /* 0x040fe20003fc4070 */
[----:B------:R-:W-:Y:S01]  /*3e10*/  @!P5 IMAD.MOV R35, RZ, RZ, -R35 ;  /* 0x000000ffff23d224 */ /* 0x000fe200078e0a23 */
[----:B------:R-:W-:Y:S01]  /*3e20*/  ISETP.GT.U32.AND P5, PT, R4, R41, PT ;  /* 0x000000290400720c */ /* 0x000fe20003fa4070 */
[----:B------:R-:W-:Y:S01]  /*3e30*/  @!P2 IMAD.IADD R38, R38, 0x1, -R4 ;  /* 0x000000012626a824 */ /* 0x000fe200078e0a04 */
[----:B------:R-:W-:Y:S01]  /*3e40*/  ISETP.GT.U32.AND P2, PT, R4, R43, PT ;  /* 0x0000002b0400720c */ /* 0x000fe20003f44070 */
[----:B------:R-:W-:Y:S01]  /*3e50*/  @!P4 IMAD.MOV R36, RZ, RZ, -R36 ;  /* 0x000000ffff24c224 */ /* 0x000fe200078e0a24 */
[----:B------:R-:W-:Y:S01]  /*3e60*/  ISETP.GE.AND P4, PT, R46, RZ, PT ;  /* 0x000000ff2e00720c */ /* 0x000fe20003f86270 */
[----:B------:R-:W-:-:S02]  /*3e70*/  VIADD R46, R8, 0xe0 ;  /* 0x000000e0082e7836 */ /* 0x000fc40000000000 */
[----:B------:R-:W-:Y:S02]  /*3e80*/  VIADD R49, R8, 0xd8 ;  /* 0x000000d808317836 */ /* 0x000fe40000000000 */
[----:B------:R-:W-:Y:S01]  /*3e90*/  IMAD.MOV.U32 R37, RZ, RZ, R39 ;  /* 0x000000ffff257224 */ /* 0x000fe200078e0027 */
[----:B------:R-:W-:Y:S01]  /*3ea0*/  IABS R45, R46 ;  /* 0x0000002e002d7213 */ /* 0x000fe20000000000 */
[--C-:B------:R-:W-:Y:S01]  /*3eb0*/  @!P6 IMAD.IADD R40, R40, 0x1, -R4.reuse ;  /* 0x000000012828e824 */ /* 0x100fe200078e0a04 */
[----:B------:R-:W-:Y:S01]  /*3ec0*/  IABS R47, R49 ;  /* 0x00000031002f7213 */ /* 0x000fe20000000000 */
[--C-:B------:R-:W-:Y:S02]  /*3ed0*/  @!P5 IMAD.IADD R41, R41, 0x1, -R4.reuse ;  /* 0x000000012929d824 */ /* 0x100fe400078e0a04 */
[----:B------:R-:W-:Y:S01]  /*3ee0*/  @!P2 IMAD.IADD R43, R43, 0x1, -R4 ;  /* 0x000000012b2ba824 */ /* 0x000fe200078e0a04 */
[----:B------:R-:W-:Y:S01]  /*3ef0*/  ISETP.GT.U32.AND P6, PT, R4, R40, PT ;  /* 0x000000280400720c */ /* 0x000fe20003fc4070 */
[----:B------:R-:W-:Y:S01]  /*3f00*/  IMAD.HI.U32 R39, R6, R45, RZ ;  /* 0x0000002d06277227 */ /* 0x000fe200078e00ff */
[----:B------:R-:W-:-:S02]  /*3f10*/  ISETP.GT.U32.AND P5, PT, R4, R41, PT ;  /* 0x000000290400720c */ /* 0x000fc40003fa4070 */
[----:B------:R-:W-:Y:S01]  /*3f20*/  ISETP.GT.U32.AND P2, PT, R4, R43, PT ;  /* 0x0000002b0400720c */ /* 0x000fe20003f44070 */
[----:B------:R-:W-:-:S04]  /*3f30*/  IMAD.HI.U32 R42, R6, R47, RZ ;  /* 0x0000002f062a7227 */ /* 0x000fc800078e00ff */
[----:B------:R-:W-:Y:S02]  /*3f40*/  IMAD.MOV R39, RZ, RZ, -R39 ;  /* 0x000000ffff277224 */ /* 0x000fe400078e0a27 */
[----:B------:R-:W-:Y:S02]  /*3f50*/  IMAD.MOV R44, RZ, RZ, -R42 ;  /* 0x000000ffff2c7224 */ /* 0x000fe400078e0a2a */
[----:B------:R-:W-:Y:S01]  /*3f60*/  @!P3 IMAD.MOV R37, RZ, RZ, -R37 ;  /* 0x000000ffff25b224 */ /* 0x000fe200078e0a25 */
[----:B------:R-:W-:Y:S01]  /*3f70*/  ISETP.GE.AND P3, PT, R48, RZ, PT ;  /* 0x000000ff3000720c */ /* 0x000fe20003f66270 */
[----:B------:R-:W-:Y:S02]  /*3f80*/  IMAD R42, R4, R39, R45 ;  /* 0x00000027042a7224 */ /* 0x000fe400078e022d */
[--C-:B------:R-:W-:Y:S02]  /*3f90*/  @!P6 IMAD.IADD R40, R40, 0x1, -R4.reuse ;  /* 0x000000012828e824 */ /* 0x100fe400078e0a04 */
[--C-:B------:R-:W-:Y:S01]  /*3fa0*/  @!P5 IMAD.IADD R41, R41, 0x1, -R4.reuse ;  /* 0x000000012929d824 */ /* 0x100fe200078e0a04 */
[----:B------:R-:W-:Y:S01]  /*3fb0*/  ISETP.GT.U32.AND P6, PT, R4, R42, PT ;  /* 0x0000002a0400720c */ /* 0x000fe20003fc4070 */
[----:B------:R-:W-:Y:S01]  /*3fc0*/  @!P2 IMAD.IADD R43, R43, 0x1, -R4 ;  /* 0x000000012b2ba824 */ /* 0x000fe200078e0a04 */
[----:B------:R-:W-:Y:S01]  /*3fd0*/  ISETP.GE.AND P5, PT, R49, RZ, PT ;  /* 0x000000ff3100720c */ /* 0x000fe20003fa6270 */
[----:B------:R-:W-:-:S02]  /*3fe0*/  IMAD.MOV.U32 R39, RZ, RZ, R41 ;  /* 0x000000ffff277224 */ /* 0x000fc400078e0029 */
[----:B------:R-:W-:Y:S02]  /*3ff0*/  IMAD R45, R4, R44, R47 ;  /* 0x0000002c042d7224 */ /* 0x000fe400078e022f */
[----:B------:R-:W-:Y:S02]  /*4000*/  IMAD.MOV.U32 R41, RZ, RZ, R43 ;  /* 0x000000ffff297224 */ /* 0x000fe400078e002b */
[----:B------:R-:W-:Y:S02]  /*4010*/  VIADD R44, R8, 0xd0 ;  /* 0x000000d0082c7836 */ /* 0x000fe40000000000 */
[----:B------:R-:W-:Y:S01]  /*4020*/  @!P3 IMAD.MOV R41, RZ, RZ, -R41 ;  /* 0x000000ffff29b224 */ /* 0x000fe200078e0a29 */
[----:B------:R-:W-:Y:S01]  /*4030*/  ISETP.GT.U32.AND P3, PT, R4, R45, PT ;  /* 0x0000002d0400720c */ /* 0x000fe20003f64070 */
[----:B------:R-:W-:Y:S01]  /*4040*/  @!P6 IMAD.IADD R42, R42, 0x1, -R4 ;  /* 0x000000012a2ae824 */ /* 0x000fe200078e0a04 */
[----:B------:R-:W-:Y:S01]  /*4050*/  IABS R49, R44 ;  /* 0x0000002c00317213 */ /* 0x000fe20000000000 */
[----:B------:R-:W-:Y:S01]  /*4060*/  @!P0 IMAD.MOV R38, RZ, RZ, -R38 ;  /* 0x000000ffff268224 */ /* 0x000fe200078e0a26 */
[----:B------:R-:W-:Y:S01]  /*4070*/  ISETP.GE.AND P0, PT, R46, RZ, PT ;  /* 0x000000ff2e00720c */ /* 0x000fe20003f06270 */
[----:B------:R-:W-:Y:S01]  /*4080*/  @!P1 IMAD.MOV R39, RZ, RZ, -R39 ;  /* 0x000000ffff279224 */ /* 0x000fe200078e0a27 */
[----:B------:R-:W-:Y:S01]  /*4090*/  ISETP.GE.AND P1, PT, R44, RZ, PT ;  /* 0x000000ff2c00720c */ /* 0x000fe20003f26270 */
[----:B------:R-:W-:Y:S01]  /*40a0*/  VIADD R46, R8, 0xc8 ;  /* 0x000000c8082e7836 */ /* 0x000fe20000000000 */
[----:B------:R-:W-:Y:S01]  /*40b0*/  ISETP.GT.U32.AND P6, PT, R4, R42, PT ;  /* 0x0000002a0400720c */ /* 0x000fe20003fc4070 */
[----:B------:R-:W-:-:S03]  /*40c0*/  IMAD.HI.U32 R44, R6, R49, RZ ;  /* 0x00000031062c7227 */ /* 0x000fc600078e00ff */
[----:B------:R-:W-:Y:S01]  /*40d0*/  IABS R51, R46 ;  /* 0x0000002e00337213 */ /* 0x000fe20000000000 */
[----:B------:R-:W-:Y:S02]  /*40e0*/  VIADD R47, R8, 0xc0 ;  /* 0x000000c0082f7836 */ /* 0x000fe40000000000 */
[----:B------:R-:W-:Y:S02]  /*40f0*/  IMAD.MOV R44, RZ, RZ, -R44 ;  /* 0x000000ffff2c7224 */ /* 0x000fe400078e0a2c */
[----:B------:R-:W-:Y:S01]  /*4100*/  @!P3 IMAD.IADD R45, R45, 0x1, -R4 ;  /* 0x000000012d2db824 */ /* 0x000fe200078e0a04 */
[----:B------:R-:W-:Y:S01]  /*4110*/  ISETP.GE.AND P2, PT, R47, RZ, PT ;  /* 0x000000ff2f00720c */ /* 0x000fe20003f46270 */
[----:B------:R-:W-:Y:S01]  /*4120*/  IMAD.HI.U32 R43, R6, R51, RZ ;  /* 0x00000033062b7227 */ /* 0x000fe200078e00ff */
[----:B------:R-:W-:Y:S02]  /*4130*/  IABS R53, R47 ;  /* 0x0000002f00357213 */ /* 0x000fe40000000000 */
[C---:B------:R-:W-:Y:S01]  /*4140*/  ISETP.GT.U32.AND P3, PT, R4.reuse, R45, PT ;  /* 0x0000002d0400720c */ /* 0x040fe20003f64070 */
[----:B------:R-:W-:-:S02]  /*4150*/  IMAD R47, R4, R44, R49 ;  /* 0x0000002c042f7224 */ /* 0x000fc400078e0231 */
[----:B------:R-:W-:Y:S01]  /*4160*/  @!P4 IMAD.MOV R40, RZ, RZ, -R40 ;  /* 0x000000ffff28c224 */ /* 0x000fe200078e0a28 */
[----:B------:R-:W-:Y:S01]  /*4170*/  ISETP.GE.AND P4, PT, R46, RZ, PT ;  /* 0x000000ff2e00720c */ /* 0x000fe20003f86270 */
[----:B------:R-:W-:Y:S01]  /*4180*/  @!P6 IMAD.IADD R42, R42, 0x1, -R4 ;  /* 0x000000012a2ae824 */ /* 0x000fe200078e0a04 */
[----:B------:R-:W-:Y:S01]  /*4190*/  ISETP.GT.U32.AND P6, PT, R4, R47, PT ;  /* 0x0000002f0400720c */ /* 0x000fe20003fc4070 */
[C---:B------:R-:W-:Y:S02]  /*41a0*/  VIADD R48, R8.reuse, 0xb8 ;  /* 0x000000b808307836 */ /* 0x040fe40000000000 */
[----:B------:R-:W-:Y:S02]  /*41b0*/  IMAD.MOV R46, RZ, RZ, -R43 ;  /* 0x000000ffff2e7224 */ /* 0x000fe400078e0a2b */
[----:B------:R-:W-:Y:S01]  /*41c0*/  VIADD R50, R8, 0xb0 ;  /* 0x000000b008327836 */ /* 0x000fe20000000000 */
[----:B------:R-:W-:Y:S01]  /*41d0*/  IABS R55, R48 ;  /* 0x0000003000377213 */ /* 0x000fe20000000000 */
[----:B------:R-:W-:-:S03]  /*41e0*/  IMAD.HI.U32 R43, R6, R53, RZ ;  /* 0x00000035062b7227 */ /* 0x000fc600078e00ff */
[----:B------:R-:W-:Y:S01]  /*41f0*/  IABS R57, R50 ;  /* 0x0000003200397213 */ /* 0x000fe20000000000 */
[C---:B------:R-:W-:Y:S02]  /*4200*/  IMAD R49, R4.reuse, R46, R51 ;  /* 0x0000002e04317224 */ /* 0x040fe400078e0233 */
[----:B------:R-:W-:Y:S02]  /*4210*/  IMAD.MOV R43, RZ, RZ, -R43 ;  /* 0x000000ffff2b7224 */ /* 0x000fe400078e0a2b */
[----:B------:R-:W-:Y:S01]  /*4220*/  @!P3 IMAD.IADD R45, R45, 0x1, -R4 ;  /* 0x000000012d2db824 */ /* 0x000fe200078e0a04 */
[C---:B------:R-:W-:Y:S01]  /*4230*/  ISETP.GT.U32.AND P3, PT, R4.reuse, R49, PT ;  /* 0x000000310400720c */ /* 0x040fe20003f64070 */
[----:B------:R-:W-:Y:S02]  /*4240*/  IMAD R51, R4, R43, R53 ;  /* 0x0000002b04337224 */ /* 0x000fe400078e0235 */
[----:B------:R-:W-:-:S04]  /*4250*/  IMAD.HI.U32 R43, R6, R55, RZ ;  /* 0x00000037062b7227 */ /* 0x000fc800078e00ff */
[----:B------:R-:W-:-:S04]  /*4260*/  IMAD.HI.U32 R44, R6, R57, RZ ;  /* 0x00000039062c7227 */ /* 0x000fc800078e00ff */
[----:B------:R-:W-:Y:S02]  /*4270*/  @!P6 IMAD.IADD R47, R47, 0x1, -R4 ;  /* 0x000000012f2fe824 */ /* 0x000fe400078e0a04 */
[----:B------:R-:W-:Y:S02]  /*4280*/  IMAD.MOV R43, RZ, RZ, -R43 ;  /* 0x000000ffff2b7224 */ /* 0x000fe400078e0a2b */
[----:B------:R-:W-:Y:S01]  /*4290*/  IMAD.MOV R44, RZ, RZ, -R44 ;  /* 0x000000ffff2c7224 */ /* 0x000fe200078e0a2c */
[C---:B------:R-:W-:Y:S01]  /*42a0*/  ISETP.GT.U32.AND P6, PT, R4.reuse, R47, PT ;  /* 0x0000002f0400720c */ /* 0x040fe20003fc4070 */
[----:B------:R-:W-:Y:S02]  /*42b0*/  IMAD R53, R4, R43, R55 ;  /* 0x0000002b04357224 */ /* 0x000fe400078e0237 */
[----:B------:R-:W-:Y:S02]  /*42c0*/  VIADD R52, R8, 0xa8 ;  /* 0x000000a808347836 */ /* 0x000fe40000000000 */
[----:B------:R-:W-:-:S02]  /*42d0*/  IMAD R55, R4, R44, R57 ;  /* 0x0000002c04377224 */ /* 0x000fc400078e0239 */
[----:B------:R-:W-:Y:S01]  /*42e0*/  VIADD R54, R8, 0xa0 ;  /* 0x000000a008367836 */ /* 0x000fe20000000000 */
[----:B------:R-:W-:Y:S01]  /*42f0*/  IABS R59, R52 ;  /* 0x00000034003b7213 */ /* 0x000fe20000000000 */
[----:B------:R-:W-:Y:S01]  /*4300*/  @!P0 IMAD.MOV R42, RZ, RZ, -R42 ;  /* 0x000000ffff2a8224 */ /* 0x000fe200078e0a2a */
[C---:B------:R-:W-:Y:S01]  /*4310*/  ISETP.GT.U32.AND P0, PT, R4.reuse, R51, PT ;  /* 0x000000330400720c */ /* 0x040fe20003f04070 */
[----:B------:R-:W-:Y:S01]  /*4320*/  @!P3 IMAD.IADD R49, R49, 0x1, -R4 ;  /* 0x000000013131b824 */ /* 0x000fe200078e0a04 */
[----:B------:R-:W-:Y:S01]  /*4330*/  ISETP.GT.U32.AND P3, PT, R4, R55, PT ;  /* 0x000000370400720c */ /* 0x000fe20003f64070 */
[----:B------:R-:W-:Y:S01]  /*4340*/  IMAD.HI.U32 R43, R6, R59, RZ ;  /* 0x0000003b062b7227 */ /* 0x000fe200078e00ff */
[----:B------:R-:W-:-:S03]  /*4350*/  IABS R46, R54 ;  /* 0x00000036002e7213 */ /* 0x000fc60000000000 */
[----:B------:R-:W-:Y:S01]  /*4360*/  @!P6 IMAD.IADD R47, R47, 0x1, -R4 ;  /* 0x000000012f2fe824 */ /* 0x000fe200078e0a04 */
[----:B------:R-:W-:Y:S01]  /*4370*/  ISETP.GE.AND P6, PT, R48, RZ, PT ;  /* 0x000000ff3000720c */ /* 0x000fe20003fc6270 */
[----:B------:R-:W-:Y:S02]  /*4380*/  IMAD.MOV.U32 R57, RZ, RZ, R46 ;  /* 0x000000ffff397224 */ /* 0x000fe400078e002e */
[----:B------:R-:W-:Y:S02]  /*4390*/  IMAD.MOV R46, RZ, RZ, -R43 ;  /* 0x000000ffff2e7224 */ /* 0x000fe400078e0a2b */
[----:B------:R-:W-:Y:S02]  /*43a0*/  VIADD R48, R8, 0x98 ;  /* 0x0000009808307836 */ /* 0x000fe40000000000 */
[----:B------:R-:W-:-:S04]  /*43b0*/  IMAD.HI.U32 R44, R6, R57, RZ ;  /* 0x00000039062c7227 */ /* 0x000fc800078e00ff */
[----:B------:R-:W-:Y:S02]  /*43c0*/  IMAD.MOV.U32 R43, RZ, RZ, R45 ;  /* 0x000000ffff2b7224 */ /* 0x000fe400078e002d */
[C---:B------:R-:W-:Y:S01]  /*43d0*/  IMAD R45, R4.reuse, R46, R59 ;  /* 0x0000002e042d7224 */ /* 0x040fe200078e023b */
[----:B------:R-:W-:Y:S01]  /*43e0*/  IABS R59, R48 ;  /* 0x00000030003b7213 */ /* 0x000fe20000000000 */
[--C-:B------:R-:W-:Y:S01]  /*43f0*/  @!P0 IMAD.IADD R51, R51, 0x1, -R4.reuse ;  /* 0x0000000133338824 */ /* 0x100fe200078e0a04 */
[C---:B------:R-:W-:Y:S01]  /*4400*/  ISETP.GT.U32.AND P0, PT, R4.reuse, R49, PT ;  /* 0x000000310400720c */ /* 0x040fe20003f04070 */
[----:B------:R-:W-:Y:S02]  /*4410*/  @!P3 IMAD.IADD R55, R55, 0x1, -R4 ;  /* 0x000000013737b824 */ /* 0x000fe400078e0a04 */
[----:B------:R-:W-:Y:S02]  /*4420*/  IMAD.MOV R44, RZ, RZ, -R44 ;  /* 0x000000ffff2c7224 */ /* 0x000fe400078e0a2c */
[----:B------:R-:W-:Y:S01]  /*4430*/  @!P5 IMAD.MOV R43, RZ, RZ, -R43 ;  /* 0x000000ffff2bd224 */ /* 0x000fe200078e0a2b */
[C---:B------:R-:W-:Y:S01]  /*4440*/  ISETP.GT.U32.AND P3, PT, R4.reuse, R55, PT ;  /* 0x000000370400720c */ /* 0x040fe20003f64070 */
[C---:B------:R-:W-:Y:S01]  /*4450*/  IMAD R57, R4.reuse, R44, R57 ;  /* 0x0000002c04397224 */ /* 0x040fe200078e0239 */
[----:B------:R-:W-:Y:S01]  /*4460*/  ISETP.GT.U32.AND P5, PT, R4, R53, PT ;  /* 0x000000350400720c */ /* 0x000fe20003fa4070 */
[----:B------:R-:W-:-:S04]  /*4470*/  IMAD.HI.U32 R44, R6, R59, RZ ;  /* 0x0000003b062c7227 */ /* 0x000fc800078e00ff */
[----:B------:R-:W-:Y:S02]  /*4480*/  IMAD.MOV R46, RZ, RZ, -R44 ;  /* 0x000000ffff2e7224 */ /* 0x000fe400078e0a2c */
[--C-:B------:R-:W-:Y:S01]  /*4490*/  @!P0 IMAD.IADD R49, R49, 0x1, -R4.reuse ;  /* 0x0000000131318824 */ /* 0x100fe200078e0a04 */
[C---:B------:R-:W-:Y:S01]  /*44a0*/  ISETP.GT.U32.AND P0, PT, R4.reuse, R45, PT ;  /* 0x0000002d0400720c */ /* 0x040fe20003f04070 */
[----:B------:R-:W-:Y:S02]  /*44b0*/  IMAD R59, R4, R46, R59 ;  /* 0x0000002e043b7224 */ /* 0x000fe400078e023b */
[--C-:B------:R-:W-:Y:S02]  /*44c0*/  @!P3 IMAD.IADD R55, R55, 0x1, -R4.reuse ;  /* 0x000000013737b824 */ /* 0x100fe400078e0a04 */
[----:B------:R-:W-:Y:S01]  /*44d0*/  VIADD R58, R8, 0x88 ;  /* 0x00000088083a7836 */ /* 0x000fe20000000000 */
[C---:B------:R-:W-:Y:S01]  /*44e0*/  ISETP.GT.U32.AND P3, PT, R4.reuse, R59, PT ;  /* 0x0000003b0400720c */ /* 0x040fe20003f64070 */
[--C-:B------:R-:W-:Y:S01]  /*44f0*/  @!P5 IMAD.IADD R53, R53, 0x1, -R4.reuse ;  /* 0x000000013535d824 */ /* 0x100fe200078e0a04 */
[----:B------:R-:W-:Y:S01]  /*4500*/  ISETP.GT.U32.AND P5, PT, R4, R51, PT ;  /* 0x000000330400720c */ /* 0x000fe20003fa4070 */
[----:B------:R-:W-:Y:S01]  /*4510*/  @!P1 IMAD.MOV R47, RZ, RZ, -R47 ;  /* 0x000000ffff2f9224 */ /* 0x000fe200078e0a2f */
[----:B------:R-:W-:Y:S01]  /*4520*/  IABS R63, R58 ;  /* 0x0000003a003f7213 */ /* 0x000fe20000000000 */
[----:B------:R-:W-:Y:S01]  /*4530*/  VIADD R56, R8, 0x90 ;  /* 0x0000009008387836 */ /* 0x000fe20000000000 */
[----:B------:R-:W-:Y:S01]  /*4540*/  ISETP.GT.U32.AND P1, PT, R4, R53, PT ;  /* 0x000000350400720c */ /* 0x000fe20003f24070 */
[----:B------:R-:W-:Y:S01]  /*4550*/  @!P0 IMAD.IADD R45, R45, 0x1, -R4 ;  /* 0x000000012d2d8824 */ /* 0x000fe200078e0a04 */
[----:B------:R-:W-:Y:S01]  /*4560*/  ISETP.GE.AND P0, PT, R52, RZ, PT ;  /* 0x000000ff3400720c */ /* 0x000fe20003f06270 */
[----:B------:R-:W-:Y:S01]  /*4570*/  IMAD.HI.U32 R46, R6, R63, RZ ;  /* 0x0000003f062e7227 */ /* 0x000fe200078e00ff */
[----:B------:R-:W-:-:S03]  /*4580*/  IABS R61, R56 ;  /* 0x00000038003d7213 */ /* 0x000fc60000000000 */
[----:B------:R-:W-:Y:S01]  /*4590*/  @!P3 IMAD.IADD R59, R59, 0x1, -R4 ;  /* 0x000000013b3bb824 */ /* 0x000fe200078e0a04 */
[----:B------:R-:W-:Y:S01]  /*45a0*/  ISETP.GT.U32.AND P3, PT, R4, R45, PT ;  /* 0x0000002d0400720c */ /* 0x000fe20003f64070 */
[----:B------:R-:W-:Y:S02]  /*45b0*/  IMAD.MOV R46, RZ, RZ, -R46 ;  /* 0x000000ffff2e7224 */ /* 0x000fe400078e0a2e */
[----:B------:R-:W-:-:S04]  /*45c0*/  IMAD.HI.U32 R44, R6, R61, RZ ;  /* 0x0000003d062c7227 */ /* 0x000fc800078e00ff */
[----:B------:R-:W-:Y:S02]  /*45d0*/  IMAD R63, R4, R46, R63 ;  /* 0x0000002e043f7224 */ /* 0x000fe400078e023f */
[--C-:B------:R-:W-:Y:S01]  /*45e0*/  @!P1 IMAD.IADD R53, R53, 0x1, -R4.reuse ;  /* 0x0000000135359824 */ /* 0x100fe200078e0a04 */
[----:B------:R-:W-:Y:S01]  /*45f0*/  ISETP.GE.AND P1, PT, R50, RZ, PT ;  /* 0x000000ff3200720c */ /* 0x000fe20003f26270 */
[----:B------:R-:W-:Y:S02]  /*4600*/  VIADD R50, R8, 0x80 ;  /* 0x0000008008327836 */ /* 0x000fe40000000000 */
[----:B------:R-:W-:Y:S01]  /*4610*/  @!P3 IMAD.IADD R45, R45, 0x1, -R4 ;  /* 0x000000012d2db824 */ /* 0x000fe200078e0a04 */
[----:B------:R-:W-:Y:S01]  /*4620*/  ISETP.GT.U32.AND P3, PT, R4, R63, PT ;  /* 0x0000003f0400720c */ /* 0x000fe20003f64070 */
[----:B------:R-:W-:Y:S01]  /*4630*/  IMAD.MOV R44, RZ, RZ, -R44 ;  /* 0x000000ffff2c7224 */ /* 0x000fe200078e0a2c */
[----:B------:R-:W-:Y:S01]  /*4640*/  IABS R65, R50 ;  /* 0x0000003200417213 */ /* 0x000fe20000000000 */
[----:B------:R-:W-:-:S02]  /*4650*/  VIADD R52, R8, 0x78 ;  /* 0x0000007808347836 */ /* 0x000fc40000000000 */
[----:B------:R-:W-:Y:S02]  /*4660*/  IMAD R61, R4, R44, R61 ;  /* 0x0000002c043d7224 */ /* 0x000fe400078e023d */
[----:B------:R-:W-:Y:S01]  /*4670*/  IMAD.HI.U32 R44, R6, R65, RZ ;  /* 0x00000041062c7227 */ /* 0x000fe200078e00ff */
[----:B------:R-:W-:-:S03]  /*4680*/  IABS R67, R52 ;  /* 0x0000003400437213 */ /* 0x000fc60000000000 */
[----:B------:R-:W-:Y:S02]  /*4690*/  IMAD.MOV R44, RZ, RZ, -R44 ;  /* 0x000000ffff2c7224 */ /* 0x000fe400078e0a2c */
[--C-:B------:R-:W-:Y:S02]  /*46a0*/  @!P3 IMAD.IADD R63, R63, 0x1, -R4.reuse ;  /* 0x000000013f3fb824 */ /* 0x100fe400078e0a04 */
[C---:B------:R-:W-:Y:S02]  /*46b0*/  IMAD R65, R4.reuse, R44, R65 ;  /* 0x0000002c04417224 */ /* 0x040fe400078e0241 */
[----:B------:R-:W-:Y:S01]  /*46c0*/  @!P5 IMAD.IADD R51, R51, 0x1, -R4 ;  /* 0x000000013333d824 */ /* 0x000fe200078e0a04 */
[C---:B------:R-:W-:Y:S01]  /*46d0*/  ISETP.GT.U32.AND P3, PT, R4.reuse, R63, PT ;  /* 0x0000003f0400720c */ /* 0x040fe20003f64070 */
[----:B------:R-:W-:Y:S01]  /*46e0*/  @!P6 IMAD.MOV R53, RZ, RZ, -R53 ;  /* 0x000000ffff35e224 */ /* 0x000fe200078e0a35 */
[----:B------:R-:W-:Y:S01]  /*46f0*/  ISETP.GT.U32.AND P5, PT, R4, R57, PT ;  /* 0x000000390400720c */ /* 0x000fe20003fa4070 */
[----:B------:R-:W-:Y:S01]  /*4700*/  IMAD.HI.U32 R46, R6, R67, RZ ;  /* 0x00000043062e7227 */ /* 0x000fe200078e00ff */
[----:B------:R-:W-:-:S03]  /*4710*/  ISETP.GT.U32.AND P6, PT, R4, R61, PT ;  /* 0x0000003d0400720c */ /* 0x000fc60003fc4070 */
[----:B------:R-:W-:Y:S02]  /*4720*/  IMAD.MOV R46, RZ, RZ, -R46 ;  /* 0x000000ffff2e7224 */ /* 0x000fe400078e0a2e */
[----:B------:R-:W-:Y:S01]  /*4730*/  @!P4 IMAD.MOV R49, RZ, RZ, -R49 ;  /* 0x000000ffff31c224 */ /* 0x000fe200078e0a31 */
[C---:B------:R-:W-:Y:S01]  /*4740*/  ISETP.GT.U32.AND P4, PT, R4.reuse, R59, PT ;  /* 0x0000003b0400720c */ /* 0x040fe20003f84070 */
[C---:B------:R-:W-:Y:S02]  /*4750*/  IMAD R67, R4.reuse, R46, R67 ;  /* 0x0000002e04437224 */ /* 0x040fe400078e0243 */
[--C-:B------:R-:W-:Y:S01]  /*4760*/  @!P3 IMAD.IADD R63, R63, 0x1, -R4.reuse ;  /* 0x000000013f3fb824 */ /* 0x100fe200078e0a04 */
[----:B------:R-:W-:Y:S01]  /*4770*/  ISETP.GT.U32.AND P3, PT, R4, R65, PT ;  /* 0x000000410400720c */ /* 0x000fe20003f64070 */
[----:B------:R-:W-:Y:S01]  /*4780*/  @!P5 IMAD.IADD R57, R57, 0x1, -R4 ;  /* 0x000000013939d824 */ /* 0x000fe200078e0a04 */
[----:B------:R-:W-:Y:S01]  /*4790*/  ISETP.GE.AND P5, PT, R54, RZ, PT ;  /* 0x000000ff3600720c */ /* 0x000fe20003fa6270 */
[----:B------:R-:W-:-:S02]  /*47a0*/  @!P2 IMAD.MOV R51, RZ, RZ, -R51 ;  /* 0x000000ffff33a224 */ /* 0x000fc400078e0a33 */
[----:B------:R-:W-:Y:S01]  /*47b0*/  @!P1 IMAD.MOV R55, RZ, RZ, -R55 ;  /* 0x000000ffff379224 */ /* 0x000fe200078e0a37 */
[----:B------:R-:W-:Y:S01]  /*47c0*/  ISETP.GT.U32.AND P2, PT, R4, R57, PT ;  /* 0x000000390400720c */ /* 0x000fe20003f44070 */
[--C-:B------:R-:W-:Y:S01]  /*47d0*/  @!P6 IMAD.IADD R61, R61, 0x1, -R4.reuse ;  /* 0x000000013d3de824 */ /* 0x100fe200078e0a04 */
[----:B------:R-:W-:Y:S01]  /*47e0*/  ISETP.GE.AND P1, PT, R48, RZ, PT ;  /* 0x000000ff3000720c */ /* 0x000fe20003f26270 */
[----:B------:R-:W-:Y:S01]  /*47f0*/  @!P0 IMAD.MOV R45, RZ, RZ, -R45 ;  /* 0x000000ffff2d8224 */ /* 0x000fe200078e0a2d */
[----:B------:R-:W-:Y:S01]  /*4800*/  ISETP.GE.AND P6, PT, R50, RZ, PT ;  /* 0x000000ff3200720c */ /* 0x000fe20003fc6270 */
[----:B------:R-:W-:Y:S01]  /*4810*/  VIADD R44, R8, 0x70 ;  /* 0x00000070082c7836 */ /* 0x000fe20000000000 */
[----:B------:R-:W-:Y:S01]  /*4820*/  ISETP.GT.U32.AND P0, PT, R4, R61, PT ;  /* 0x0000003d0400720c */ /* 0x000fe20003f04070 */
[--C-:B------:R-:W-:Y:S02]  /*4830*/  @!P3 IMAD.IADD R65, R65, 0x1, -R4.reuse ;  /* 0x000000014141b824 */ /* 0x100fe400078e0a04 */
[--C-:B------:R-:W-:Y:S01]  /*4840*/  @!P4 IMAD.IADD R59, R59, 0x1, -R4.reuse ;  /* 0x000000013b3bc824 */ /* 0x100fe200078e0a04 */
[----:B------:R-:W-:Y:S01]  /*4850*/  IABS R69, R44 ;  /* 0x0000002c00457213 */ /* 0x000fe20000000000 */
[----:B------:R-:W-:Y:S01]  /*4860*/  VIADD R46, R8, 0x68 ;  /* 0x00000068082e7836 */ /* 0x000fe20000000000 */
[----:B------:R-:W-:Y:S01]  /*4870*/  ISETP.GT.U32.AND P3, PT, R4, R65, PT ;  /* 0x000000410400720c */ /* 0x000fe20003f64070 */
[----:B------:R-:W-:Y:S01]  /*4880*/  @!P2 IMAD.IADD R57, R57, 0x1, -R4 ;  /* 0x000000013939a824 */ /* 0x000fe200078e0a04 */
[----:B------:R-:W-:Y:S01]  /*4890*/  ISETP.GE.AND P2, PT, R56, RZ, PT ;  /* 0x000000ff3800720c */ /* 0x000fe20003f46270 */
[----:B------:R-:W-:Y:S01]  /*48a0*/  @!P1 IMAD.MOV R59, RZ, RZ, -R59 ;  /* 0x000000ffff3b9224 */ /* 0x000fe200078e0a3b */
[----:B------:R-:W-:Y:S01]  /*48b0*/  ISETP.GE.AND P1, PT, R44, RZ, PT ;  /* 0x000000ff2c00720c */ /* 0x000fe20003f26270 */
[----:B------:R-:W-:Y:S01]  /*48c0*/  IMAD.HI.U32 R44, R6, R69, RZ ;  /* 0x00000045062c7227 */ /* 0x000fe200078e00ff */
[----:B------:R-:W-:-:S02]  /*48d0*/  IABS R71, R46 ;  /* 0x0000002e00477213 */ /* 0x000fc40000000000 */
[----:B------:R-:W-:Y:S01]  /*48e0*/  ISETP.GE.AND P4, PT, R58, RZ, PT ;  /* 0x000000ff3a00720c */ /* 0x000fe20003f86270 */
[----:B------:R-:W-:Y:S01]  /*48f0*/  @!P5 IMAD.MOV R57, RZ, RZ, -R57 ;  /* 0x000000ffff39d224 */ /* 0x000fe200078e0a39 */
[----:B------:R-:W-:Y:S01]  /*4900*/  ISETP.GE.AND P5, PT, R52, RZ, PT ;  /* 0x000000ff3400720c */ /* 0x000fe20003fa6270 */
[--C-:B------:R-:W-:Y:S01]  /*4910*/  @!P0 IMAD.IADD R61, R61, 0x1, -R4.reuse ;  /* 0x000000013d3d8824 */ /* 0x100fe200078e0a04 */
[----:B------:R-:W-:Y:S01]  /*4920*/  ISETP.GE.AND P0, PT, R46, RZ, PT ;  /* 0x000000ff2e00720c */ /* 0x000fe20003f06270 */
[----:B------:R-:W-:Y:S01]  /*4930*/  @!P3 IMAD.IADD R65, R65, 0x1, -R4 ;  /* 0x000000014141b824 */ /* 0x000fe200078e0a04 */
[----:B------:R-:W-:Y:S01]  /*4940*/  ISETP.GT.U32.AND P3, PT, R4, R67, PT ;  /* 0x000000430400720c */ /* 0x000fe20003f64070 */
[----:B------:R-:W-:-:S04]  /*4950*/  IMAD.HI.U32 R46, R6, R71, RZ ;  /* 0x00000047062e7227 */ /* 0x000fc800078e00ff */
[----:B------:R-:W-:Y:S02]  /*4960*/  IMAD.MOV R52, RZ, RZ, -R44 ;  /* 0x000000ffff347224 */ /* 0x000fe400078e0a2c */
[C---:B------:R-:W-:Y:S02]  /*4970*/  VIADD R48, R8.reuse, 0x60 ;  /* 0x0000006008307836 */ /* 0x040fe40000000000 */
[----:B------:R-:W-:Y:S02]  /*4980*/  VIADD R50, R8, 0x58 ;  /* 0x0000005808327836 */ /* 0x000fe40000000000 */
[----:B------:R-:W-:Y:S01]  /*4990*/  IMAD.MOV R46, RZ, RZ, -R46 ;  /* 0x000000ffff2e7224 */ /* 0x000fe200078e0a2e */
[----:B------:R-:W-:Y:S01]  /*49a0*/  IABS R73, R48 ;  /* 0x0000003000497213 */ /* 0x000fe20000000000 */
[----:B------:R-:W-:Y:S01]  /*49b0*/  @!P3 IMAD.IADD R67, R67, 0x1, -R4 ;  /* 0x000000014343b824 */ /* 0x000fe200078e0a04 */
[----:B------:R-:W-:Y:S01]  /*49c0*/  IABS R75, R50 ;  /* 0x00000032004b7213 */ /* 0x000fe20000000000 */
[----:B------:R-:W-:-:S02]  /*49d0*/  IMAD R69, R4, R52, R69 ;  /* 0x0000003404457224 */ /* 0x000fc400078e0245 */
[C---:B------:R-:W-:Y:S01]  /*49e0*/  IMAD R71, R4.reuse, R46, R71 ;  /* 0x0000002e04477224 */ /* 0x040fe200078e0247 */
[C---:B------:R-:W-:Y:S01]  /*49f0*/  ISETP.GT.U32.AND P3, PT, R4.reuse, R67, PT ;  /* 0x000000430400720c */ /* 0x040fe20003f64070 */
[----:B------:R-:W-:Y:S01]  /*4a00*/  @!P6 IMAD.MOV R65, RZ, RZ, -R65 ;  /* 0x000000ffff41e224 */ /* 0x000fe200078e0a41 */
[----:B------:R-:W-:Y:S01]  /*4a10*/  ISETP.GT.U32.AND P6, PT, R4, R69, PT ;  /* 0x000000450400720c */ /* 0x000fe20003fc4070 */
[----:B------:R-:W-:Y:S01]  /*4a20*/  @!P2 IMAD.MOV R61, RZ, RZ, -R61 ;  /* 0x000000ffff3da224 */ /* 0x000fe200078e0a3d */
[----:B------:R-:W-:Y:S01]  /*4a30*/  ISETP.GE.AND P2, PT, R48, RZ, PT ;  /* 0x000000ff3000720c */ /* 0x000fe20003f46270 */
[----:B------:R-:W-:-:S04]  /*4a40*/  IMAD.HI.U32 R48, R6, R73, RZ ;  /* 0x0000004906307227 */ /* 0x000fc800078e00ff */
[----:B------:R-:W-:Y:S01]  /*4a50*/  @!P4 IMAD.MOV R63, RZ, RZ, -R63 ;  /* 0x000000ffff3fc224 */ /* 0x000fe200078e0a3f */
[----:B------:R-:W-:Y:S01]  /*4a60*/  ISETP.GE.AND P4, PT, R50, RZ, PT ;  /* 0x000000ff3200720c */ /* 0x000fe20003f86270 */
[----:B------:R-:W-:-:S04]  /*4a70*/  IMAD.HI.U32 R50, R6, R75, RZ ;  /* 0x0000004b06327227 */ /* 0x000fc800078e00ff */
[----:B------:R-:W-:Y:S01]  /*4a80*/  @!P3 IMAD.IADD R67, R67, 0x1, -R4 ;  /* 0x000000014343b824 */ /* 0x000fe200078e0a04 */
[----:B------:R-:W-:Y:S01]  /*4a90*/  ISETP.GT.U32.AND P3, PT, R4, R71, PT ;  /* 0x000000470400720c */ /* 0x000fe20003f64070 */
[----:B------:R-:W-:Y:S02]  /*4aa0*/  IMAD.MOV R48, RZ, RZ, -R48 ;  /* 0x000000ffff307224 */ /* 0x000fe400078e0a30 */
[----:B------:R-:W-:Y:S02]  /*4ab0*/  VIADD R54, R8, 0x50 ;  /* 0x0000005008367836 */ /* 0x000fe40000000000 */
[----:B------:R-:W-:Y:S02]  /*4ac0*/  IMAD.MOV R50, RZ, RZ, -R50 ;  /* 0x000000ffff327224 */ /* 0x000fe400078e0a32 */
[C---:B------:R-:W-:Y:S01]  /*4ad0*/  IMAD R73, R4.reuse, R48, R73 ;  /* 0x0000003004497224 */ /* 0x040fe200078e0249 */
[----:B------:R-:W-:Y:S01]  /*4ae0*/  IABS R77, R54 ;  /* 0x00000036004d7213 */ /* 0x000fe20000000000 */
[----:B------:R-:W-:-:S02]  /*4af0*/  IMAD R75, R4, R50, R75 ;  /* 0x00000032044b7224 */ /* 0x000fc400078e024b */
[--C-:B------:R-:W-:Y:S02]  /*4b00*/  @!P6 IMAD.IADD R69, R69, 0x1, -R4.reuse ;  /* 0x000000014545e824 */ /* 0x100fe400078e0a04 */
[----:B------:R-:W-:Y:S01]  /*4b10*/  @!P5 IMAD.MOV R67, RZ, RZ, -R67 ;  /* 0x000000ffff43d224 */ /* 0x000fe200078e0a43 */
[C---:B------:R-:W-:Y:S01]  /*4b20*/  ISETP.GT.U32.AND P5, PT, R4.reuse, R73, PT ;  /* 0x000000490400720c */ /* 0x040fe20003fa4070 */
[----:B------:R-:W-:Y:S01]  /*4b30*/  @!P3 IMAD.IADD R71, R71, 0x1, -R4 ;  /* 0x000000014747b824 */ /* 0x000fe200078e0a04 */
[----:B------:R-:W-:Y:S01]  /*4b40*/  ISETP.GT.U32.AND P6, PT, R4, R69, PT ;  /* 0x000000450400720c */ /* 0x000fe20003fc4070 */
[----:B------:R-:W-:Y:S01]  /*4b50*/  VIADD R52, R8, 0x48 ;  /* 0x0000004808347836 */ /* 0x000fe20000000000 */
[----:B------:R-:W-:Y:S01]  /*4b60*/  ISETP.GT.U32.AND P3, PT, R4, R75, PT ;  /* 0x0000004b0400720c */ /* 0x000fe20003f64070 */
[----:B------:R-:W-:-:S03]  /*4b70*/  IMAD.HI.U32 R44, R6, R77, RZ ;  /* 0x0000004d062c7227 */ /* 0x000fc600078e00ff */
[----:B------:R-:W-:Y:S01]  /*4b80*/  IABS R79, R52 ;  /* 0x00000034004f7213 */ /* 0x000fe20000000000 */
[----:B------:R-:W-:Y:S02]  /*4b90*/  IMAD.MOV R44, RZ, RZ, -R44 ;  /* 0x000000ffff2c7224 */ /* 0x000fe400078e0a2c */
[----:B------:R-:W-:Y:S02]  /*4ba0*/  VIADD R56, R8, 0x40 ;  /* 0x0000004008387836 */ /* 0x000fe40000000000 */
[----:B------:R-:W-:Y:S02]  /*4bb0*/  IMAD R77, R4, R44, R77 ;  /* 0x0000002c044d7224 */ /* 0x000fe400078e024d */
[----:B------:R-:W-:Y:S01]  /*4bc0*/  IMAD.HI.U32 R44, R6, R79, RZ ;  /* 0x0000004f062c7227 */ /* 0x000fe200078e00ff */
[----:B------:R-:W-:-:S03]  /*4bd0*/  IABS R81, R56 ;  /* 0x0000003800517213 */ /* 0x000fc60000000000 */
[--C-:B------:R-:W-:Y:S01]  /*4be0*/  @!P5 IMAD.IADD R73, R73, 0x1, -R4.reuse ;  /* 0x000000014949d824 */ /* 0x100fe200078e0a04 */
[----:B------:R-:W-:Y:S01]  /*4bf0*/  ISETP.GT.U32.AND P5, PT, R4, R71, PT ;  /* 0x000000470400720c */ /* 0x000fe20003fa4070 */
[--C-:B------:R-:W-:Y:S01]  /*4c00*/  @!P6 IMAD.IADD R69, R69, 0x1, -R4.reuse ;  /* 0x000000014545e824 */ /* 0x100fe200078e0a04 */
[----:B------:R-:W-:Y:S01]  /*4c10*/  ISETP.GE.AND P6, PT, R8, RZ, PT ;  /* 0x000000ff0800720c */ /* 0x000fe20003fc6270 */
[----:B------:R-:W-:Y:S01]  /*4c20*/  @!P3 IMAD.IADD R75, R75, 0x1, -R4 ;  /* 0x000000014b4bb824 */ /* 0x000fe200078e0a04 */
[----:B------:R-:W-:Y:S01]  /*4c30*/  ISETP.GT.U32.AND P3, PT, R4, R73, PT ;  /* 0x000000490400720c */ /* 0x000fe20003f64070 */
[----:B------:R-:W-:Y:S02]  /*4c40*/  IMAD.MOV R44, RZ, RZ, -R44 ;  /* 0x000000ffff2c7224 */ /* 0x000fe400078e0a2c */
[----:B------:R-:W-:Y:S02]  /*4c50*/  VIADD R58, R8, 0x38 ;  /* 0x00000038083a7836 */ /* 0x000fe40000000000 */
[----:B------:R-:W-:Y:S01]  /*4c60*/  @!P1 IMAD.MOV R69, RZ, RZ, -R69 ;  /* 0x000000ffff459224 */ /* 0x000fe200078e0a45 */
[C---:B------:R-:W-:Y:S01]  /*4c70*/  ISETP.GT.U32.AND P1, PT, R4.reuse, R75, PT ;  /* 0x0000004b0400720c */ /* 0x040fe20003f24070 */
[----:B------:R-:W-:Y:S01]  /*4c80*/  IMAD R79, R4, R44, R79 ;  /* 0x0000002c044f7224 */ /* 0x000fe200078e024f */
[----:B------:R-:W-:Y:S01]  /*4c90*/  IABS R83, R58 ;  /* 0x0000003a00537213 */ /* 0x000fe20000000000 */
[----:B------:R-:W-:-:S04]  /*4ca0*/  IMAD.HI.U32 R44, R6, R81, RZ ;  /* 0x00000051062c7227 */ /* 0x000fc800078e00ff */
[C---:B------:R-:W-:Y:S02]  /*4cb0*/  VIADD R62, R8.reuse, 0x28 ;  /* 0x00000028083e7836 */ /* 0x040fe40000000000 */
[----:B------:R-:W-:Y:S02]  /*4cc0*/  VIADD R60, R8, 0x30 ;  /* 0x00000030083c7836 */ /* 0x000fe40000000000 */
[----:B------:R-:W-:Y:S01]  /*4cd0*/  IMAD.MOV R44, RZ, RZ, -R44 ;  /* 0x000000ffff2c7224 */ /* 0x000fe200078e0a2c */
[----:B------:R-:W-:Y:S01]  /*4ce0*/  IABS R87, R62 ;  /* 0x0000003e00577213 */ /* 0x000fe20000000000 */
[----:B------:R-:W-:Y:S01]  /*4cf0*/  @!P5 IMAD.IADD R71, R71, 0x1, -R4 ;  /* 0x000000014747d824 */ /* 0x000fe200078e0a04 */
[----:B------:R-:W-:Y:S01]  /*4d00*/  ISETP.GT.U32.AND P5, PT, R4, R77, PT ;  /* 0x0000004d0400720c */ /* 0x000fe20003fa4070 */
[----:B------:R-:W-:Y:S01]  /*4d10*/  IMAD.HI.U32 R46, R6, R83, RZ ;  /* 0x00000053062e7227 */ /* 0x000fe200078e00ff */
[----:B------:R-:W-:-:S03]  /*4d20*/  IABS R85, R60 ;  /* 0x0000003c00557213 */ /* 0x000fc60000000000 */
[C---:B------:R-:W-:Y:S02]  /*4d30*/  IMAD R81, R4.reuse, R44, R81 ;  /* 0x0000002c04517224 */ /* 0x040fe400078e0251 */
[----:B------:R-:W-:Y:S02]  /*4d40*/  IMAD.MOV R46, RZ, RZ, -R46 ;  /* 0x000000ffff2e7224 */ /* 0x000fe400078e0a2e */
[----:B------:R-:W-:Y:S01]  /*4d50*/  @!P3 IMAD.IADD R73, R73, 0x1, -R4 ;  /* 0x000000014949b824 */ /* 0x000fe200078e0a04 */
[----:B------:R-:W-:Y:S01]  /*4d60*/  ISETP.GT.U32.AND P3, PT, R4, R79, PT ;  /* 0x0000004f0400720c */ /* 0x000fe20003f64070 */
[----:B------:R-:W-:-:S04]  /*4d70*/  IMAD.HI.U32 R50, R6, R87, RZ ;  /* 0x0000005706327227 */ /* 0x000fc800078e00ff */
[----:B------:R-:W-:Y:S01]  /*4d80*/  @!P1 IMAD.IADD R75, R75, 0x1, -R4 ;  /* 0x000000014b4b9824 */ /* 0x000fe200078e0a04 */
[----:B------:R-:W-:Y:S01]  /*4d90*/  ISETP.GT.U32.AND P1, PT, R4, R81, PT ;  /* 0x000000510400720c */ /* 0x000fe20003f24070 */
[----:B------:R-:W-:-:S04]  /*4da0*/  IMAD.HI.U32 R48, R6, R85, RZ ;  /* 0x0000005506307227 */ /* 0x000fc800078e00ff */
[C---:B------:R-:W-:Y:S02]  /*4db0*/  IMAD R83, R4.reuse, R46, R83 ;  /* 0x0000002e04537224 */ /* 0x040fe400078e0253 */
[----:B------:R-:W-:Y:S02]  /*4dc0*/  IMAD.MOV R50, RZ, RZ, -R50 ;  /* 0x000000ffff327224 */ /* 0x000fe400078e0a32 */
[----:B------:R-:W-:Y:S02]  /*4dd0*/  IMAD.MOV R48, RZ, RZ, -R48 ;  /* 0x000000ffff307224 */ /* 0x000fe400078e0a30 */
[----:B------:R-:W-:Y:S01]  /*4de0*/  @!P5 IMAD.IADD R77, R77, 0x1, -R4 ;  /* 0x000000014d4dd824 */ /* 0x000fe200078e0a04 */
[C---:B------:R-:W-:Y:S01]  /*4df0*/  ISETP.GT.U32.AND P5, PT, R4.reuse, R83, PT ;  /* 0x000000530400720c */ /* 0x040fe20003fa4070 */
[C---:B------:R-:W-:Y:S02]  /*4e00*/  IMAD R87, R4.reuse, R50, R87 ;  /* 0x0000003204577224 */ /* 0x040fe400078e0257 */
[----:B------:R-:W-:-:S02]  /*4e10*/  IMAD R85, R4, R48, R85 ;  /* 0x0000003004557224 */ /* 0x000fc400078e0255 */
[C---:B------:R-:W-:Y:S02]  /*4e20*/  VIADD R50, R8.reuse, 0x20 ;  /* 0x0000002008327836 */ /* 0x040fe40000000000 */
[C---:B------:R-:W-:Y:S02]  /*4e30*/  VIADD R64, R8.reuse, 0x18 ;  /* 0x0000001808407836 */ /* 0x040fe40000000000 */
[C---:B------:R-:W-:Y:S01]  /*4e40*/  VIADD R66, R8.reuse, 0x10 ;  /* 0x0000001008427836 */ /* 0x040fe20000000000 */
[----:B------:R-:W-:Y:S01]  /*4e50*/  IABS R89, R50 ;  /* 0x0000003200597213 */ /* 0x000fe20000000000 */
[----:B------:R-:W-:Y:S01]  /*4e60*/  VIADD R68, R8, 0x8 ;  /* 0x0000000808447836 */ /* 0x000fe20000000000 */
[----:B------:R-:W-:Y:S01]  /*4e70*/  IABS R91, R64 ;  /* 0x00000040005b7213 */ /* 0x000fe20000000000 */
[--C-:B------:R-:W-:Y:S01]  /*4e80*/  @!P3 IMAD.IADD R79, R79, 0x1, -R4.reuse ;  /* 0x000000014f4fb824 */ /* 0x100fe200078e0a04 */
[----:B------:R-:W-:Y:S01]  /*4e90*/  IABS R93, R66 ;  /* 0x00000042005d7213 */ /* 0x000fe20000000000 */
[----:B------:R-:W-:Y:S01]  /*4ea0*/  @!P1 IMAD.IADD R81, R81, 0x1, -R4 ;  /* 0x0000000151519824 */ /* 0x000fe200078e0a04 */
[----:B------:R-:W-:Y:S01]  /*4eb0*/  IABS R95, R68 ;  /* 0x00000044005f7213 */ /* 0x000fe20000000000 */
[----:B------:R-:W-:Y:S01]  /*4ec0*/  @!P0 IMAD.MOV R71, RZ, RZ, -R71 ;  /* 0x000000ffff478224 */ /* 0x000fe200078e0a47 */
[C---:B------:R-:W-:Y:S01]  /*4ed0*/  ISETP.GT.U32.AND P3, PT, R4.reuse, R85, PT ;  /* 0x000000550400720c */ /* 0x040fe20003f64070 */
[----:B------:R-:W-:Y:S01]  /*4ee0*/  @!P2 IMAD.MOV R73, RZ, RZ, -R73 ;  /* 0x000000ffff49a224 */ /* 0x000fe200078e0a49 */
[----:B------:R-:W-:Y:S01]  /*4ef0*/  ISETP.GT.U32.AND P1, PT, R4, R87, PT ;  /* 0x000000570400720c */ /* 0x000fe20003f24070 */
[----:B------:R-:W-:Y:S01]  /*4f00*/  IMAD.HI.U32 R8, R6, R89, RZ ;  /* 0x0000005906087227 */ /* 0x000fe200078e00ff */
[----:B------:R-:W-:-:S02]  /*4f10*/  ISETP.GT.U32.AND P0, PT, R4, R77, PT ;  /* 0x0000004d0400720c */ /* 0x000fc40003f04070 */
[----:B------:R-:W-:Y:S01]  /*4f20*/  ISETP.GT.U32.AND P2, PT, R4, R81, PT ;  /* 0x000000510400720c */ /* 0x000fe20003f44070 */
[----:B------:R-:W-:-:S04]  /*4f30*/  IMAD.HI.U32 R44, R6, R91, RZ ;  /* 0x0000005b062c7227 */ /* 0x000fc800078e00ff */
[----:B------:R-:W-:-:S04]  /*4f40*/  IMAD.HI.U32 R46, R6, R93, RZ ;  /* 0x0000005d062e7227 */ /* 0x000fc800078e00ff */
[----:B------:R-:W-:-:S04]  /*4f50*/  IMAD.HI.U32 R48, R6, R95, RZ ;  /* 0x0000005f06307227 */ /* 0x000fc800078e00ff */
[----:B------:R-:W-:-:S04]  /*4f60*/  IMAD.HI.U32 R6, R6, R97, RZ ;  /* 0x0000006106067227 */ /* 0x000fc800078e00ff */
[----:B------:R-:W-:Y:S01]  /*4f70*/  @!P5 IMAD.IADD R83, R83, 0x1, -R4 ;  /* 0x000000015353d824 */ /* 0x000fe200078e0a04 */
[C---:B------:R-:W-:Y:S01]  /*4f80*/  ISETP.GT.U32.AND P5, PT, R4.reuse, R79, PT ;  /* 0x0000004f0400720c */ /* 0x040fe20003fa4070 */
[----:B------:R-:W-:Y:S02]  /*4f90*/  IMAD.MOV R8, RZ, RZ, -R8 ;  /* 0x000000ffff087224 */ /* 0x000fe400078e0a08 */
[----:B------:R-:W-:Y:S02]  /*4fa0*/  IMAD.MOV R6, RZ, RZ, -R6 ;  /* 0x000000ffff067224 */ /* 0x000fe400078e0a06 */
[----:B------:R-:W-:Y:S02]  /*4fb0*/  IMAD.MOV R44, RZ, RZ, -R44 ;  /* 0x000000ffff2c7224 */ /* 0x000fe400078e0a2c */
[--C-:B------:R-:W-:Y:S01]  /*4fc0*/  @!P3 IMAD.IADD R85, R85, 0x1, -R4.reuse ;  /* 0x000000015555b824 */ /* 0x100fe200078e0a04 */
[C---:B------:R-:W-:Y:S01]  /*4fd0*/  ISETP.GT.U32.AND P3, PT, R4.reuse, R83, PT ;  /* 0x000000530400720c */ /* 0x040fe20003f64070 */
[----:B------:R-:W-:Y:S01]  /*4fe0*/  IMAD R89, R4, R8, R89 ;  /* 0x0000000804597224 */ /* 0x000fe200078e0259 */
[----:B------:R-:W-:Y:S01]  /*4ff0*/  SHF.R.S32.HI R8, RZ, 0x2, R153 ;  /* 0x00000002ff087819 */ /* 0x000fe20000011499 */
[----:B------:R-:W-:-:S02]  /*5000*/  @!P1 IMAD.IADD R87, R87, 0x1, -R4 ;  /* 0x0000000157579824 */ /* 0x000fc400078e0a04 */
[C---:B------:R-:W-:Y:S01]  /*5010*/  IMAD R97, R4.reuse, R6, R97 ;  /* 0x0000000604617224 */ /* 0x040fe200078e0261 */
[----:B------:R-:W-:Y:S01]  /*5020*/  SHF.R.U32.HI R6, RZ, 0x5, R153 ;  /* 0x00000005ff067819 */ /* 0x000fe20000011699 */
[C---:B------:R-:W-:Y:S01]  /*5030*/  IMAD R91, R4.reuse, R44, R91 ;  /* 0x0000002c045b7224 */ /* 0x040fe200078e025b */
[C---:B------:R-:W-:Y:S01]  /*5040*/  ISETP.GT.U32.AND P1, PT, R4.reuse, R87, PT ;  /* 0x000000570400720c */ /* 0x040fe20003f24070 */
[----:B------:R-:W-:Y:S01]  /*5050*/  @!P4 IMAD.MOV R75, RZ, RZ, -R75 ;  /* 0x000000ffff4bc224 */ /* 0x000fe200078e0a4b */
[C---:B------:R-:W-:Y:S01]  /*5060*/  ISETP.GT.U32.AND P4, PT, R4.reuse, R85, PT ;  /* 0x000000550400720c */ /* 0x040fe20003f84070 */
[--C-:B------:R-:W-:Y:S01]  /*5070*/  @!P0 IMAD.IADD R77, R77, 0x1, -R4.reuse ;  /* 0x000000014d4d8824 */ /* 0x100fe200078e0a04 */
[C---:B------:R-:W-:Y:S01]  /*5080*/  ISETP.GT.U32.AND P0, PT, R4.reuse, R89, PT ;  /* 0x000000590400720c */ /* 0x040fe20003f04070 */
[----:B------:R-:W-:Y:S01]  /*5090*/  @!P2 IMAD.IADD R81, R81, 0x1, -R4 ;  /* 0x000000015151a824 */ /* 0x000fe200078e0a04 */
[----:B------:R-:W-:Y:S01]  /*50a0*/  ISETP.GT.U32.AND P2, PT, R4, R97, PT ;  /* 0x000000610400720c */ /* 0x000fe20003f44070 */
[----:B------:R-:W-:Y:S01]  /*50b0*/  IMAD.MOV R46, RZ, RZ, -R46 ;  /* 0x000000ffff2e7224 */ /* 0x000fe200078e0a2e */
[----:B------:R-:W-:Y:S01]  /*50c0*/  SGXT R8, R8, 0x1 ;  /* 0x000000010808781a */ /* 0x000fe20000000200 */
[----:B------:R-:W-:Y:S01]  /*50d0*/  @!P5 IMAD.IADD R79, R79, 0x1, -R4 ;  /* 0x000000014f4fd824 */ /* 0x000fe200078e0a04 */
[----:B------:R-:W-:Y:S01]  /*50e0*/  ISETP.GT.U32.AND P5, PT, R4, R91, PT ;  /* 0x0000005b0400720c */ /* 0x000fe20003fa4070 */
[----:B------:R-:W-:Y:S01]  /*50f0*/  IMAD.MOV R48, RZ, RZ, -R48 ;  /* 0x000000ffff307224 */ /* 0x000fe200078e0a30 */
[----:B------:R-:W-:Y:S01]  /*5100*/  R2UR UR17, R6 ;  /* 0x00000000061172ca */ /* 0x000fe200000e0000 */
[----:B------:R-:W-:Y:S01]  /*5110*/  IMAD R93, R4, R46, R93 ;  /* 0x0000002e045d7224 */ /* 0x000fe200078e025d */
[----:B------:R-:W-:Y:S01]  /*5120*/  LOP3.LUT R99, R8, 0x90, RZ, 0xc0, !PT ;  /* 0x0000009008637812 */ /* 0x000fe200078ec0ff */
[----:B------:R-:W-:-:S02]  /*5130*/  IMAD R95, R4, R48, R95 ;  /* 0x00000030045f7224 */ /* 0x000fc400078e025f */
[--C-:B------:R-:W-:Y:S01]  /*5140*/  @!P3 IMAD.IADD R83, R83, 0x1, -R4.reuse ;  /* 0x000000015353b824 */ /* 0x100fe200078e0a04 */
[C---:B------:R-:W-:Y:S01]  /*5150*/  ISETP.GT.U32.AND P3, PT, R4.reuse, R93, PT ;  /* 0x0000005d0400720c */ /* 0x040fe20003f64070 */
[--C-:B------:R-:W-:Y:S01]  /*5160*/  @!P4 IMAD.IADD R85, R85, 0x1, -R4.reuse ;  /* 0x000000015555c824 */ /* 0x100fe200078e0a04 */
[----:B------:R-:W-:Y:S01]  /*5170*/  ISETP.GT.U32.AND P4, PT, R4, R95, PT ;  /* 0x0000005f0400720c */ /* 0x000fe20003f84070 */
[--C-:B------:R-:W-:Y:S01]  /*5180*/  @!P1 IMAD.IADD R87, R87, 0x1, -R4.reuse ;  /* 0x0000000157579824 */ /* 0x100fe200078e0a04 */
[----:B------:R-:W-:Y:S01]  /*5190*/  ISETP.GE.AND P1, PT, R54, RZ, PT ;  /* 0x000000ff3600720c */ /* 0x000fe20003f26270 */
[--C-:B------:R-:W-:Y:S01]  /*51a0*/  @!P0 IMAD.IADD R89, R89, 0x1, -R4.reuse ;  /* 0x0000000159598824 */ /* 0x100fe200078e0a04 */
[----:B------:R-:W-:Y:S01]  /*51b0*/  ISETP.GE.AND P0, PT, R52, RZ, PT ;  /* 0x000000ff3400720c */ /* 0x000fe20003f06270 */
[--C-:B------:R-:W-:Y:S01]  /*51c0*/  @!P2 IMAD.IADD R97, R97, 0x1, -R4.reuse ;  /* 0x000000016161a824 */ /* 0x100fe200078e0a04 */
[----:B------:R-:W-:Y:S01]  /*51d0*/  ISETP.GE.AND P2, PT, R58, RZ, PT ;  /* 0x000000ff3a00720c */ /* 0x000fe20003f46270 */
[----:B------:R-:W-:Y:S01]  /*51e0*/  @!P5 IMAD.IADD R91, R91, 0x1, -R4 ;  /* 0x000000015b5bd824 */ /* 0x000fe200078e0a04 */
[----:B------:R-:W-:Y:S01]  /*51f0*/  ISETP.GE.AND P5, PT, R56, RZ, PT ;  /* 0x000000ff3800720c */ /* 0x000fe20003fa6270 */
[----:B------:R-:W-:-:S02]  /*5200*/  IMAD.SHL.U32 R6, R153, 0x20, RZ ;  /* 0x0000002099067824 */ /* 0x000fc400078e00ff */
[--C-:B------:R-:W-:Y:S01]  /*5210*/  @!P3 IMAD.IADD R93, R93, 0x1, -R4.reuse ;  /* 0x000000015d5db824 */ /* 0x100fe200078e0a04 */
[----:B------:R-:W-:Y:S01]  /*5220*/  ISETP.GE.AND P3, PT, R60, RZ, PT ;  /* 0x000000ff3c00720c */ /* 0x000fe20003f66270 */
[----:B------:R-:W-:Y:S01]  /*5230*/  @!P4 IMAD.IADD R95, R95, 0x1, -R4 ;  /* 0x000000015f5fc824 */ /* 0x000fe200078e0a04 */
[C---:B------:R-:W-:Y:S01]  /*5240*/  ISETP.GT.U32.AND P4, PT, R4.reuse, R97, PT ;  /* 0x000000610400720c */ /* 0x040fe20003f84070 */
[----:B------:R-:W-:Y:S01]  /*5250*/  @!P1 IMAD.MOV R77, RZ, RZ, -R77 ;  /* 0x000000ffff4d9224 */ /* 0x000fe200078e0a4d */
[C---:B------:R-:W-:Y:S01]  /*5260*/  ISETP.GT.U32.AND P1, PT, R4.reuse, R89, PT ;  /* 0x000000590400720c */ /* 0x040fe20003f24070 */
[----:B------:R-:W-:Y:S01]  /*5270*/  @!P0 IMAD.MOV R79, RZ, RZ, -R79 ;  /* 0x000000ffff4f8224 */ /* 0x000fe200078e0a4f */
[C---:B------:R-:W-:Y:S01]  /*5280*/  ISETP.GT.U32.AND P0, PT, R4.reuse, R91, PT ;  /* 0x0000005b0400720c */ /* 0x040fe20003f04070 */
[----:B------:R-:W-:Y:S01]  /*5290*/  @!P2 IMAD.MOV R83, RZ, RZ, -R83 ;  /* 0x000000ffff53a224 */ /* 0x000fe200078e0a53 */
[C---:B------:R-:W-:Y:S01]  /*52a0*/  ISETP.GT.U32.AND P2, PT, R4.reuse, R93, PT ;  /* 0x0000005d0400720c */ /* 0x040fe20003f44070 */
[----:B------:R-:W-:Y:S01]  /*52b0*/  @!P5 IMAD.MOV R81, RZ, RZ, -R81 ;  /* 0x000000ffff51d224 */ /* 0x000fe200078e0a51 */
[----:B------:R-:W-:Y:S01]  /*52c0*/  ISETP.GT.U32.AND P5, PT, R4, R95, PT ;  /* 0x0000005f0400720c */ /* 0x000fe20003fa4070 */
[----:B------:R-:W-:Y:S01]  /*52d0*/  IMAD R0, R0, UR7, RZ ;  /* 0x0000000700007c24 */ /* 0x000fe2000f8e02ff */
[----:B------:R-:W-:Y:S01]  /*52e0*/  LOP3.LUT R152, R99, 0x1f60, R6, 0xf8, !PT ;  /* 0x00001f6063987812 */ /* 0x000fe200078ef806 */
[----:B------:R-:W-:Y:S01]  /*52f0*/  @!P3 IMAD.MOV R85, RZ, RZ, -R85 ;  /* 0x000000ffff55b224 */ /* 0x000fe200078e0a55 */
[----:B------:R-:W-:Y:S01]  /*5300*/  ISETP.GE.AND P3, PT, R62, RZ, PT ;  /* 0x000000ff3e00720c */ /* 0x000fe20003f66270 */
[--C-:B------:R-:W-:Y:S01]  /*5310*/  @!P4 IMAD.IADD R97, R97, 0x1, -R4.reuse ;  /* 0x000000016161c824 */ /* 0x100fe200078e0a04 */
[----:B------:R-:W-:Y:S01]  /*5320*/  ISETP.GE.AND P4, PT, R66, RZ, PT ;  /* 0x000000ff4200720c */ /* 0x000fe20003f86270 */
[--C-:B------:R-:W-:Y:S01]  /*5330*/  @!P1 IMAD.IADD R89, R89, 0x1, -R4.reuse ;  /* 0x0000000159599824 */ /* 0x100fe200078e0a04 */
[----:B------:R-:W-:Y:S01]  /*5340*/  ISETP.GE.AND P1, PT, R50, RZ, PT ;  /* 0x000000ff3200720c */ /* 0x000fe20003f26270 */
[--C-:B------:R-:W-:Y:S01]  /*5350*/  @!P0 IMAD.IADD R91, R91, 0x1, -R4.reuse ;  /* 0x000000015b5b8824 */ /* 0x100fe200078e0a04 */
[----:B------:R-:W-:Y:S01]  /*5360*/  ISETP.GE.AND P0, PT, R64, RZ, PT ;  /* 0x000000ff4000720c */ /* 0x000fe20003f06270 */
[--C-:B------:R-:W-:Y:S01]  /*5370*/  @!P2 IMAD.IADD R93, R93, 0x1, -R4.reuse ;  /* 0x000000015d5da824 */ /* 0x100fe200078e0a04 */
[----:B------:R-:W-:Y:S01]  /*5380*/  ISETP.GE.AND P2, PT, R68, RZ, PT ;  /* 0x000000ff4400720c */ /* 0x000fe20003f46270 */
[----:B------:R-:W-:Y:S01]  /*5390*/  @!P5 IMAD.IADD R95, R95, 0x1, -R4 ;  /* 0x000000015f5fd824 */ /* 0x000fe200078e0a04 */
[----:B------:R-:W-:Y:S01]  /*53a0*/  ISETP.NE.AND P5, PT, R3, RZ, PT ;  /* 0x000000ff0300720c */ /* 0x000fe20003fa5270 */
[----:B------:R-:W-:Y:S01]  /*53b0*/  @!P6 IMAD.MOV R97, RZ, RZ, -R97 ;  /* 0x000000ffff61e224 */ /* 0x000fe200078e0a61 */
[----:B------:R-:W-:Y:S01]  /*53c0*/  LOP3.LUT R4, RZ, R3, RZ, 0x33, !PT ;  /* 0x00000003ff047212 */ /* 0x000fe200078e33ff */
[----:B------:R-:W-:Y:S01]  /*53d0*/  @!P3 IMAD.MOV R87, RZ, RZ, -R87 ;  /* 0x000000ffff57b224 */ /* 0x000fe200078e0a57 */
[----:B------:R-:W-:Y:S01]  /*53e0*/  CS2R R98, SRZ ;  /* 0x0000000000627805 */ /* 0x000fe2000001ff00 */
[----:B------:R-:W-:Y:S01]  /*53f0*/  @!P4 IMAD.MOV R93, RZ, RZ, -R93 ;  /* 0x000000ffff5dc224 */ /* 0x000fe200078e0a5d */
[C---:B------:R-:W-:Y:S01]  /*5400*/  SEL R2, R4.reuse, R2, !P5 ;  /* 0x0000000204027207 */ /* 0x040fe20006800000 */
[----:B------:R-:W-:Y:S01]  /*5410*/  @!P1 IMAD.MOV R89, RZ, RZ, -R89 ;  /* 0x000000ffff599224 */ /* 0x000fe200078e0a59 */
[C---:B------:R-:W-:Y:S01]  /*5420*/  SEL R7, R4.reuse, R7, !P5 ;  /* 0x0000000704077207 */ /* 0x040fe20006800000 */
[----:B------:R-:W-:Y:S01]  /*5430*/  @!P0 IMAD.MOV R91, RZ, RZ, -R91 ;  /* 0x000000ffff5b8224 */ /* 0x000fe200078e0a5b */
[----:B------:R-:W-:Y:S01]  /*5440*/  SEL R11, R4, R11, !P5 ;  /* 0x0000000b040b7207 */ /* 0x000fe20006800000 */
[----:B------:R-:W-:Y:S01]  /*5450*/  IMAD R191, R2, UR6, RZ ;  /* 0x0000000602bf7c24 */ /* 0x000fe2000f8e02ff */
[C---:B------:R-:W-:Y:S01]  /*5460*/  SEL R12, R4.reuse, R12, !P5 ;  /* 0x0000000c040c7207 */ /* 0x040fe20006800000 */
[----:B------:R-:W-:Y:S01]  /*5470*/  @!P2 IMAD.MOV R95, RZ, RZ, -R95 ;  /* 0x000000ffff5fa224 */ /* 0x000fe200078e0a5f */
[C---:B------:R-:W-:Y:S01]  /*5480*/  SEL R10, R4.reuse, R10, !P5 ;  /* 0x0000000a040a7207 */ /* 0x040fe20006800000 */
[----:B------:R-:W-:Y:S01]  /*5490*/  IMAD R7, R7, UR6, RZ ;  /* 0x0000000607077c24 */ /* 0x000fe2000f8e02ff */
[C---:B------:R-:W-:Y:S01]  /*54a0*/  SEL R9, R4.reuse, R9, !P5 ;  /* 0x0000000904097207 */ /* 0x040fe20006800000 */
[----:B------:R-:W-:Y:S01]  /*54b0*/  IMAD R11, R11, UR6, RZ ;  /* 0x000000060b0b7c24 */ /* 0x000fe2000f8e02ff */
[----:B------:R-:W-:Y:S01]  /*54c0*/  SEL R14, R4, R14, !P5 ;  /* 0x0000000e040e7207 */ /* 0x000fe20006800000 */
[----:B------:R-:W-:Y:S01]  /*54d0*/  IMAD R12, R12, UR6, RZ ;  /* 0x000000060c0c7c24 */ /* 0x000fe2000f8e02ff */
[----:B------:R-:W-:Y:S01]  /*54e0*/  SEL R13, R4, R13, !P5 ;  /* 0x0000000d040d7207 */ /* 0x000fe20006800000 */
[----:B------:R-:W-:Y:S01]  /*54f0*/  IMAD R10, R10, UR6, RZ ;  /* 0x000000060a0a7c24 */ /* 0x000fe2000f8e02ff */
[C---:B------:R-:W-:Y:S01]  /*5500*/  SEL R16, R4.reuse, R16, !P5 ;  /* 0x0000001004107207 */ /* 0x040fe20006800000 */
        /* <DEDUP_REMOVED lines=11> */
[----:B------:R-:W-:Y:S01]  /*55c0*/  SHF.R.S32.HI R190, RZ, 0x1f, R191 ;  /* 0x0000001fffbe7819 */ /* 0x000fe200000114bf */
        /* <DEDUP_REMOVED lines=99> */
[----:B------:R-:W-:Y:S01]  /*5c00*/  IADD3 R191, P4, R191, UR10, RZ ;  /* 0x0000000abfbf7c10 */ /* 0x000fe2000ff9e0ff */
[----:B------:R-:W-:Y:S01]  /*5c10*/  IMAD R93, R93, UR6, RZ ;  /* 0x000000065d5d7c24 */ /* 0x000fe2000f8e02ff */
[----:B------:R-:W-:Y:S01]  /*5c20*/  SEL R4, R4, R97, !P5 ;  /* 0x0000006104047207 */ /* 0x000fe20006800000 */
[----:B------:R-:W-:Y:S01]  /*5c30*/  IMAD R3, R3, UR6, RZ ;  /* 0x0000000603037c24 */ /* 0x000fe2000f8e02ff */
[----:B------:R-:W-:-:S02]  /*5c40*/  SHF.R.S32.HI R192, RZ, 0x1f, R7 ;  /* 0x0000001fffc07819 */ /* 0x000fc40000011407 */
[----:B------:R-:W-:Y:S02]  /*5c50*/  CS2R R94, SRZ ;  /* 0x00000000005e7805 */ /* 0x000fe4000001ff00 */
[----:B------:R-:W-:Y:S01]  /*5c60*/  IADD3 R193, P6, R7, UR10, RZ ;  /* 0x0000000a07c17c10 */ /* 0x000fe2000ffde0ff */
[----:B------:R-:W-:Y:S01]  /*5c70*/  IMAD R2, R4, UR6, RZ ;  /* 0x0000000604027c24 */ /* 0x000fe2000f8e02ff */
[----:B------:R-:W-:Y:S01]  /*5c80*/  SHF.R.S32.HI R196, RZ, 0x1f, R11 ;  /* 0x0000001fffc47819 */ /* 0x000fe2000001140b */
[----:B------:R-:W-:Y:S01]  /*5c90*/  USHF.R.U32.HI UR6, URZ, 0x4, UR5 ;  /* 0x000000043f067899 */ /* 0x000fe20008011605 */
[----:B------:R-:W-:Y:S02]  /*5ca0*/  IADD3 R197, P3, R11, UR10, RZ ;  /* 0x0000000a0bc57c10 */ /* 0x000fe4000ff7e0ff */
[----:B------:R-:W-:Y:S02]  /*5cb0*/  CS2R R96, SRZ ;  /* 0x0000000000607805 */ /* 0x000fe4000001ff00 */
[----:B------:R-:W-:Y:S01]  /*5cc0*/  SHF.R.S32.HI R194, RZ, 0x1f, R12 ;  /* 0x0000001fffc27819 */ /* 0x000fe2000001140c */
[----:B------:R-:W-:Y:S01]  /*5cd0*/  USGXT.U32 UR6, UR6, 0xe ;  /* 0x0000000e0606789a */ /* 0x000fe20008000000 */
[----:B------:R-:W-:Y:S01]  /*5ce0*/  IADD3 R195, P5, R12, UR10, RZ ;  /* 0x0000000a0cc37c10 */ /* 0x000fe2000ffbe0ff */
[----:B------:R-:W-:Y:S01]  /*5cf0*/  UMOV UR7, URZ ;  /* 0x0000003f00077c82 */ /* 0x000fe20008000000 */
[----:B------:R-:W-:-:S02]  /*5d00*/  SHF.R.S32.HI R198, RZ, 0x1f, R10 ;  /* 0x0000001fffc67819 */ /* 0x000fc4000001140a */
[----:B------:R-:W-:Y:S02]  /*5d10*/  IADD3 R199, P2, R10, UR10, RZ ;  /* 0x0000000a0ac77c10 */ /* 0x000fe4000ff5e0ff */
[----:B------:R-:W-:Y:S01]  /*5d20*/  SHF.R.S32.HI R200, RZ, 0x1f, R9 ;  /* 0x0000001fffc87819 */ /* 0x000fe20000011409 */
[----:B------:R-:W-:Y:S01]  /*5d30*/  UMOV UR14, UR6 ;  /* 0x00000006000e7c82 */ /* 0x000fe20008000000 */
[----:B------:R-:W-:Y:S02]  /*5d40*/  IADD3 R201, P1, R9, UR10, RZ ;  /* 0x0000000a09c97c10 */ /* 0x000fe4000ff3e0ff */
[----:B------:R-:W-:Y:S02]  /*5d50*/  SHF.R.S32.HI R202, RZ, 0x1f, R14 ;  /* 0x0000001fffca7819 */ /* 0x000fe4000001140e */
[----:B------:R-:W-:Y:S02]  /*5d60*/  IADD3 R203, P0, R14, UR10, RZ ;  /* 0x0000000a0ecb7c10 */ /* 0x000fe4000ff1e0ff */
[----:B------:R-:W-:-:S02]  /*5d70*/  IADD3.X R190, R190, UR11, RZ, P4, !PT ;  /* 0x0000000bbebe7c10 */ /* 0x000fc4000a7fe4ff */
[----:B------:R-:W-:Y:S02]  /*5d80*/  SHF.R.S32.HI R204, RZ, 0x1f, R13 ;  /* 0x0000001fffcc7819 */ /* 0x000fe4000001140d */
[----:B------:R-:W-:Y:S02]  /*5d90*/  IADD3 R205, P4, R13, UR10, RZ ;  /* 0x0000000a0dcd7c10 */ /* 0x000fe4000ff9e0ff */
[----:B------:R-:W-:Y:S02]  /*5da0*/  IADD3.X R192, R192, UR11, RZ, P6, !PT ;  /* 0x0000000bc0c07c10 */ /* 0x000fe4000b7fe4ff */
[----:B------:R-:W-:Y:S02]  /*5db0*/  IADD3.X R196, R196, UR11, RZ, P3, !PT ;  /* 0x0000000bc4c47c10 */ /* 0x000fe40009ffe4ff */
[----:B------:R-:W-:Y:S02]  /*5dc0*/  SHF.R.S32.HI R206, RZ, 0x1f, R16 ;  /* 0x0000001fffce7819 */ /* 0x000fe40000011410 */
[----:B------:R-:W-:-:S02]  /*5dd0*/  IADD3 R207, P6, R16, UR10, RZ ;  /* 0x0000000a10cf7c10 */ /* 0x000fc4000ffde0ff */
[----:B------:R-:W-:Y:S02]  /*5de0*/  IADD3.X R194, R194, UR11, RZ, P5, !PT ;  /* 0x0000000bc2c27c10 */ /* 0x000fe4000affe4ff */
[----:B------:R-:W-:Y:S02]  /*5df0*/  SHF.R.S32.HI R210, RZ, 0x1f, R17 ;  /* 0x0000001fffd27819 */ /* 0x000fe40000011411 */
[----:B------:R-:W-:Y:S02]  /*5e00*/  IADD3 R211, P3, R17, UR10, RZ ;  /* 0x0000000a11d37c10 */ /* 0x000fe4000ff7e0ff */
[----:B------:R-:W-:Y:S02]  /*5e10*/  IADD3.X R198, R198, UR11, RZ, P2, !PT ;  /* 0x0000000bc6c67c10 */ /* 0x000fe400097fe4ff */
[----:B------:R-:W-:Y:S02]  /*5e20*/  SHF.R.S32.HI R208, RZ, 0x1f, R15 ;  /* 0x0000001fffd07819 */ /* 0x000fe4000001140f */
[----:B------:R-:W-:-:S02]  /*5e30*/  IADD3 R209, P5, R15, UR10, RZ ;  /* 0x0000000a0fd17c10 */ /* 0x000fc4000ffbe0ff */
[----:B------:R-:W-:Y:S02]  /*5e40*/  SHF.R.S32.HI R212, RZ, 0x1f, R18 ;  /* 0x0000001fffd47819 */ /* 0x000fe40000011412 */
[----:B------:R-:W-:Y:S02]  /*5e50*/  IADD3 R213, P2, R18, UR10, RZ ;  /* 0x0000000a12d57c10 */ /* 0x000fe4000ff5e0ff */
[----:B------:R-:W-:Y:S02]  /*5e60*/  IADD3.X R200, R200, UR11, RZ, P1, !PT ;  /* 0x0000000bc8c87c10 */ /* 0x000fe40008ffe4ff */
[----:B------:R-:W-:Y:S02]  /*5e70*/  SHF.R.S32.HI R214, RZ, 0x1f, R19 ;  /* 0x0000001fffd67819 */ /* 0x000fe40000011413 */
[----:B------:R-:W-:Y:S02]  /*5e80*/  IADD3 R215, P1, R19, UR10, RZ ;  /* 0x0000000a13d77c10 */ /* 0x000fe4000ff3e0ff */
[----:B------:R-:W-:-:S02]  /*5e90*/  IADD3.X R202, R202, UR11, RZ, P0, !PT ;  /* 0x0000000bcaca7c10 */ /* 0x000fc400087fe4ff */
[----:B------:R-:W-:Y:S02]  /*5ea0*/  SHF.R.S32.HI R216, RZ, 0x1f, R20 ;  /* 0x0000001fffd87819 */ /* 0x000fe40000011414 */
[----:B------:R-:W-:Y:S02]  /*5eb0*/  IADD3 R217, P0, R20, UR10, RZ ;  /* 0x0000000a14d97c10 */ /* 0x000fe4000ff1e0ff */
[----:B------:R-:W-:Y:S02]  /*5ec0*/  IADD3.X R204, R204, UR11, RZ, P4, !PT ;  /* 0x0000000bcccc7c10 */ /* 0x000fe4000a7fe4ff */
[----:B------:R-:W-:Y:S02]  /*5ed0*/  SHF.R.S32.HI R218, RZ, 0x1f, R21 ;  /* 0x0000001fffda7819 */ /* 0x000fe40000011415 */
[----:B------:R-:W-:Y:S02]  /*5ee0*/  IADD3 R219, P4, R21, UR10, RZ ;  /* 0x0000000a15db7c10 */ /* 0x000fe4000ff9e0ff */
[----:B------:R-:W-:-:S02]  /*5ef0*/  IADD3.X R206, R206, UR11, RZ, P6, !PT ;  /* 0x0000000bcece7c10 */ /* 0x000fc4000b7fe4ff */
[----:B------:R-:W-:Y:S02]  /*5f00*/  IADD3.X R210, R210, UR11, RZ, P3, !PT ;  /* 0x0000000bd2d27c10 */ /* 0x000fe40009ffe4ff */
[----:B------:R-:W-:Y:S02]  /*5f10*/  SHF.R.S32.HI R220, RZ, 0x1f, R22 ;  /* 0x0000001fffdc7819 */ /* 0x000fe40000011416 */
[----:B------:R-:W-:Y:S02]  /*5f20*/  IADD3 R221, P6, R22, UR10, RZ ;  /* 0x0000000a16dd7c10 */ /* 0x000fe4000ffde0ff */
[----:B------:R-:W-:Y:S02]  /*5f30*/  IADD3.X R208, R208, UR11, RZ, P5, !PT ;  /* 0x0000000bd0d07c10 */ /* 0x000fe4000affe4ff */
[----:B------:R-:W-:Y:S02]  /*5f40*/  SHF.R.S32.HI R224, RZ, 0x1f, R24 ;  /* 0x0000001fffe07819 */ /* 0x000fe40000011418 */
[----:B------:R-:W-:-:S02]  /*5f50*/  IADD3 R225, P3, R24, UR10, RZ ;  /* 0x0000000a18e17c10 */ /* 0x000fc4000ff7e0ff */
[----:B------:R-:W-:Y:S02]  /*5f60*/  IADD3.X R212, R212, UR11, RZ, P2, !PT ;  /* 0x0000000bd4d47c10 */ /* 0x000fe400097fe4ff */
[----:B------:R-:W-:Y:S02]  /*5f70*/  SHF.R.S32.HI R222, RZ, 0x1f, R23 ;  /* 0x0000001fffde7819 */ /* 0x000fe40000011417 */
[----:B------:R-:W-:Y:S02]  /*5f80*/  IADD3 R223, P5, R23, UR10, RZ ;  /* 0x0000000a17df7c10 */ /* 0x000fe4000ffbe0ff */
[----:B------:R-:W-:Y:S02]  /*5f90*/  SHF.R.S32.HI R226, RZ, 0x1f, R26 ;  /* 0x0000001fffe27819 */ /* 0x000fe4000001141a */
[----:B------:R-:W-:Y:S02]  /*5fa0*/  IADD3 R227, P2, R26, UR10, RZ ;  /* 0x0000000a1ae37c10 */ /* 0x000fe4000ff5e0ff */
[----:B------:R-:W-:-:S02]  /*5fb0*/  IADD3.X R214, R214, UR11, RZ, P1, !PT ;  /* 0x0000000bd6d67c10 */ /* 0x000fc40008ffe4ff */
[----:B------:R-:W-:Y:S02]  /*5fc0*/  SHF.R.S32.HI R228, RZ, 0x1f, R25 ;  /* 0x0000001fffe47819 */ /* 0x000fe40000011419 */
[----:B------:R-:W-:Y:S02]  /*5fd0*/  IADD3 R229, P1, R25, UR10, RZ ;  /* 0x0000000a19e57c10 */ /* 0x000fe4000ff3e0ff */
[----:B------:R-:W-:Y:S02]  /*5fe0*/  CS2R R24, SRZ ;  /* 0x0000000000187805 */ /* 0x000fe4000001ff00 */
[----:B------:R-:W-:Y:S02]  /*5ff0*/  IADD3.X R216, R216, UR11, RZ, P0, !PT ;  /* 0x0000000bd8d87c10 */ /* 0x000fe400087fe4ff */
[----:B------:R-:W-:Y:S02]  /*6000*/  SHF.R.S32.HI R230, RZ, 0x1f, R27 ;  /* 0x0000001fffe67819 */ /* 0x000fe4000001141b */
[----:B------:R-:W-:-:S02]  /*6010*/  IADD3 R231, P0, R27, UR10, RZ ;  /* 0x0000000a1be77c10 */ /* 0x000fc4000ff1e0ff */
[----:B------:R-:W-:Y:S02]  /*6020*/  CS2R R26, SRZ ;  /* 0x00000000001a7805 */ /* 0x000fe4000001ff00 */
[----:B------:R-:W-:Y:S02]  /*6030*/  IADD3.X R218, R218, UR11, RZ, P4, !PT ;  /* 0x0000000bdada7c10 */ /* 0x000fe4000a7fe4ff */
[----:B------:R-:W-:Y:S02]  /*6040*/  SHF.R.S32.HI R232, RZ, 0x1f, R28 ;  /* 0x0000001fffe87819 */ /* 0x000fe4000001141c */
[----:B------:R-:W-:Y:S02]  /*6050*/  IADD3 R233, P4, R28, UR10, RZ ;  /* 0x0000000a1ce97c10 */ /* 0x000fe4000ff9e0ff */
[----:B------:R-:W-:Y:S02]  /*6060*/  IADD3.X R220, R220, UR11, RZ, P6, !PT ;  /* 0x0000000bdcdc7c10 */ /* 0x000fe4000b7fe4ff */
[----:B------:R-:W-:-:S02]  /*6070*/  IADD3.X R224, R224, UR11, RZ, P3, !PT ;  /* 0x0000000be0e07c10 */ /* 0x000fc40009ffe4ff */
[----:B------:R-:W-:Y:S02]  /*6080*/  SHF.R.S32.HI R234, RZ, 0x1f, R29 ;  /* 0x0000001fffea7819 */ /* 0x000fe4000001141d */
[----:B------:R-:W-:Y:S02]  /*6090*/  IADD3 R235, P6, R29, UR10, RZ ;  /* 0x0000000a1deb7c10 */ /* 0x000fe4000ffde0ff */
[----:B------:R-:W-:Y:S02]  /*60a0*/  CS2R R28, SRZ ;  /* 0x00000000001c7805 */ /* 0x000fe4000001ff00 */
[----:B------:R-:W-:Y:S02]  /*60b0*/  IADD3.X R222, R222, UR11, RZ, P5, !PT ;  /* 0x0000000bdede7c10 */ /* 0x000fe4000affe4ff */
[----:B------:R-:W-:Y:S02]  /*60c0*/  SHF.R.S32.HI R238, RZ, 0x1f, R31 ;  /* 0x0000001fffee7819 */ /* 0x000fe4000001141f */
[----:B------:R-:W-:-:S02]  /*60d0*/  IADD3 R239, P3, R31, UR10, RZ ;  /* 0x0000000a1fef7c10 */ /* 0x000fc4000ff7e0ff */
[----:B------:R-:W-:Y:S02]  /*60e0*/  IADD3.X R226, R226, UR11, RZ, P2, !PT ;  /* 0x0000000be2e27c10 */ /* 0x000fe400097fe4ff */
[----:B------:R-:W-:Y:S02]  /*60f0*/  SHF.R.S32.HI R236, RZ, 0x1f, R30 ;  /* 0x0000001fffec7819 */ /* 0x000fe4000001141e */
[----:B------:R-:W-:Y:S02]  /*6100*/  IADD3 R237, P5, R30, UR10, RZ ;  /* 0x0000000a1eed7c10 */ /* 0x000fe4000ffbe0ff */
[----:B------:R-:W-:Y:S02]  /*6110*/  CS2R R30, SRZ ;  /* 0x00000000001e7805 */ /* 0x000fe4000001ff00 */
[----:B------:R-:W-:Y:S02]  /*6120*/  SHF.R.S32.HI R240, RZ, 0x1f, R32 ;  /* 0x0000001ffff07819 */ /* 0x000fe40000011420 */
[----:B------:R-:W-:-:S02]  /*6130*/  IADD3 R241, P2, R32, UR10, RZ ;  /* 0x0000000a20f17c10 */ /* 0x000fc4000ff5e0ff */
[----:B------:R-:W-:Y:S02]  /*6140*/  IADD3.X R228, R228, UR11, RZ, P1, !PT ;  /* 0x0000000be4e47c10 */ /* 0x000fe40008ffe4ff */
[----:B------:R-:W-:Y:S02]  /*6150*/  SHF.R.S32.HI R242, RZ, 0x1f, R33 ;  /* 0x0000001ffff27819 */ /* 0x000fe40000011421 */
[----:B------:R-:W-:Y:S02]  /*6160*/  IADD3 R243, P1, R33, UR10, RZ ;  /* 0x0000000a21f37c10 */ /* 0x000fe4000ff3e0ff */
[----:B------:R-:W-:Y:S02]  /*6170*/  CS2R R32, SRZ ;  /* 0x0000000000207805 */ /* 0x000fe4000001ff00 */
[----:B------:R-:W-:Y:S02]  /*6180*/  IADD3.X R230, R230, UR11, RZ, P0, !PT ;  /* 0x0000000be6e67c10 */ /* 0x000fe400087fe4ff */
[----:B------:R-:W-:-:S02]  /*6190*/  SHF.R.S32.HI R244, RZ, 0x1f, R34 ;  /* 0x0000001ffff47819 */ /* 0x000fc40000011422 */
[----:B------:R-:W-:Y:S02]  /*61a0*/  IADD3 R245, P0, R34, UR10, RZ ;  /* 0x0000000a22f57c10 */ /* 0x000fe4000ff1e0ff */
[----:B------:R-:W-:Y:S02]  /*61b0*/  IADD3.X R232, R232, UR11, RZ, P4, !PT ;  /* 0x0000000be8e87c10 */ /* 0x000fe4000a7fe4ff */
[----:B------:R-:W-:Y:S02]  /*61c0*/  SHF.R.S32.HI R246, RZ, 0x1f, R35 ;  /* 0x0000001ffff67819 */ /* 0x000fe40000011423 */
[----:B------:R-:W-:Y:S02]  /*61d0*/  IADD3 R247, P4, R35, UR10, RZ ;  /* 0x0000000a23f77c10 */ /* 0x000fe4000ff9e0ff */
[----:B------:R-:W-:Y:S02]  /*61e0*/  CS2R R34, SRZ ;  /* 0x0000000000227805 */ /* 0x000fe4000001ff00 */
[----:B------:R-:W-:-:S02]  /*61f0*/  IADD3.X R234, R234, UR11, RZ, P6, !PT ;  /* 0x0000000beaea7c10 */ /* 0x000fc4000b7fe4ff */
[----:B------:R-:W-:Y:S02]  /*6200*/  IADD3.X R238, R238, UR11, RZ, P3, !PT ;  /* 0x0000000beeee7c10 */ /* 0x000fe40009ffe4ff */
[----:B------:R-:W-:Y:S02]  /*6210*/  SHF.R.S32.HI R248, RZ, 0x1f, R36 ;  /* 0x0000001ffff87819 */ /* 0x000fe40000011424 */
[----:B------:R-:W-:Y:S02]  /*6220*/  IADD3 R249, P6, R36, UR10, RZ ;  /* 0x0000000a24f97c10 */ /* 0x000fe4000ffde0ff */
[----:B------:R-:W-:Y:S02]  /*6230*/  IADD3.X R236, R236, UR11, RZ, P5, !PT ;  /* 0x0000000becec7c10 */ /* 0x000fe4000affe4ff */
[----:B------:R-:W-:Y:S02]  /*6240*/  IADD3 R6, P3, R38, UR10, RZ ;  /* 0x0000000a26067c10 */ /* 0x000fe4000ff7e0ff */
[----:B------:R-:W-:-:S02]  /*6250*/  IADD3.X R240, R240, UR11, RZ, P2, !PT ;  /* 0x0000000bf0f07c10 */ /* 0x000fc400097fe4ff */
[----:B------:R-:W-:Y:S01]  /*6260*/  SHF.R.S32.HI R250, RZ, 0x1f, R37 ;  /* 0x0000001ffffa7819 */ /* 0x000fe20000011425 */
[----:B------:R0:W-:Y:S01]  /*6270*/  STL [R1+0x600], R6 ;  /* 0x0006000601007387 */ /* 0x0001e20000100800 */
[----:B------:R-:W-:Y:S02]  /*6280*/  IADD3 R251, P5, R37, UR10, RZ ;  /* 0x0000000a25fb7c10 */ /* 0x000fe4000ffbe0ff */
[----:B------:R-:W-:Y:S02]  /*6290*/  CS2R R36, SRZ ;  /* 0x0000000000247805 */ /* 0x000fe4000001ff00 */
[----:B------:R-:W-:Y:S02]  /*62a0*/  IADD3 R7, P2, R39, UR10, RZ ;  /* 0x0000000a27077c10 */ /* 0x000fe4000ff5e0ff */
[----:B------:R-:W-:Y:S02]  /*62b0*/  IADD3.X R242, R242, UR11, RZ, P1, !PT ;  /* 0x0000000bf2f27c10 */ /* 0x000fe40008ffe4ff */
[----:B------:R-:W-:Y:S01]  /*62c0*/  SHF.R.S32.HI R252, RZ, 0x1f, R38 ;  /* 0x0000001ffffc7819 */ /* 0x000fe20000011426 */
[----:B------:R1:W-:Y:S01]  /*62d0*/  STL [R1+0x608], R7 ;  /* 0x0006080701007387 */ /* 0x0003e20000100800 */
[----:B------:R-:W-:-:S02]  /*62e0*/  IADD3 R8, P1, R40, UR10, RZ ;  /* 0x0000000a28087c10 */ /* 0x000fc4000ff3e0ff */
[----:B------:R-:W-:Y:S02]  /*62f0*/  IADD3.X R244, R244, UR11, RZ, P0, !PT ;  /* 0x0000000bf4f47c10 */ /* 0x000fe400087fe4ff */
[----:B------:R-:W-:Y:S01]  /*6300*/  IADD3 R9, P0, R41, UR10, RZ ;  /* 0x0000000a29097c10 */ /* 0x000fe2000ff1e0ff */
[----:B------:R2:W-:Y:S01]  /*6310*/  STL [R1+0x610], R8 ;  /* 0x0006100801007387 */ /* 0x0005e20000100800 */
[----:B------:R-:W-:Y:S02]  /*6320*/  IADD3.X R246, R246, UR11, RZ, P4, !PT ;  /* 0x0000000bf6f67c10 */ /* 0x000fe4000a7fe4ff */
[----:B------:R-:W-:Y:S01]  /*6330*/  SHF.R.S32.HI R4, RZ, 0x1f, R39 ;  /* 0x0000001fff047819 */ /* 0x000fe20000011427 */
[----:B------:R3:W-:Y:S01]  /*6340*/  STL [R1+0x618], R9 ;  /* 0x0006180901007387 */ /* 0x0007e20000100800 */
[----:B------:R-:W-:Y:S02]  /*6350*/  IADD3 R10, P4, R42, UR10, RZ ;  /* 0x0000000a2a0a7c10 */ /* 0x000fe4000ff9e0ff */
[----:B------:R-:W-:-:S02]  /*6360*/  CS2R R38, SRZ ;  /* 0x0000000000267805 */ /* 0x000fc4000001ff00 */
[----:B------:R-:W-:Y:S02]  /*6370*/  IADD3.X R248, R248, UR11, RZ, P6, !PT ;  /* 0x0000000bf8f87c10 */ /* 0x000fe4000b7fe4ff */
[----:B------:R-:W-:Y:S01]  /*6380*/  IADD3 R11, P6, R43, UR10, RZ ;  /* 0x0000000a2b0b7c10 */ /* 0x000fe2000ffde0ff */
[----:B------:R4:W-:Y:S01]  /*6390*/  STL [R1+0x620], R10 ;  /* 0x0006200a01007387 */ /* 0x0009e20000100800 */
[----:B------:R-:W-:Y:S02]  /*63a0*/  IADD3.X R250, R250, UR11, RZ, P5, !PT ;  /* 0x0000000bfafa7c10 */ /* 0x000fe4000affe4ff */
[----:B------:R-:W-:Y:S01]  /*63b0*/  IADD3 R12, P5, R47, UR10, RZ ;  /* 0x0000000a2f0c7c10 */ /* 0x000fe2000ffbe0ff */
[----:B------:R5:W-:Y:S01]  /*63c0*/  STL [R1+0x628], R11 ;  /* 0x0006280b01007387 */ /* 0x000be20000100800 */
[----:B------:R-:W-:Y:S02]  /*63d0*/  IADD3.X R252, R252, UR11, RZ, P3, !PT ;  /* 0x0000000bfcfc7c10 */ /* 0x000fe40009ffe4ff */
[----:B------:R-:W-:Y:S01]  /*63e0*/  IADD3 R14, P3, R49, UR10, RZ ;  /* 0x0000000a310e7c10 */ /* 0x000fe2000ff7e0ff */
[----:B------:R-:W-:Y:S01]  /*63f0*/  STL [R1+0x630], R12 ;  /* 0x0006300c01007387 */ /* 0x000fe20000100800 */
[----:B------:R-:W-:-:S02]  /*6400*/  IADD3.X R13, R4, UR11, RZ, P2, !PT ;  /* 0x0000000b040d7c10 */ /* 0x000fc400097fe4ff */
[----:B0-----:R-:W-:Y:S01]  /*6410*/  SHF.R.S32.HI R6, RZ, 0x1f, R40 ;  /* 0x0000001fff067819 */ /* 0x001fe20000011428 */
[----:B------:R0:W-:Y:S01]  /*6420*/  STL [R1+0x638], R14 ;  /* 0x0006380e01007387 */ /* 0x0001e20000100800 */
[----:B-1----:R-:W-:Y:S02]  /*6430*/  SHF.R.S32.HI R7, RZ, 0x1f, R41 ;  /* 0x0000001fff077819 */ /* 0x002fe40000011429 */
[----:B------:R-:W-:Y:S02]  /*6440*/  CS2R R40, SRZ ;  /* 0x0000000000287805 */ /* 0x000fe4000001ff00 */
[----:B--2---:R-:W-:Y:S01]  /*6450*/  SHF.R.S32.HI R8, RZ, 0x1f, R42 ;  /* 0x0000001fff087819 */ /* 0x004fe2000001142a */
[----:B------:R1:W-:Y:S01]  /*6460*/  STL [R1+0x604], R13 ;  /* 0x0006040d01007387 */ /* 0x0003e20000100800 */
[----:B---3--:R-:W-:Y:S02]  /*6470*/  SHF.R.S32.HI R9, RZ, 0x1f, R43 ;  /* 0x0000001fff097819 */ /* 0x008fe4000001142b */
[----:B------:R-:W-:-:S02]  /*6480*/  CS2R R42, SRZ ;  /* 0x00000000002a7805 */ /* 0x000fc4000001ff00 */
[----:B----4-:R-:W-:Y:S02]  /*6490*/  SHF.R.S32.HI R10, RZ, 0x1f, R47 ;  /* 0x0000001fff0a7819 */ /* 0x010fe4000001142f */
[----:B------:R-:W-:Y:S02]  /*64a0*/  CS2R R46, SRZ ;  /* 0x00000000002e7805 */ /* 0x000fe4000001ff00 */
[----:B-----5:R-:W-:Y:S02]  /*64b0*/  SHF.R.S32.HI R11, RZ, 0x1f, R49 ;  /* 0x0000001fff0b7819 */ /* 0x020fe40000011431 */
[----:B------:R-:W-:Y:S02]  /*64c0*/  CS2R R48, SRZ ;  /* 0x0000000000307805 */ /* 0x000fe4000001ff00 */
[----:B0-----:R-:W-:Y:S02]  /*64d0*/  IADD3 R14, P2, R51, UR10, RZ ;  /* 0x0000000a330e7c10 */ /* 0x001fe4000ff5e0ff */
[----:B------:R-:W-:-:S02]  /*64e0*/  SHF.R.S32.HI R12, RZ, 0x1f, R51 ;  /* 0x0000001fff0c7819 */ /* 0x000fc40000011433 */
[----:B------:R-:W-:Y:S02]  /*64f0*/  CS2R R50, SRZ ;  /* 0x0000000000327805 */ /* 0x000fe4000001ff00 */
[----:B-1----:R-:W-:Y:S01]  /*6500*/  IADD3.X R13, R6, UR11, RZ, P1, !PT ;  /* 0x0000000b060d7c10 */ /* 0x002fe20008ffe4ff */
[----:B------:R0:W-:Y:S01]  /*6510*/  STL [R1+0x640], R14 ;  /* 0x0006400e01007387 */ /* 0x0001e20000100800 */
[----:B------:R-:W-:Y:S02]  /*6520*/  SHF.R.S32.HI R4, RZ, 0x1f, R53 ;  /* 0x0000001fff047819 */ /* 0x000fe40000011435 */
[----:B------:R-:W-:Y:S01]  /*6530*/  SHF.R.S32.HI R6, RZ, 0x1f, R55 ;  /* 0x0000001fff067819 */ /* 0x000fe20000011437 */
[----:B------:R1:W-:Y:S01]  /*6540*/  STL [R1+0x60c], R13 ;  /* 0x00060c0d01007387 */ /* 0x0003e20000100800 */
[----:B0-----:R-:W-:Y:S02]  /*6550*/  IADD3 R14, P1, R53, UR10, RZ ;  /* 0x0000000a350e7c10 */ /* 0x001fe4000ff3e0ff */
[----:B------:R-:W-:-:S02]  /*6560*/  CS2R R52, SRZ ;  /* 0x0000000000347805 */ /* 0x000fc4000001ff00 */
[----:B-1----:R-:W-:Y:S01]  /*6570*/  IADD3.X R13, R7, UR11, RZ, P0, !PT ;  /* 0x0000000b070d7c10 */ /* 0x002fe200087fe4ff */
[----:B------:R0:W-:Y:S01]  /*6580*/  STL [R1+0x648], R14 ;  /* 0x0006480e01007387 */ /* 0x0001e20000100800 */
[----:B------:R-:W-:-:S03]  /*6590*/  SHF.R.S32.HI R7, RZ, 0x1f, R45 ;  /* 0x0000001fff077819 */ /* 0x000fc6000001142d */
[----:B------:R1:W-:Y:S01]  /*65a0*/  STL [R1+0x614], R13 ;  /* 0x0006140d01007387 */ /* 0x0003e20000100800 */
[----:B0-----:R-:W-:Y:S02]  /*65b0*/  IADD3 R14, P0, R55, UR10, RZ ;  /* 0x0000000a370e7c10 */ /* 0x001fe4000ff1e0ff */
[----:B------:R-:W-:Y:S02]  /*65c0*/  CS2R R54, SRZ ;  /* 0x0000000000367805 */ /* 0x000fe4000001ff00 */
        /* <DEDUP_REMOVED lines=92> */
[----:B------:R-:W-:Y:S02]  /*6b90*/  IADD3.X R4, R4, UR11, RZ, P4, !PT ;  /* 0x0000000b04047c10 */ /* 0x000fe4000a7fe4ff */
[----:B------:R-:W-:Y:S01]  /*6ba0*/  SHF.R.S32.HI R7, RZ, 0x1f, R87 ;  /* 0x0000001fff077819 */ /* 0x000fe20000011457 */
[----:B------:R1:W-:Y:S01]  /*6bb0*/  STL [R1+0x694], R13 ;  /* 0x0006940d01007387 */ /* 0x0003e20000100800 */
[----:B0-----:R-:W-:-:S02]  /*6bc0*/  IADD3 R14, P6, R85, UR10, RZ ;  /* 0x0000000a550e7c10 */ /* 0x001fc4000ffde0ff */
        /* <DEDUP_REMOVED lines=9> */
[----:B------:R-:W-:Y:S02]  /*6c60*/  SHF.R.S32.HI R9, RZ, 0x1f, R91 ;  /* 0x0000001fff097819 */ /* 0x000fe4000001145b */
[----:B------:R-:W-:Y:S01]  /*6c70*/  IADD3.X R7, R7, UR11, RZ, P5, !PT ;  /* 0x0000000b07077c10 */ /* 0x000fe2000affe4ff */
        /* <DEDUP_REMOVED lines=16> */
[----:B------:R-:W-:Y:S01]  /*6d80*/  STL [R1+0x6f0], R14 ;  /* 0x0006f00e01007387 */ /* 0x000fe20000100800 */
[----:B------:R-:W-:Y:S02]  /*6d90*/  IADD3 R12, P0, R3, UR10, RZ ;  /* 0x0000000a030c7c10 */ /* 0x000fe4000ff1e0ff */
[----:B------:R-:W-:Y:S01]  /*6da0*/  SHF.R.S32.HI R3, RZ, 0x1f, R2 ;  /* 0x0000001fff037819 */ /* 0x000fe20000011402 */
[----:B------:R-:W-:Y:S04]  /*6db0*/  STL [R1+0x6bc], R13 ;  /* 0x0006bc0d01007387 */ /* 0x000fe80000100800 */
[----:B------:R0:W-:Y:S04]  /*6dc0*/  STL [R1+0x6f8], R12 ;  /* 0x0006f80c01007387 */ /* 0x0001e80000100800 */
[----:B------:R1:W-:Y:S01]  /*6dd0*/  STL [R1+0x6c4], R4 ;  /* 0x0006c40401007387 */ /* 0x0003e20000100800 */
[----:B0-----:R-:W-:Y:S01]  /*6de0*/  IADD3 R12, P4, R2, UR10, RZ ;  /* 0x0000000a020c7c10 */ /* 0x001fe2000ff9e0ff */
[----:B------:R-:W-:Y:S01]  /*6df0*/  UMOV UR10, 0xfffffe00 ;  /* 0xfffffe00000a7882 */ /* 0x000fe20000000000 */
[----:B------:R-:W-:-:S02]  /*6e00*/  IADD3.X R2, R6, UR11, RZ, P6, !PT ;  /* 0x0000000b06027c10 */ /* 0x000fc4000b7fe4ff */
[----:B------:R-:W-:Y:S01]  /*6e10*/  IADD3.X R6, R8, UR11, RZ, P3, !PT ;  /* 0x0000000b08067c10 */ /* 0x000fe20009ffe4ff */
[----:B------:R-:W-:Y:S01]  /*6e20*/  STL [R1+0x700], R12 ;  /* 0x0007000c01007387 */ /* 0x000fe20000100800 */
[----:B------:R-:W-:Y:S02]  /*6e30*/  LOP3.LUT R8, R152, 0x10, RZ, 0x3c, !PT ;  /* 0x0000001098087812 */ /* 0x000fe400078e3cff */
[----:B-1----:R-:W-:Y:S01]  /*6e40*/  IADD3 R4, P6, R0, UR8, RZ ;  /* 0x0000000800047c10 */ /* 0x002fe2000ffde0ff */
[----:B------:R0:W-:Y:S04]  /*6e50*/  STL [R1+0x6cc], R2 ;  /* 0x0006cc0201007387 */ /* 0x0001e80000100800 */
[----:B------:R1:W-:Y:S04]  /*6e60*/  STL [R1+0x6d4], R7 ;  /* 0x0006d40701007387 */ /* 0x0003e80000100800 */
[----:B------:R2:W-:Y:S01]  /*6e70*/  STL [R1+0x6dc], R6 ;  /* 0x0006dc0601007387 */ /* 0x0005e20000100800 */
[----:B0-----:R-:W-:-:S02]  /*6e80*/  IADD3.X R2, R9, UR11, RZ, P2, !PT ;  /* 0x0000000b09027c10 */ /* 0x001fc400097fe4ff */
[----:B-1----:R-:W-:-:S03]  /*6e90*/  IADD3.X R7, R10, UR11, RZ, P1, !PT ;  /* 0x0000000b0a077c10 */ /* 0x002fc60008ffe4ff */
[----:B------:R0:W-:Y:S01]  /*6ea0*/  STL [R1+0x6e4], R2 ;  /* 0x0006e40201007387 */ /* 0x0001e20000100800 */
[----:B--2---:R-:W-:-:S03]  /*6eb0*/  IADD3.X R6, R11, UR11, RZ, P0, !PT ;  /* 0x0000000b0b067c10 */ /* 0x004fc600087fe4ff */
[----:B------:R1:W-:Y:S04]  /*6ec0*/  STL [R1+0x6ec], R7 ;  /* 0x0006ec0701007387 */ /* 0x0003e80000100800 */
[----:B------:R2:W-:Y:S01]  /*6ed0*/  STL [R1+0x6f4], R6 ;  /* 0x0006f40601007387 */ /* 0x0005e20000100800 */
[----:B0-----:R-:W-:Y:S01]  /*6ee0*/  IADD3.X R2, R3, UR11, RZ, P4, !PT ;  /* 0x0000000b03027c10 */ /* 0x001fe2000a7fe4ff */
[----:B------:R-:W-:Y:S01]  /*6ef0*/  UMOV UR11, 0x3fffffef ;  /* 0x3fffffef000b7882 */ /* 0x000fe20000000000 */
[----:B------:R-:W-:Y:S01]  /*6f00*/  LEA.HI.X.SX32 R3, R0, UR9, 0x1, P6 ;  /* 0x0000000900037c11 */ /* 0x000fe2000b0f0eff */
[----:B------:R-:W-:Y:S01]  /*6f10*/  UIADD3.64 UR10, UR6, -UR10, URZ ;  /* 0x8000000a060a7297 */ /* 0x000fe2000fffe03f */
[----:B------:R-:W-:Y:S01]  /*6f20*/  SHF.R.S32.HI R0, RZ, 0x7, R153 ;  /* 0x00000007ff007819 */ /* 0x000fe20000011499 */
[----:B------:R0:W-:Y:S01]  /*6f30*/  STL [R1+0x6fc], R2 ;  /* 0x0006fc0201007387 */ /* 0x0001e20000100800 */
[----:B-1----:R-:W-:-:S02]  /*6f40*/  LOP3.LUT R7, R153, 0x1f, RZ, 0xc0, !PT ;  /* 0x0000001f99077812 */ /* 0x002fc400078ec0ff */
[----:B------:R-:W-:Y:S01]  /*6f50*/  SGXT R0, R0, 0x1 ;  /* 0x000000010000781a */ /* 0x000fe20000000200 */
[----:B------:R1:W-:Y:S02]  /*6f60*/  STL [R1+0x400], RZ ;  /* 0x000400ff01007387 */ /* 0x0003e40000100800 */
[----:B--2---:R-:W-:Y:S01]  /*6f70*/  IMAD R6, R7, UR4, RZ ;  /* 0x0000000407067c24 */ /* 0x004fe2000f8e02ff */
[----:B------:R-:W-:Y:S01]  /*6f80*/  LOP3.LUT R0, R0, 0x90, RZ, 0xc0, !PT ;  /* 0x0000009000007812 */ /* 0x000fe200078ec0ff */
[----:B------:R1:W-:Y:S01]  /*6f90*/  STL [R1+0x404], RZ ;  /* 0x000404ff01007387 */ /* 0x0003e20000100800 */
[----:B------:R-:W-:Y:S01]  /*6fa0*/  ULDC UR4, c[0x0][0x238] ;  /* 0x00008e0000047ab9 */ /* 0x000fe20000000800 */
[----:B0-----:R-:W-:Y:S01]  /*6fb0*/  IMAD.U32 R2, RZ, RZ, UR12 ;  /* 0x0000000cff027e24 */ /* 0x001fe2000f8e00ff */
[----:B------:R-:W-:Y:S01]  /*6fc0*/  LOP3.LUT R0, R0, 0x7f, R153, 0x78, !PT ;  /* 0x0000007f00007812 */ /* 0x000fe200078e7899 */
[----:B------:R1:W-:Y:S01]  /*6fd0*/  STL [R1+0x408], RZ ;  /* 0x000408ff01007387 */ /* 0x0003e20000100800 */
[----:B------:R-:W-:-:S03]  /*6fe0*/  SHF.R.S32.HI R9, RZ, 0x1f, R6 ;  /* 0x0000001fff097819 */ /* 0x000fc60000011406 */
        /* <DEDUP_REMOVED lines=381> */
[----:B------:R1:W-:Y:S02]  /*87c0*/  STL [R1+0x794], R8 ;  /* 0x0007940801007387 */ /* 0x0003e40000100800 */
.L_x_1:
[----:B------:R0:W-:Y:S01]  /*87d0*/  STL.64 [R1+0x11c0], R150 ;  /* 0x0011c09601007387 */ /* 0x0001e20000100a00 */
[----:B------:R-:W-:Y:S02]  /*87e0*/  ISETP.GT.AND P1, PT, R2, 0x1, PT ;  /* 0x000000010200780c */ /* 0x000fe40003f24270 */
[----:B-1----:R-:W-:Y:S01]  /*87f0*/  IADD3 R8, P0, R4, UR4, RZ ;  /* 0x0000000404087c10 */ /* 0x002fe2000ff1e0ff */
[----:B------:R1:W-:Y:S01]  /*8800*/  STL.64 [R1+0x11b8], R148 ;  /* 0x0011b89401007387 */ /* 0x0003e20000100a00 */
[----:B------:R-:W-:Y:S02]  /*8810*/  PRMT R169, RZ, 0x7610, R169 ;  /* 0x00007610ffa97816 */ /* 0x000fe400000000a9 */
[----:B------:R-:W-:Y:S01]  /*8820*/  PRMT R168, RZ, 0x7610, R168 ;  /* 0x00007610ffa87816 */ /* 0x000fe200000000a8 */
[----:B------:R-:W-:Y:S01]  /*8830*/  STL.64 [R1+0x11b0], R146 ;  /* 0x0011b09201007387 */ /* 0x000fe20000100a00 */
[----:B0-----:R-:W1:Y:S01]  /*8840*/  LDC R150, c[0x0][0x238] ;  /* 0x00008e00ff967b82 */ /* 0x001e620000000800 */
[----:B------:R-:W-:-:S02]  /*8850*/  PRMT R167, RZ, 0x7610, R167 ;  /* 0x00007610ffa77816 */ /* 0x000fc400000000a7 */
[----:B------:R-:W-:Y:S01]  /*8860*/  STL.64 [R1+0x11a8], R144 ;  /* 0x0011a89001007387 */ /* 0x000fe20000100a00 */
[----:B------:R-:W-:-:S03]  /*8870*/  PRMT R166, RZ, 0x7610, R166 ;  /* 0x00007610ffa67816 */ /* 0x000fc600000000a6 */
[----:B------:R-:W-:Y:S01]  /*8880*/  STL.64 [R1+0x11a0], R142 ;  /* 0x0011a08e01007387 */ /* 0x000fe20000100a00 */
[----:B------:R-:W0:Y:S03]  /*8890*/  LDC R151, c[0x0][0x238] ;  /* 0x00008e00ff977b82 */ /* 0x000e260000000800 */
[----:B------:R-:W-:Y:S04]  /*88a0*/  STL.64 [R1+0x1198], R140 ;  /* 0x0011988c01007387 */ /* 0x000fe80000100a00 */
[----:B------:R-:W-:Y:S04]  /*88b0*/  STL.64 [R1+0x1190], R138 ;  /* 0x0011908a01007387 */ /* 0x000fe80000100a00 */
[----:B------:R-:W-:Y:S04]  /*88c0*/  STL.64 [R1+0x1188], R136 ;  /* 0x0011888801007387 */ /* 0x000fe80000100a00 */
[----:B------:R-:W-:Y:S01]  /*88d0*/  STL.64 [R1+0x1180], R134 ;  /* 0x0011808601007387 */ /* 0x000fe20000100a00 */
[----:B-1----:R-:W-:-:S02]  /*88e0*/  IMAD.SHL.U32 R149, R150, 0x2, RZ ;  /* 0x0000000296957824 */ /* 0x002fc400078e00ff */
[----:B------:R-:W1:Y:S01]  /*88f0*/  LDC R150, c[0x0][0x238] ;  /* 0x00008e00ff967b82 */ /* 0x000e620000000800 */
[----:B------:R-:W-:Y:S04]  /*8900*/  STL.64 [R1+0x1178], R132 ;  /* 0x0011788401007387 */ /* 0x000fe80000100a00 */
[----:B------:R-:W-:Y:S01]  /*8910*/  STL.64 [R1+0x1170], R130 ;  /* 0x0011708201007387 */ /* 0x000fe20000100a00 */
[----:B0-----:R-:W-:-:S03]  /*8920*/  LEA.HI.X.SX32 R9, R151, R3, 0x1, P0 ;  /* 0x0000000397097211 */ /* 0x001fc600000f0eff */
[----:B------:R-:W-:Y:S04]  /*8930*/  STL.64 [R1+0x1168], R128 ;  /* 0x0011688001007387 */ /* 0x000fe80000100a00 */
[----:B------:R0:W2:Y:S04]  /*8940*/  @P1 LDG.E.U8 R169, desc[UR32][R8.64] ;  /* 0x0000002008a91981 */ /* 0x0000a8000c1e1100 */
[----:B------:R-:W-:Y:S01]  /*8950*/  STL.64 [R1+0x1160], R126 ;  /* 0x0011607e01007387 */ /* 0x000fe20000100a00 */
[----:B0-----:R-:W-:-:S03]  /*8960*/  IADD3 R8, P0, R149, R4, RZ ;  /* 0x0000000495087210 */ /* 0x001fc60007f1e0ff */
[----:B------:R-:W-:Y:S01]  /*8970*/  STL.64 [R1+0x1158], R124 ;  /* 0x0011587c01007387 */ /* 0x000fe20000100a00 */
[----:B------:R-:W-:Y:S01]  /*8980*/  LEA.HI.X.SX32 R9, R149, R3, 0x1, P0 ;  /* 0x0000000395097211 */ /* 0x000fe200000f0eff */
[----:B-1----:R-:W-:Y:S01]  /*8990*/  IMAD R149, R150, 0x3, RZ ;  /* 0x0000000396957824 */ /* 0x002fe200078e02ff */
[----:B------:R-:W-:Y:S01]  /*89a0*/  ISETP.GT.AND P1, PT, R2, 0x2, PT ;  /* 0x000000020200780c */ /* 0x000fe20003f24270 */
[----:B------:R-:W0:Y:S01]  /*89b0*/  LDC R150, c[0x0][0x238] ;  /* 0x00008e00ff967b82 */ /* 0x000e220000000800 */
[----:B------:R-:W-:Y:S04]  /*89c0*/  STL.64 [R1+0x1150], R122 ;  /* 0x0011507a01007387 */ /* 0x000fe80000100a00 */
[----:B------:R-:W-:Y:S04]  /*89d0*/  STL.64 [R1+0x1148], R120 ;  /* 0x0011487801007387 */ /* 0x000fe80000100a00 */
[----:B------:R-:W-:Y:S04]  /*89e0*/  STL.64 [R1+0x1140], R118 ;  /* 0x0011407601007387 */ /* 0x000fe80000100a00 */
[----:B------:R1:W3:Y:S04]  /*89f0*/  @P1 LDG.E.U8 R168, desc[UR32][R8.64] ;  /* 0x0000002008a81981 */ /* 0x0002e8000c1e1100 */
[----:B------:R-:W-:Y:S01]  /*8a00*/  STL.64 [R1+0x1138], R116 ;  /* 0x0011387401007387 */ /* 0x000fe20000100a00 */
[----:B-1----:R-:W-:-:S03]  /*8a10*/  IADD3 R8, P0, R149, R4, RZ ;  /* 0x0000000495087210 */ /* 0x002fc60007f1e0ff */
[----:B------:R-:W-:Y:S01]  /*8a20*/  STL.64 [R1+0x1130], R114 ;  /* 0x0011307201007387 */ /* 0x000fe20000100a00 */
[----:B------:R-:W-:Y:S01]  /*8a30*/  LEA.HI.X.SX32 R9, R149, R3, 0x1, P0 ;  /* 0x0000000395097211 */ /* 0x000fe200000f0eff */
[----:B0-----:R-:W-:Y:S01]  /*8a40*/  IMAD.SHL.U32 R149, R150, 0x4, RZ ;  /* 0x0000000496957824 */ /* 0x001fe200078e00ff */
[----:B------:R-:W-:Y:S01]  /*8a50*/  ISETP.GT.AND P1, PT, R2, 0x3, PT ;  /* 0x000000030200780c */ /* 0x000fe20003f24270 */
[----:B------:R-:W0:Y:S01]  /*8a60*/  LDC R150, c[0x0][0x238] ;  /* 0x00008e00ff967b82 */ /* 0x000e220000000800 */
[----:B------:R-:W-:Y:S04]  /*8a70*/  STL.64 [R1+0x1128], R112 ;  /* 0x0011287001007387 */ /* 0x000fe80000100a00 */
[----:B------:R-:W-:Y:S04]  /*8a80*/  STL.64 [R1+0x1120], R110 ;  /* 0x0011206e01007387 */ /* 0x000fe80000100a00 */
[----:B------:R-:W-:Y:S04]  /*8a90*/  STL.64 [R1+0x1118], R108 ;  /* 0x0011186c01007387 */ /* 0x000fe80000100a00 */
[----:B------:R1:W4:Y:S04]  /*8aa0*/  @P1 LDG.E.U8 R167, desc[UR32][R8.64] ;  /* 0x0000002008a71981 */ /* 0x000328000c1e1100 */
[----:B------:R-:W-:Y:S01]  /*8ab0*/  STL.64 [R1+0x1110], R106 ;  /* 0x0011106a01007387 */ /* 0x000fe20000100a00 */
[----:B-1----:R-:W-:-:S03]  /*8ac0*/  IADD3 R8, P0, R149, R4, RZ ;  /* 0x0000000495087210 */ /* 0x002fc60007f1e0ff */
[----:B------:R-:W-:Y:S01]  /*8ad0*/  STL.64 [R1+0x1108], R104 ;  /* 0x0011086801007387 */ /* 0x000fe20000100a00 */
[----:B------:R-:W-:Y:S01]  /*8ae0*/  LEA.HI.X.SX32 R9, R149, R3, 0x1, P0 ;  /* 0x0000000395097211 */ /* 0x000fe200000f0eff */
[----:B0-----:R-:W-:Y:S01]  /*8af0*/  IMAD R149, R150, 0x5, RZ ;  /* 0x0000000596957824 */ /* 0x001fe200078e02ff */
[----:B------:R-:W-:Y:S01]  /*8b00*/  ISETP.GT.AND P1, PT, R2, 0x4, PT ;  /* 0x000000040200780c */ /* 0x000fe20003f24270 */
[----:B------:R-:W0:Y:S01]  /*8b10*/  LDC R150, c[0x0][0x238] ;  /* 0x00008e00ff967b82 */ /* 0x000e220000000800 */
[----:B------:R-:W-:Y:S01]  /*8b20*/  STL.64 [R1+0x1100], R102 ;  /* 0x0011006601007387 */ /* 0x000fe20000100a00 */
[----:B------:R-:W-:-:S03]  /*8b30*/  PRMT R165, RZ, 0x7610, R165 ;  /* 0x00007610ffa57816 */ /* 0x000fc600000000a5 */
[----:B------:R-:W-:Y:S04]  /*8b40*/  STL.64 [R1+0x10f8], R100 ;  /* 0x0010f86401007387 */ /* 0x000fe80000100a00 */
[----:B------:R-:W-:Y:S04]  /*8b50*/  STL.64 [R1+0x10f0], R98 ;  /* 0x0010f06201007387 */ /* 0x000fe80000100a00 */
[----:B------:R1:W2:Y:S04]  /*8b60*/  @P1 LDG.E.U8 R166, desc[UR32][R8.64] ;  /* 0x0000002008a61981 */ /* 0x0002a8000c1e1100 */
[----:B------:R-:W-:Y:S01]  /*8b70*/  STL.64 [R1+0x10e8], R96 ;  /* 0x0010e86001007387 */ /* 0x000fe20000100a00 */
[----:B-1----:R-:W-:-:S03]  /*8b80*/  IADD3 R8, P0, R149, R4, RZ ;  /* 0x0000000495087210 */ /* 0x002fc60007f1e0ff */
[----:B------:R-:W-:Y:S01]  /*8b90*/  STL.64 [R1+0x10e0], R94 ;  /* 0x0010e05e01007387 */ /* 0x000fe20000100a00 */
[----:B------:R-:W-:Y:S01]  /*8ba0*/  LEA.HI.X.SX32 R9, R149, R3, 0x1, P0 ;  /* 0x0000000395097211 */ /* 0x000fe200000f0eff */
[----:B0-----:R-:W-:Y:S01]  /*8bb0*/  IMAD R149, R150, 0x6, RZ ;  /* 0x0000000696957824 */ /* 0x001fe200078e02ff */
[----:B------:R-:W-:Y:S01]  /*8bc0*/  ISETP.GT.AND P1, PT, R2, 0x5, PT ;  /* 0x000000050200780c */ /* 0x000fe20003f24270 */
[----:B------:R-:W0:Y:S01]  /*8bd0*/  LDC R150, c[0x0][0x238] ;  /* 0x00008e00ff967b82 */ /* 0x000e220000000800 */
[----:B------:R-:W-:Y:S04]  /*8be0*/  STL.64 [R1+0x10d8], R92 ;  /* 0x0010d85c01007387 */ /* 0x000fe80000100a00 */
[----:B------:R-:W-:Y:S04]  /*8bf0*/  STL.64 [R1+0x10d0], R90 ;  /* 0x0010d05a01007387 */ /* 0x000fe80000100a00 */
[----:B------:R-:W-:Y:S04]  /*8c00*/  STL.64 [R1+0x10c8], R88 ;  /* 0x0010c85801007387 */ /* 0x000fe80000100a00 */
[----:B------:R-:W-:Y:S04]  /*8c10*/  STL.64 [R1+0x10c0], R86 ;  /* 0x0010c05601007387 */ /* 0x000fe80000100a00 */
[----:B------:R-:W-:Y:S04]  /*8c20*/  STL.64 [R1+0x10b8], R84 ;  /* 0x0010b85401007387 */ /* 0x000fe80000100a00 */
[----:B------:R-:W-:Y:S04]  /*8c30*/  STL.64 [R1+0x10b0], R82 ;  /* 0x0010b05201007387 */ /* 0x000fe80000100a00 */
[----:B------:R1:W2:Y:S04]  /*8c40*/  @P1 LDG.E.U8 R165, desc[UR32][R8.64] ;  /* 0x0000002008a51981 */ /* 0x0002a8000c1e1100 */
[----:B------:R-:W-:Y:S04]  /*8c50*/  STL.64 [R1+0x10a8], R80 ;  /* 0x0010a85001007387 */ /* 0x000fe80000100a00 */
[----:B------:R-:W-:Y:S01]  /*8c60*/  STL.64 [R1+0x10a0], R78 ;  /* 0x0010a04e01007387 */ /* 0x000fe20000100a00 */
[----:B-1----:R-:W-:-:S03]  /*8c70*/  IADD3 R8, P0, R149, R4, RZ ;  /* 0x0000000495087210 */ /* 0x002fc60007f1e0ff */
[----:B------:R-:W-:Y:S01]  /*8c80*/  STL.64 [R1+0x1098], R76 ;  /* 0x0010984c01007387 */ /* 0x000fe20000100a00 */
[----:B------:R-:W-:-:S03]  /*8c90*/  LEA.HI.X.SX32 R9, R149, R3, 0x1, P0 ;  /* 0x0000000395097211 */ /* 0x000fc600000f0eff */
[----:B------:R-:W-:Y:S01]  /*8ca0*/  STL.64 [R1+0x1090], R74 ;  /* 0x0010904a01007387 */ /* 0x000fe20000100a00 */
[----:B0-----:R-:W-:Y:S02]  /*8cb0*/  IMAD R149, R150, 0x7, RZ ;  /* 0x0000000796957824 */ /* 0x001fe400078e02ff */
[----:B------:R-:W0:Y:S01]  /*8cc0*/  LDC R150, c[0x0][0x238] ;  /* 0x00008e00ff967b82 */ /* 0x000e220000000800 */
[----:B------:R-:W-:Y:S04]  /*8cd0*/  STL.64 [R1+0x1088], R72 ;  /* 0x0010884801007387 */ /* 0x000fe80000100a00 */
        /* <DEDUP_REMOVED lines=13> */
[----:B------:R-:W-:Y:S01]  /*8db0*/  STL.64 [R1+0x1018], R44 ;  /* 0x0010182c01007387 */ /* 0x000fe20000100a00 */
[----:B------:R-:W-:-:S03]  /*8dc0*/  ISETP.GT.AND P1, PT, R2, 0x6, PT ;  /* 0x000000060200780c */ /* 0x000fc60003f24270 */
[----:B------:R-:W-:Y:S04]  /*8dd0*/  STL.64 [R1+0x1010], R42 ;  /* 0x0010102a01007387 */ /* 0x000fe80000100a00 */
[----:B------:R-:W-:Y:S04]  /*8de0*/  STL.64 [R1+0x1008], R40 ;  /* 0x0010082801007387 */ /* 0x000fe80000100a00 */
[----:B------:R-:W-:Y:S04]  /*8df0*/  STL.64 [R1+0x1000], R38 ;  /* 0x0010002601007387 */ /* 0x000fe80000100a00 */
[----:B------:R-:W-:Y:S04]  /*8e00*/  STL.64 [R1+0xff8], R36 ;  /* 0x000ff82401007387 */ /* 0x000fe80000100a00 */
[----:B------:R-:W-:Y:S04]  /*8e10*/  STL.64 [R1+0xff0], R34 ;  /* 0x000ff02201007387 */ /* 0x000fe80000100a00 */
[----:B------:R-:W-:Y:S04]  /*8e20*/  STL.64 [R1+0xfe8], R32 ;  /* 0x000fe82001007387 */ /* 0x000fe80000100a00 */
[----:B------:R-:W-:Y:S01]  /*8e30*/  STL.64 [R1+0xfe0], R30 ;  /* 0x000fe01e01007387 */ /* 0x000fe20000100a00 */
[----:B------:R-:W-:-:S03]  /*8e40*/  PRMT R164, RZ, 0x7610, R164 ;  /* 0x00007610ffa47816 */ /* 0x000fc600000000a4 */
[----:B------:R-:W-:Y:S04]  /*8e50*/  STL.64 [R1+0xfd8], R28 ;  /* 0x000fd81c01007387 */ /* 0x000fe80000100a00 */
[----:B------:R-:W-:Y:S04]  /*8e60*/  STL.64 [R1+0xfd0], R26 ;  /* 0x000fd01a01007387 */ /* 0x000fe80000100a00 */
[----:B------:R-:W-:Y:S04]  /*8e70*/  STL.64 [R1+0xfc8], R24 ;  /* 0x000fc81801007387 */ /* 0x000fe80000100a00 */
[----:B-----5:R0:W-:Y:S04]  /*8e80*/  STL [R1+0xf44], R5 ;  /* 0x000f440501007387 */ /* 0x0201e80000100800 */
[----:B------:R1:W2:Y:S01]  /*8e90*/  @P1 LDG.E.U8 R164, desc[UR32][R8.64] ;  /* 0x0000002008a41981 */ /* 0x0002a2000c1e1100 */
[----:B0-----:R-:W-:-:S02]  /*8ea0*/  IMAD.SHL.U32 R5, R150, 0x8, RZ ;  /* 0x0000000896057824 */ /* 0x001fc400078e00ff */
[----:B------:R-:W0:Y:S01]  /*8eb0*/  LDC R150, c[0x0][0x238] ;  /* 0x00008e00ff967b82 */ /* 0x000e220000000800 */
[----:B------:R-:W-:Y:S02]  /*8ec0*/  ISETP.GT.AND P1, PT, R2, 0x7, PT ;  /* 0x000000070200780c */ /* 0x000fe40003f24270 */
[C---:B-1----:R-:W-:Y:S02]  /*8ed0*/  IADD3 R8, P0, R149.reuse, R4, RZ ;  /* 0x0000000495087210 */ /* 0x042fe40007f1e0ff */
[----:B------:R-:W-:Y:S02]  /*8ee0*/  PRMT R163, RZ, 0x7610, R163 ;  /* 0x00007610ffa37816 */ /* 0x000fe400000000a3 */
[----:B------:R-:W-:-:S07]  /*8ef0*/  LEA.HI.X.SX32 R9, R149, R3, 0x1, P0 ;  /* 0x0000000395097211 */ /* 0x000fce00000f0eff */
[----:B------:R1:W2:Y:S02]  /*8f00*/  @P1 LDG.E.U8 R163, desc[UR32][R8.64] ;  /* 0x0000002008a31981 */ /* 0x0002a4000c1e1100 */
[----:B-1----:R-:W-:-:S04]  /*8f10*/  IADD3 R8, P0, R5, R4, RZ ;  /* 0x0000000405087210 */ /* 0x002fc80007f1e0ff */
[----:B------:R-:W-:Y:S01]  /*8f20*/  LEA.HI.X.SX32 R9, R5, R3, 0x1, P0 ;  /* 0x0000000305097211 */ /* 0x000fe200000f0eff */
[----:B0-----:R-:W-:Y:S02]  /*8f30*/  IMAD R5, R150, 0x9, RZ ;  /* 0x0000000996057824 */ /* 0x001fe400078e02ff */
[----:B------:R-:W0:Y:S01]  /*8f40*/  LDC R150, c[0x0][0x238] ;  /* 0x00008e00ff967b82 */ /* 0x000e220000000800 */
[----:B------:R-:W-:Y:S02]  /*8f50*/  ISETP.GT.AND P1, PT, R2, 0x8, PT ;  /* 0x000000080200780c */ /* 0x000fe40003f24270 */
[----:B------:R-:W-:-:S11]  /*8f60*/  PRMT R162, RZ, 0x7610, R162 ;  /* 0x00007610ffa27816 */ /* 0x000fd600000000a2 */
        /* <DEDUP_REMOVED lines=45> */
[----:B0-----:R-:W-:Y:S02]  /*9240*/  IMAD.SHL.U32 R5, R150, 0x10, RZ ;  /* 0x0000001096057824 */ /* 0x001fe400078e00ff */
        /* <DEDUP_REMOVED lines=85> */
[C---:B------:R-:W-:Y:S02]  /*97a0*/  ISETP.GT.AND P1, PT, R2.reuse, 0x1b, PT ;  /* 0x0000001b0200780c */ /* 0x040fe40003f24270 */
[----:B------:R-:W-:Y:S02]  /*97b0*/  PRMT R16, RZ, 0x7610, R16 ;  /* 0x00007610ff107816 */ /* 0x000fe40000000010 */
[C---:B------:R-:W-:Y:S02]  /*97c0*/  ISETP.GT.AND P2, PT, R2.reuse, 0x1c, PT ;  /* 0x0000001c0200780c */ /* 0x040fe40003f44270 */
[----:B------:R-:W-:-:S07]  /*97d0*/  ISETP.GT.AND P0, PT, R2, RZ, PT ;  /* 0x000000ff0200720c */ /* 0x000fce0003f04270 */
[----:B------:R1:W2:Y:S01]  /*97e0*/  @P1 LDG.E.U8 R16, desc[UR32][R8.64] ;  /* 0x0000002008101981 */ /* 0x0002a2000c1e1100 */
[----:B------:R-:W-:Y:S02]  /*97f0*/  PRMT R15, RZ, 0x7610, R15 ;  /* 0x00007610ff0f7816 */ /* 0x000fe4000000000f */
[----:B-1----:R-:W-:-:S04]  /*9800*/  IADD3 R8, P1, R5, R4, RZ ;  /* 0x0000000405087210 */ /* 0x002fc80007f3e0ff */
[----:B------:R-:W-:Y:S01]  /*9810*/  LEA.HI.X.SX32 R9, R5, R3, 0x1, P1 ;  /* 0x0000000305097211 */ /* 0x000fe200008f0eff */
[----:B0-----:R-:W-:Y:S02]  /*9820*/  IMAD R5, R150, 0x1d, RZ ;  /* 0x0000001d96057824 */ /* 0x001fe400078e02ff */
[----:B------:R-:W0:Y:S01]  /*9830*/  LDC R150, c[0x0][0x238] ;  /* 0x00008e00ff967b82 */ /* 0x000e220000000800 */
[----:B------:R-:W-:Y:S01]  /*9840*/  PRMT R10, RZ, 0x7610, R10 ;  /* 0x00007610ff0a7816 */ /* 0x000fe2000000000a */
[----:B------:R1:W2:Y:S01]  /*9850*/  @P2 LDG.E.U8 R15, desc[UR32][R8.64] ;  /* 0x00000020080f2981 */ /* 0x0002a2000c1e1100 */
[----:B------:R-:W-:Y:S01]  /*9860*/  ISETP.GT.AND P1, PT, R2, 0x1d, PT ;  /* 0x0000001d0200780c */ /* 0x000fe20003f24270 */
[----:B-1----:R-:W-:Y:S02]  /*9870*/  @P0 IMAD.MOV.U32 R8, RZ, RZ, R4 ;  /* 0x000000ffff080224 */ /* 0x002fe400078e0004 */
[----:B------:R-:W-:Y:S01]  /*9880*/  @P0 IMAD.MOV.U32 R9, RZ, RZ, R3 ;  /* 0x000000ffff090224 */ /* 0x000fe200078e0003 */
[----:B------:R-:W-:-:S04]  /*9890*/  PRMT R14, RZ, 0x7610, R14 ;  /* 0x00007610ff0e7816 */ /* 0x000fc8000000000e */
[----:B------:R1:W2:Y:S02]  /*98a0*/  @P0 LDG.E.U8 R10, desc[UR32][R8.64] ;  /* 0x00000020080a0981 */ /* 0x0002a4000c1e1100 */
[----:B-1----:R-:W-:-:S04]  /*98b0*/  IADD3 R8, P0, R5, R4, RZ ;  /* 0x0000000405087210 */ /* 0x002fc80007f1e0ff */
[----:B------:R-:W-:Y:S01]  /*98c0*/  LEA.HI.X.SX32 R9, R5, R3, 0x1, P0 ;  /* 0x0000000305097211 */ /* 0x000fe200000f0eff */
[----:B0-----:R-:W-:-:S04]  /*98d0*/  IMAD R5, R150, 0x1e, RZ ;  /* 0x0000001e96057824 */ /* 0x001fc800078e02ff */
[----:B------:R0:W2:Y:S01]  /*98e0*/  @P1 LDG.E.U8 R14, desc[UR32][R8.64] ;  /* 0x00000020080e1981 */ /* 0x0000a2000c1e1100 */
[----:B------:R-:W-:Y:S02]  /*98f0*/  ISETP.GT.AND P1, PT, R2, 0x1e, PT ;  /* 0x0000001e0200780c */ /* 0x000fe40003f24270 */
[----:B------:R-:W-:Y:S02]  /*9900*/  PRMT R13, RZ, 0x7610, R13 ;  /* 0x00007610ff0d7816 */ /* 0x000fe4000000000d */
[----:B0-----:R-:W-:-:S04]  /*9910*/  IADD3 R8, P0, R5, R4, RZ ;  /* 0x0000000405087210 */ /* 0x001fc80007f1e0ff */
[----:B------:R-:W-:Y:S01]  /*9920*/  LEA.HI.X.SX32 R9, R5, R3, 0x1, P0 ;  /* 0x0000000305097211 */ /* 0x000fe200000f0eff */
[----:B------:R-:W-:-:S04]  /*9930*/  IMAD R5, R151, 0x1f, RZ ;  /* 0x0000001f97057824 */ /* 0x000fc800078e02ff */
[----:B------:R0:W2:Y:S01]  /*9940*/  @P1 LDG.E.U8 R13, desc[UR32][R8.64] ;  /* 0x00000020080d1981 */ /* 0x0000a2000c1e1100 */
[----:B------:R-:W-:Y:S02]  /*9950*/  ISETP.GT.AND P1, PT, R2, 0x1f, PT ;  /* 0x0000001f0200780c */ /* 0x000fe40003f24270 */
[----:B------:R-:W-:Y:S02]  /*9960*/  PRMT R12, RZ, 0x7610, R12 ;  /* 0x00007610ff0c7816 */ /* 0x000fe4000000000c */
[----:B0-----:R-:W-:-:S04]  /*9970*/  IADD3 R8, P0, R5, R4, RZ ;  /* 0x0000000405087210 */ /* 0x001fc80007f1e0ff */
[----:B------:R-:W-:-:S05]  /*9980*/  LEA.HI.X.SX32 R9, R5, R3, 0x1, P0 ;  /* 0x0000000305097211 */ /* 0x000fca00000f0eff */
[----:B------:R0:W2:Y:S04]  /*9990*/  @P1 LDG.E.U8 R12, desc[UR32][R8.64] ;  /* 0x00000020080c1981 */ /* 0x0000a8000c1e1100 */
[----:B------:R-:W-:Y:S04]  /*99a0*/  STL [R1+0xf58], R4 ;  /* 0x000f580401007387 */ /* 0x000fe80000100800 */
[----:B------:R1:W-:Y:S01]  /*99b0*/  STL [R1+0xf4c], R3 ;  /* 0x000f4c0301007387 */ /* 0x0003e20000100800 */
[----:B------:R-:W3:Y:S03]  /*99c0*/  S2R R151, SR_TID.X ;  /* 0x0000000000977919 */ /* 0x000ee60000002100 */
[----:B------:R-:W2:Y:S04]  /*99d0*/  LDL R25, [R1+0x700] ;  /* 0x0007000001197983 */ /* 0x000ea80000100800 */
[----:B-1----:R-:W2:Y:S04]  /*99e0*/  LDL R3, [R1+0x794] ;  /* 0x0007940001037983 */ /* 0x002ea80000100800 */
[----:B------:R-:W2:Y:S04]  /*99f0*/  LDL R29, [R1+0x6f8] ;  /* 0x0006f800011d7983 */ /* 0x000ea80000100800 */
[----:B------:R-:W2:Y:S04]  /*9a00*/  LDL R30, [R1+0x6f0] ;  /* 0x0006f000011e7983 */ /* 0x000ea80000100800 */
[----:B------:R-:W2:Y:S01]  /*9a10*/  LDL R28, [R1+0x6ec] ;  /* 0x0006ec00011c7983 */ /* 0x000ea20000100800 */
[----:B---3--:R-:W-:Y:S01]  /*9a20*/  SHF.R.S32.HI R4, RZ, 0x2, R151 ;  /* 0x00000002ff047819 */ /* 0x008fe20000011497 */
[----:B------:R-:W-:-:S03]  /*9a30*/  IMAD.SHL.U32 R5, R151, 0x20, RZ ;  /* 0x0000002097057824 */ /* 0x000fc600078e00ff */
[----:B------:R-:W-:-:S04]  /*9a40*/  SGXT R4, R4, 0x1 ;  /* 0x000000010404781a */ /* 0x000fc80000000200 */
[----:B------:R-:W-:-:S04]  /*9a50*/  LOP3.LUT R4, R4, 0x90, RZ, 0xc0, !PT ;  /* 0x0000009004047812 */ /* 0x000fc800078ec0ff */
[----:B------:R-:W-:Y:S02]  /*9a60*/  LOP3.LUT R4, R4, 0x1f60, R5, 0xf8, !PT ;  /* 0x00001f6004047812 */ /* 0x000fe400078ef805 */
[----:B------:R-:W3:Y:S01]  /*9a70*/  LDL.LU R5, [R1+0x6fc] ;  /* 0x0006fc0001057983 */ /* 0x000ee20000300800 */
[----:B------:R-:W-:Y:S02]  /*9a80*/  LOP3.LUT R168, R168, 0xffff, RZ, 0xc0, !PT ;  /* 0x0000ffffa8a87812 */ /* 0x000fe400078ec0ff */
[----:B----4-:R-:W-:Y:S01]  /*9a90*/  LOP3.LUT R167, R167, 0xffff, RZ, 0xc0, !PT ;  /* 0x0000ffffa7a77812 */ /* 0x010fe200078ec0ff */
[----:B------:R-:W4:Y:S01]  /*9aa0*/  LDL R27, [R1+0x6e8] ;  /* 0x0006e800011b7983 */ /* 0x000f220000100800 */
[----:B--2---:R-:W-:Y:S02]  /*9ab0*/  LOP3.LUT R166, R166, 0xffff, RZ, 0xc0, !PT ;  /* 0x0000ffffa6a67812 */ /* 0x004fe400078ec0ff */
[----:B------:R-:W-:Y:S01]  /*9ac0*/  LOP3.LUT R165, R165, 0xffff, RZ, 0xc0, !PT ;  /* 0x0000ffffa5a57812 */ /* 0x000fe200078ec0ff */
[----:B------:R-:W2:Y:S01]  /*9ad0*/  LDL R26, [R1+0x6e0] ;  /* 0x0006e000011a7983 */ /* 0x000ea20000100800 */
[----:B------:R-:W-:-:S02]  /*9ae0*/  LOP3.LUT R164, R164, 0xffff, RZ, 0xc0, !PT ;  /* 0x0000ffffa4a47812 */ /* 0x000fc400078ec0ff */
[----:B------:R-:W-:Y:S02]  /*9af0*/  LOP3.LUT R163, R163, 0xffff, RZ, 0xc0, !PT ;  /* 0x0000ffffa3a37812 */ /* 0x000fe400078ec0ff */
[----:B------:R-:W-:Y:S02]  /*9b00*/  LOP3.LUT R162, R162, 0xffff, RZ, 0xc0, !PT ;  /* 0x0000ffffa2a27812 */ /* 0x000fe400078ec0ff */
[----:B------:R-:W-:Y:S02]  /*9b10*/  LOP3.LUT R161, R161, 0xffff, RZ, 0xc0, !PT ;  /* 0x0000ffffa1a17812 */ /* 0x000fe400078ec0ff */
[----:B------:R-:W-:Y:S02]  /*9b20*/  LOP3.LUT R160, R160, 0xffff, RZ, 0xc0, !PT ;  /* 0x0000ffffa0a07812 */ /* 0x000fe400078ec0ff */
[----:B------:R-:W-:Y:S02]  /*9b30*/  LOP3.LUT R159, R159, 0xffff, RZ, 0xc0, !PT ;  /* 0x0000ffff9f9f7812 */ /* 0x000fe400078ec0ff */
[----:B------:R-:W-:-:S02]  /*9b40*/  LOP3.LUT R158, R158, 0xffff, RZ, 0xc0, !PT ;  /* 0x0000ffff9e9e7812 */ /* 0x000fc400078ec0ff */
[----:B------:R-:W-:Y:S02]  /*9b50*/  LOP3.LUT R157, R157, 0xffff, RZ, 0xc0, !PT ;  /* 0x0000ffff9d9d7812 */ /* 0x000fe400078ec0ff */
[----:B------:R-:W-:Y:S02]  /*9b60*/  LOP3.LUT R156, R156, 0xffff, RZ, 0xc0, !PT ;  /* 0x0000ffff9c9c7812 */ /* 0x000fe400078ec0ff */
[----:B------:R-:W-:Y:S02]  /*9b70*/  LOP3.LUT R11, R11, 0xffff, RZ, 0xc0, !PT ;  /* 0x0000ffff0b0b7812 */ /* 0x000fe400078ec0ff */
[----:B------:R-:W-:Y:S02]  /*9b80*/  LOP3.LUT R169, R169, 0xffff, RZ, 0xc0, !PT ;  /* 0x0000ffffa9a97812 */ /* 0x000fe400078ec0ff */
[----:B------:R-:W-:Y:S02]  /*9b90*/  PRMT R167, R168, 0x3340, R167 ;  /* 0x00003340a8a77816 */ /* 0x000fe400000000a7 */
[----:B------:R-:W-:-:S02]  /*9ba0*/  PRMT R165, R166, 0x3340, R165 ;  /* 0x00003340a6a57816 */ /* 0x000fc400000000a5 */
[----:B0-----:R-:W-:Y:S02]  /*9bb0*/  PRMT R9, R164, 0x3340, R163 ;  /* 0x00003340a4097816 */ /* 0x001fe400000000a3 */
[----:B------:R-:W-:Y:S02]  /*9bc0*/  PRMT R161, R162, 0x3340, R161 ;  /* 0x00003340a2a17816 */ /* 0x000fe400000000a1 */
[----:B------:R-:W-:Y:S02]  /*9bd0*/  PRMT R159, R160, 0x3340, R159 ;  /* 0x00003340a09f7816 */ /* 0x000fe4000000009f */
[----:B------:R-:W-:Y:S02]  /*9be0*/  PRMT R157, R158, 0x3340, R157 ;  /* 0x000033409e9d7816 */ /* 0x000fe4000000009d */
[----:B------:R-:W-:Y:S02]  /*9bf0*/  PRMT R11, R156, 0x3340, R11 ;  /* 0x000033409c0b7816 */ /* 0x000fe4000000000b */
[----:B------:R-:W-:-:S02]  /*9c00*/  PRMT R9, R165, 0x5410, R9 ;  /* 0x00005410a5097816 */ /* 0x000fc40000000009 */
[----:B------:R-:W-:Y:S02]  /*9c10*/  PRMT R11, R157, 0x5410, R11 ;  /* 0x000054109d0b7816 */ /* 0x000fe4000000000b */
        /* <DEDUP_REMOVED lines=11> */
[----:B------:R-:W-:Y:S02]  /*9cd0*/  ISETP.GE.AND P0, PT, R7, R2, PT ;  /* 0x000000020700720c */ /* 0x000fe40003f06270 */
[----:B------:R-:W-:-:S04]  /*9ce0*/  LOP3.LUT R18, R18, 0xffff, RZ, 0xc0, !PT ;  /* 0x0000ffff12127812 */ /* 0x000fc800078ec0ff */
[----:B------:R-:W-:Y:S02]  /*9cf0*/  PRMT R18, R19, 0x3340, R18 ;  /* 0x0000334013127816 */ /* 0x000fe40000000012 */
[----:B------:R-:W-:Y:S02]  /*9d00*/  LOP3.LUT R17, R17, 0xffff, RZ, 0xc0, !PT ;  /* 0x0000ffff11117812 */ /* 0x000fe400078ec0ff */
[----:B------:R-:W-:Y:S02]  /*9d10*/  LOP3.LUT R16, R16, 0xffff, RZ, 0xc0, !PT ;  /* 0x0000ffff10107812 */ /* 0x000fe400078ec0ff */
[----:B------:R-:W-:Y:S02]  /*9d20*/  LOP3.LUT R15, R15, 0xffff, RZ, 0xc0, !PT ;  /* 0x0000ffff0f0f7812 */ /* 0x000fe400078ec0ff */
[----:B------:R-:W-:-:S04]  /*9d30*/  LOP3.LUT R10, R10, 0xffff, RZ, 0xc0, !PT ;  /* 0x0000ffff0a0a7812 */ /* 0x000fc800078ec0ff */
[----:B------:R-:W-:Y:S02]  /*9d40*/  PRMT R8, R10, 0x3340, R169 ;  /* 0x000033400a087816 */ /* 0x000fe400000000a9 */
[----:B------:R-:W-:Y:S02]  /*9d50*/  PRMT R10, R161, 0x5410, R159 ;  /* 0x00005410a10a7816 */ /* 0x000fe4000000009f */
[----:B------:R-:W-:Y:S01]  /*9d60*/  PRMT R8, R8, 0x5410, R167 ;  /* 0x0000541008087816 */ /* 0x000fe200000000a7 */
[----:B------:R-:W-:Y:S01]  /*9d70*/  BAR.SYNC.DEFER_BLOCKING 0x0 ;  /* 0x0000000000007b1d */ /* 0x000fe20000010000 */
[----:B------:R-:W-:-:S04]  /*9d80*/  LOP3.LUT R14, R14, 0xffff, RZ, 0xc0, !PT ;  /* 0x0000ffff0e0e7812 */ /* 0x000fc800078ec0ff */
[----:B------:R-:W-:Y:S01]  /*9d90*/  PRMT R14, R15, 0x3340, R14 ;  /* 0x000033400f0e7816 */ /* 0x000fe2000000000e */
[----:B------:R0:W-:Y:S01]  /*9da0*/  STS.128 [R4+UR5+0x4000], R8 ;  /* 0x0040000804007988 */ /* 0x0001e20008000c05 */
[----:B------:R-:W-:Y:S02]  /*9db0*/  LOP3.LUT R13, R13, 0xffff, RZ, 0xc0, !PT ;  /* 0x0000ffff0d0d7812 */ /* 0x000fe400078ec0ff */
[----:B0-----:R-:W-:Y:S01]  /*9dc0*/  PRMT R8, R153, 0x3340, R152 ;  /* 0x0000334099087816 */ /* 0x001fe20000000098 */
[----:B------:R-:W2:Y:S01]  /*9dd0*/  LDL R4, [R1+0x6e4] ;  /* 0x0006e40001047983 */ /* 0x000ea20000100800 */
[----:B------:R-:W-:Y:S02]  /*9de0*/  PRMT R9, R21, 0x3340, R20 ;  /* 0x0000334015097816 */ /* 0x000fe40000000014 */
[----:B------:R-:W-:Y:S02]  /*9df0*/  PRMT R10, R17, 0x3340, R16 ;  /* 0x00003340110a7816 */ /* 0x000fe40000000010 */
[----:B------:R-:W-:-:S04]  /*9e00*/  LOP3.LUT R12, R12, 0xffff, RZ, 0xc0, !PT ;  /* 0x0000ffff0c0c7812 */ /* 0x000fc800078ec0ff */
[----:B------:R-:W-:Y:S02]  /*9e10*/  PRMT R11, R13, 0x3340, R12 ;  /* 0x000033400d0b7816 */ /* 0x000fe4000000000c */
[----:B------:R-:W-:Y:S02]  /*9e20*/  PRMT R8, R154, 0x5410, R8 ;  /* 0x000054109a087816 */ /* 0x000fe40000000008 */
[----:B------:R-:W-:Y:S02]  /*9e30*/  PRMT R9, R22, 0x5410, R9 ;  /* 0x0000541016097816 */ /* 0x000fe40000000009 */
[----:B------:R-:W-:Y:S02]  /*9e40*/  PRMT R10, R18, 0x5410, R10 ;  /* 0x00005410120a7816 */ /* 0x000fe4000000000a */
[----:B------:R-:W-:-:S05]  /*9e50*/  PRMT R11, R14, 0x5410, R11 ;  /* 0x000054100e0b7816 */ /* 0x000fca000000000b */
[----:B------:R0:W-:Y:S04]  /*9e60*/  STS.128 [R3+UR5+0x4000], R8 ;  /* 0x0040000803007988 */ /* 0x0001e80008000c05 */
[----:B0-----:R-:W2:Y:S04]  /*9e70*/  LDL.LU R3, [R1+0x6dc] ;  /* 0x0006dc0001037983 */ /* 0x001ea80000300800 */
[----:B------:R0:W-:Y:S04]  /*9e80*/  STL [R1+0xf48], R7 ;  /* 0x000f480701007387 */ /* 0x0001e80000100800 */
[----:B0-----:R-:W4:Y:S01]  /*9e90*/  LDL.LU R7, [R1+0x6f4] ;  /* 0x0006f40001077983 */ /* 0x001f220000300800 */
[----:B------:R-:W-:-:S02]  /*9ea0*/  SHF.R.S32.HI R24, RZ, 0x1f, R6 ;  /* 0x0000001fff187819 */ /* 0x000fc40000011406 */
[----:B------:R-:W-:-:S05]  /*9eb0*/  IADD3 R8, P1, R6, R191, RZ ;  /* 0x000000bf06087210 */ /* 0x000fca0007f3e0ff */
[----:B------:R-:W-:Y:S01]  /*9ec0*/  IMAD.X R9, R24, 0x1, R190, P1 ;  /* 0x0000000118097824 */ /* 0x000fe200008e06be */
[----:B------:R-:W-:Y:S02]  /*9ed0*/  IADD3 R14, P1, R6, R25, RZ ;  /* 0x00000019060e7210 */ /* 0x000fe40007f3e0ff */
[----:B------:R-:W2:Y:S03]  /*9ee0*/  LDL R25, [R1+0x6d8] ;  /* 0x0006d80001197983 */ /* 0x000ea60000100800 */
[----:B---3--:R-:W-:Y:S01]  /*9ef0*/  IMAD.X R15, R24, 0x1, R5, P1 ;  /* 0x00000001180f7824 */ /* 0x008fe200008e0605 */
[----:B------:R0:W-:Y:S04]  /*9f00*/  STL [R1+0xf50], R5 ;  /* 0x000f500501007387 */ /* 0x0001e80000100800 */
[----:B0-----:R-:W3:Y:S01]  /*9f10*/  LDL.LU R5, [R1+0x6d4] ;  /* 0x0006d40001057983 */ /* 0x001ee20000300800 */
[----:B------:R-:W-:-:S02]  /*9f20*/  PRMT R188, RZ, 0x7610, R188 ;  /* 0x00007610ffbc7816 */ /* 0x000fc400000000bc */
[----:B------:R-:W-:Y:S02]  /*9f30*/  IADD3 R12, P1, R6, R29, RZ ;  /* 0x0000001d060c7210 */ /* 0x000fe40007f3e0ff */
[----:B------:R-:W-:Y:S01]  /*9f40*/  PRMT R11, RZ, 0x7610, R11 ;  /* 0x00007610ff0b7816 */ /* 0x000fe2000000000b */
[----:B------:R-:W3:Y:S04]  /*9f50*/  LDL R29, [R1+0x6d0] ;  /* 0x0006d000011d7983 */ /* 0x000ee80000100800 */
[----:B------:R-:W3:Y:S01]  /*9f60*/  @!P0 LDG.E.U8 R188, desc[UR32][R8.64] ;  /* 0x0000002008bc8981 */ /* 0x000ee2000c1e1100 */
[----:B------:R-:W-:-:S06]  /*9f70*/  PRMT R10, RZ, 0x7610, R10 ;  /* 0x00007610ff0a7816 */ /* 0x000fcc000000000a */
[----:B------:R0:W3:Y:S02]  /*9f80*/  @!P0 LDG.E.U8 R10, desc[UR32][R14.64] ;  /* 0x000000200e0a8981 */ /* 0x0000e4000c1e1100 */
[----:B0-----:R-:W-:Y:S01]  /*9f90*/  PRMT R14, RZ, 0x7610, R14 ;  /* 0x00007610ff0e7816 */ /* 0x001fe2000000000e */
[----:B----4-:R-:W-:Y:S01]  /*9fa0*/  IMAD.X R13, R24, 0x1, R7, P1 ;  /* 0x00000001180d7824 */ /* 0x010fe200008e0607 */
[----:B------:R-:W-:Y:S01]  /*9fb0*/  IADD3 R8, P1, R6, R30, RZ ;  /* 0x0000001e06087210 */ /* 0x000fe20007f3e0ff */
[----:B------:R0:W-:Y:S04]  /*9fc0*/  STL [R1+0xf54], R7 ;  /* 0x000f540701007387 */ /* 0x0001e80000100800 */
[----:B------:R1:W4:Y:S01]  /*9fd0*/  @!P0 LDG.E.U8 R11, desc[UR32][R12.64] ;  /* 0x000000200c0b8981 */ /* 0x000322000c1e1100 */
[----:B------:R-:W-:-:S03]  /*9fe0*/  IMAD.X R9, R24, 0x1, R28, P1 ;  /* 0x0000000118097824 */ /* 0x000fc600008e061c */
[----:B------:R-:W4:Y:S04]  /*9ff0*/  LDL R28, [R1+0x6c8] ;  /* 0x0006c800011c7983 */ /* 0x000f280000100800 */
[----:B0-----:R-:W4:Y:S01]  /*a000*/  LDL.LU R7, [R1+0x6cc] ;  /* 0x0006cc0001077983 */ /* 0x001f220000300800 */
[----:B-1----:R-:W-:-:S06]  /*a010*/  PRMT R12, RZ, 0x7610, R12 ;  /* 0x00007610ff0c7816 */ /* 0x002fcc000000000c */
[----:B------:R0:W4:Y:S01]  /*a020*/  @!P0 LDG.E.U8 R12, desc[UR32][R8.64] ;  /* 0x00000020080c8981 */ /* 0x000122000c1e1100 */
[----:B------:R-:W-:Y:S02]  /*a030*/  PRMT R13, RZ, 0x7610, R13 ;  /* 0x00007610ff0d7816 */ /* 0x000fe4000000000d */
[----:B0-----:R-:W-:Y:S02]  /*a040*/  IADD3 R8, P1, R6, R27, RZ ;  /* 0x0000001b06087210 */ /* 0x001fe40007f3e0ff */
[----:B------:R-:W4:Y:S03]  /*a050*/  LDL R27, [R1+0x6c0] ;  /* 0x0006c000011b7983 */ /* 0x000f260000100800 */
[----:B--2---:R-:W-:Y:S02]  /*a060*/  IMAD.X R9, R24, 0x1, R4, P1 ;  /* 0x0000000118097824 */ /* 0x004fe400008e0604 */
[----:B------:R-:W2:Y:S04]  /*a070*/  LDL.LU R4, [R1+0x6c4] ;  /* 0x0006c40001047983 */ /* 0x000ea80000300800 */
[----:B------:R0:W2:Y:S02]  /*a080*/  @!P0 LDG.E.U8 R13, desc[UR32][R8.64] ;  /* 0x00000020080d8981 */ /* 0x0000a4000c1e1100 */
[----:B0-----:R-:W-:-:S02]  /*a090*/  IADD3 R8, P1, R6, R26, RZ ;  /* 0x0000001a06087210 */ /* 0x001fc40007f3e0ff */
[----:B------:R-:W2:Y:S03]  /*a0a0*/  LDL R26, [R1+0x6b8] ;  /* 0x0006b800011a7983 */ /* 0x000ea60000100800 */
[----:B------:R-:W-:Y:S01]  /*a0b0*/  IMAD.X R9, R24, 0x1, R3, P1 ;  /* 0x0000000118097824 */ /* 0x000fe200008e0603 */
[----:B------:R0:W-:Y:S04]  /*a0c0*/  STL [R1+0xf5c], R3 ;  /* 0x000f5c0301007387 */ /* 0x0001e80000100800 */
[----:B------:R1:W2:Y:S04]  /*a0d0*/  @!P0 LDG.E.U8 R14, desc[UR32][R8.64] ;  /* 0x00000020080e8981 */ /* 0x0002a8000c1e1100 */
[----:B0-----:R-:W2:Y:S01]  /*a0e0*/  LDL.LU R3, [R1+0x6bc] ;  /* 0x0006bc0001037983 */ /* 0x001ea20000300800 */
[----:B-1----:R-:W-:-:S03]  /*a0f0*/  IADD3 R8, P1, R6, R25, RZ ;  /* 0x0000001906087210 */ /* 0x002fc60007f3e0ff */
[----:B------:R-:W2:Y:S02]  /*a100*/  LDL R25, [R1+0x6b0] ;  /* 0x0006b00001197983 */ /* 0x000ea40000100800 */
[----:B---3--:R-:W-:Y:S02]  /*a110*/  IMAD.X R9, R24, 0x1, R5, P1 ;  /* 0x0000000118097824 */ /* 0x008fe400008e0605 */
[----:B------:R0:W-:Y:S04]  /*a120*/  STL [R1+0xf60], R5 ;  /* 0x000f600501007387 */ /* 0x0001e80000100800 */
[----:B0-----:R-:W3:Y:S01]  /*a130*/  LDL.LU R5, [R1+0x6b4] ;  /* 0x0006b40001057983 */ /* 0x001ee20000300800 */
[----:B------:R-:W-:-:S06]  /*a140*/  PRMT R15, RZ, 0x7610, R15 ;  /* 0x00007610ff0f7816 */ /* 0x000fcc000000000f */
[----:B------:R0:W3:Y:S01]  /*a150*/  @!P0 LDG.E.U8 R15, desc[UR32][R8.64] ;  /* 0x00000020080f8981 */ /* 0x0000e2000c1e1100 */
[----:B------:R-:W-:Y:S02]  /*a160*/  PRMT R16, RZ, 0x7610, R16 ;  /* 0x00007610ff107816 */ /* 0x000fe40000000010 */
[----:B0-----:R-:W-:Y:S02]  /*a170*/  IADD3 R8, P1, R6, R29, RZ ;  /* 0x0000001d06087210 */ /* 0x001fe40007f3e0ff */
[----:B------:R-:W3:Y:S01]  /*a180*/  LDL R29, [R1+0x6a8] ;  /* 0x0006a800011d7983 */ /* 0x000ee20000100800 */
[----:B------:R-:W-:Y:S02]  /*a190*/  PRMT R17, RZ, 0x7610, R17 ;  /* 0x00007610ff117816 */ /* 0x000fe40000000011 */
[----:B------:R-:W-:Y:S01]  /*a1a0*/  PRMT R18, RZ, 0x7610, R18 ;  /* 0x00007610ff127816 */ /* 0x000fe20000000012 */
[----:B----4-:R-:W-:Y:S01]  /*a1b0*/  IMAD.X R9, R24, 0x1, R7, P1 ;  /* 0x0000000118097824 */ /* 0x010fe200008e0607 */
[----:B------:R0:W-:Y:S04]  /*a1c0*/  STL [R1+0xf64], R7 ;  /* 0x000f640701007387 */ /* 0x0001e80000100800 */
[----:B------:R1:W4:Y:S04]  /*a1d0*/  @!P0 LDG.E.U8 R16, desc[UR32][R8.64] ;  /* 0x0000002008108981 */ /* 0x000328000c1e1100 */
[----:B0-----:R-:W4:Y:S01]  /*a1e0*/  LDL.LU R7, [R1+0x6ac] ;  /* 0x0006ac0001077983 */ /* 0x001f220000300800 */
[----:B-1----:R-:W-:-:S03]  /*a1f0*/  IADD3 R8, P1, R6, R28, RZ ;  /* 0x0000001c06087210 */ /* 0x002fc60007f3e0ff */
[----:B------:R-:W4:Y:S02]  /*a200*/  LDL R28, [R1+0x6a0] ;  /* 0x0006a000011c7983 */ /* 0x000f240000100800 */
[----:B--2---:R-:W-:Y:S02]  /*a210*/  IMAD.X R9, R24, 0x1, R4, P1 ;  /* 0x0000000118097824 */ /* 0x004fe400008e0604 */
[----:B------:R0:W-:Y:S04]  /*a220*/  STL [R1+0xf68], R4 ;  /* 0x000f680401007387 */ /* 0x0001e80000100800 */
[----:B------:R1:W2:Y:S04]  /*a230*/  @!P0 LDG.E.U8 R17, desc[UR32][R8.64] ;  /* 0x0000002008118981 */ /* 0x0002a8000c1e1100 */
[----:B0-----:R-:W2:Y:S01]  /*a240*/  LDL.LU R4, [R1+0x6a4] ;  /* 0x0006a40001047983 */ /* 0x001ea20000300800 */
[----:B-1----:R-:W-:-:S03]  /*a250*/  IADD3 R8, P1, R6, R27, RZ ;  /* 0x0000001b06087210 */ /* 0x002fc60007f3e0ff */
[----:B------:R-:W2:Y:S02]  /*a260*/  LDL R27, [R1+0x698] ;  /* 0x00069800011b7983 */ /* 0x000ea40000100800 */
[----:B------:R-:W-:Y:S02]  /*a270*/  IMAD.X R9, R24, 0x1, R3, P1 ;  /* 0x0000000118097824 */ /* 0x000fe400008e0603 */
        /* <DEDUP_REMOVED lines=124> */
[----:B------:R-:W-:Y:S02]  /*aa40*/  PRMT R181, RZ, 0x7610, R181 ;  /* 0x00007610ffb57816 */ /* 0x000fe400000000b5 */
[----:B------:R-:W-:Y:S01]  /*aa50*/  PRMT R178, RZ, 0x7610, R178 ;  /* 0x00007610ffb27816 */ /* 0x000fe200000000b2 */
[----:B----4-:R-:W-:-:S05]  /*aa60*/  IMAD.X R9, R24, 0x1, R7, P1 ;  /* 0x0000000118097824 */ /* 0x010fca00008e0607 */
[----:B------:R0:W4:Y:S02]  /*aa70*/  @!P0 LDG.E.U8 R184, desc[UR32][R8.64] ;  /* 0x0000002008b88981 */ /* 0x000124000c1e1100 */
[----:B0-----:R-:W-:Y:S02]  /*aa80*/  IADD3 R8, P1, R6, R28, RZ ;  /* 0x0000001c06087210 */ /* 0x001fe40007f3e0ff */
[----:B------:R0:W-:Y:S03]  /*aa90*/  STL [R1+0xfb4], R7 ;  /* 0x000fb40701007387 */ /* 0x0001e60000100800 */
[----:B--2---:R-:W-:Y:S01]  /*aaa0*/  IMAD.X R9, R24, 0x1, R4, P1 ;  /* 0x0000000118097824 */ /* 0x004fe200008e0604 */
[----:B0-----:R-:W2:Y:S04]  /*aab0*/  LDL.LU R7, [R1+0x60c] ;  /* 0x00060c0001077983 */ /* 0x001ea80000300800 */
[----:B------:R0:W4:Y:S04]  /*aac0*/  @!P0 LDG.E.U8 R181, desc[UR32][R8.64] ;  /* 0x0000002008b58981 */ /* 0x000128000c1e1100 */
[----:B------:R1:W-:Y:S01]  /*aad0*/  STL [R1+0xfb8], R4 ;  /* 0x000fb80401007387 */ /* 0x0003e20000100800 */
[----:B0-----:R-:W-:-:S03]  /*aae0*/  IADD3 R8, P1, R6, R27, RZ ;  /* 0x0000001b06087210 */ /* 0x001fc60007f3e0ff */
[----:B-1----:R-:W4:Y:S02]  /*aaf0*/  LDL.LU R4, [R1+0x604] ;  /* 0x0006040001047983 */ /* 0x002f240000300800 */
[----:B------:R-:W-:Y:S02]  /*ab00*/  IMAD.X R9, R24, 0x1, R3, P1 ;  /* 0x0000000118097824 */ /* 0x000fe400008e0603 */
[----:B------:R0:W-:Y:S04]  /*ab10*/  STL [R1+0xfbc], R3 ;  /* 0x000fbc0301007387 */ /* 0x0001e80000100800 */
[----:B------:R1:W4:Y:S04]  /*ab20*/  @!P0 LDG.E.U8 R178, desc[UR32][R8.64] ;  /* 0x0000002008b28981 */ /* 0x000328000c1e1100 */
[----:B0-----:R-:W2:Y:S01]  /*ab30*/  LDL.LU R3, [R1+0x610] ;  /* 0x0006100001037983 */ /* 0x001ea20000300800 */
[----:B-1----:R-:W-:-:S05]  /*ab40*/  IADD3 R8, P1, R6, R26, RZ ;  /* 0x0000001a06087210 */ /* 0x002fca0007f3e0ff */
[----:B---3--:R-:W-:Y:S01]  /*ab50*/  IMAD.X R9, R24, 0x1, R5, P1 ;  /* 0x0000000118097824 */ /* 0x008fe200008e0605 */
[----:B------:R0:W-:Y:S04]  /*ab60*/  STL [R1+0xfc0], R5 ;  /* 0x000fc00501007387 */ /* 0x0001e80000100800 */
[----:B0-----:R-:W3:Y:S01]  /*ab70*/  LDL.LU R5, [R1+0x600] ;  /* 0x0006000001057983 */ /* 0x001ee20000300800 */
[----:B------:R-:W-:-:S06]  /*ab80*/  PRMT R175, RZ, 0x7610, R175 ;  /* 0x00007610ffaf7816 */ /* 0x000fcc00000000af */
[----:B------:R2:W3:Y:S01]  /*ab90*/  @!P0 LDG.E.U8 R175, desc[UR32][R8.64] ;  /* 0x0000002008af8981 */ /* 0x0004e2000c1e1100 */
[----:B------:R-:W-:Y:S02]  /*aba0*/  PRMT R172, RZ, 0x7610, R172 ;  /* 0x00007610ffac7816 */ /* 0x000fe400000000ac */
[----:B------:R-:W-:Y:S02]  /*abb0*/  PRMT R169, RZ, 0x7610, R169 ;  /* 0x00007610ffa97816 */ /* 0x000fe400000000a9 */
[----:B------:R-:W-:Y:S02]  /*abc0*/  PRMT R168, RZ, 0x7610, R168 ;  /* 0x00007610ffa87816 */ /* 0x000fe400000000a8 */
[----:B------:R-:W-:Y:S02]  /*abd0*/  PRMT R167, RZ, 0x7610, R167 ;  /* 0x00007610ffa77816 */ /* 0x000fe400000000a7 */
[----:B------:R-:W-:Y:S02]  /*abe0*/  PRMT R166, RZ, 0x7610, R166 ;  /* 0x00007610ffa67816 */ /* 0x000fe400000000a6 */
[----:B------:R-:W-:-:S02]  /*abf0*/  PRMT R165, RZ, 0x7610, R165 ;  /* 0x00007610ffa57816 */ /* 0x000fc400000000a5 */
        /* <DEDUP_REMOVED lines=13> */
[----:B------:R-:W-:Y:S01]  /*acd0*/  PRMT R23, RZ, 0x7610, R23 ;  /* 0x00007610ff177816 */ /* 0x000fe20000000017 */
[----:B------:R0:W-:Y:S01]  /*ace0*/  STS.U8 [R0+UR5+0xc00], R22 ;  /* 0x000c001600007988 */ /* 0x0001e20008000005 */
[----:B--2---:R-:W-:-:S05]  /*acf0*/  IADD3 R8, P1, R6, R3, RZ ;  /* 0x0000000306087210 */ /* 0x004fca0007f3e0ff */
[----:B------:R-:W-:-:S05]  /*ad00*/  IMAD.X R9, R24, 0x1, R7, P1 ;  /* 0x0000000118097824 */ /* 0x000fca00008e0607 */
[----:B------:R1:W2:Y:S02]  /*ad10*/  @!P0 LDG.E.U8 R172, desc[UR32][R8.64] ;  /* 0x0000002008ac8981 */ /* 0x0002a4000c1e1100 */
[----:B-1----:R-:W-:-:S05]  /*ad20*/  IADD3 R8, P1, R6, R25, RZ ;  /* 0x0000001906087210 */ /* 0x002fca0007f3e0ff */
[----:B----4-:R-:W-:-:S05]  /*ad30*/  IMAD.X R9, R24, 0x1, R4, P1 ;  /* 0x0000000118097824 */ /* 0x010fca00008e0604 */
[----:B------:R3:W4:Y:S02]  /*ad40*/  @!P0 LDG.E.U8 R169, desc[UR32][R8.64] ;  /* 0x0000002008a98981 */ /* 0x000724000c1e1100 */
[----:B---3--:R-:W-:-:S05]  /*ad50*/  IADD3 R8, P1, R6, R5, RZ ;  /* 0x0000000506087210 */ /* 0x008fca0007f3e0ff */
[----:B------:R-:W-:-:S05]  /*ad60*/  IMAD.X R9, R24, 0x1, R252, P1 ;  /* 0x0000000118097824 */ /* 0x000fca00008e06fc */
[----:B------:R1:W3:Y:S02]  /*ad70*/  @!P0 LDG.E.U8 R168, desc[UR32][R8.64] ;  /* 0x0000002008a88981 */ /* 0x0002e4000c1e1100 */
[----:B-1----:R-:W-:-:S05]  /*ad80*/  IADD3 R8, P1, R6, R251, RZ ;  /* 0x000000fb06087210 */ /* 0x002fca0007f3e0ff */
        /* <DEDUP_REMOVED lines=49> */
[----:B------:R1:W3:Y:S01]  /*b0a0*/  @!P0 LDG.E.U8 R23, desc[UR32][R8.64] ;  /* 0x0000002008178981 */ /* 0x0002e2000c1e1100 */
[----:B0-----:R-:W-:Y:S02]  /*b0b0*/  PRMT R22, RZ, 0x7610, R22 ;  /* 0x00007610ff167816 */ /* 0x001fe40000000016 */
[----:B-1----:R-:W-:-:S05]  /*b0c0*/  IADD3 R8, P1, R6, R217, RZ ;  /* 0x000000d906087210 */ /* 0x002fca0007f3e0ff */
[----:B------:R-:W-:Y:S01]  /*b0d0*/  IMAD.X R9, R24, 0x1, R216, P1 ;  /* 0x0000000118097824 */ /* 0x000fe200008e06d8 */
[----:B------:R0:W-:Y:S04]  /*b0e0*/  STS.U8 [R0+UR5+0xb00], R21 ;  /* 0x000b001500007988 */ /* 0x0001e80008000005 */
        /* <DEDUP_REMOVED lines=53> */
[----:B------:R-:W-:-:S05]  /*b440*/  IMAD.X R9, R24, 0x1, R194, P1 ;  /* 0x0000000118097824 */ /* 0x000fca00008e06c2 */
[----:B------:R0:W3:Y:S02]  /*b450*/  @!P0 LDG.E.U8 R11, desc[UR32][R8.64] ;  /* 0x00000020080b8981 */ /* 0x0000e4000c1e1100 */
[----:B0-----:R-:W-:-:S05]  /*b460*/  IADD3 R8, P1, R6, R193, RZ ;  /* 0x000000c106087210 */ /* 0x001fca0007f3e0ff */
[----:B------:R-:W-:Y:S02]  /*b470*/  IMAD.X R9, R24, 0x1, R192, P1 ;  /* 0x0000000118097824 */ /* 0x000fe400008e06c0 */
[----:B------:R-:W2:Y:S04]  /*b480*/  LDL.LU.64 R24, [R1] ;  /* 0x0000000001187983 */ /* 0x000ea80000300a00 */
[----:B------:R-:W4:Y:S04]  /*b490*/  LDL.LU.64 R26, [R1+0x8] ;  /* 0x00000800011a7983 */ /* 0x000f280000300a00 */
[----:B------:R-:W3:Y:S04]  /*b4a0*/  LDL.LU.64 R28, [R1+0x10] ;  /* 0x00001000011c7983 */ /* 0x000ee80000300a00 */
[----:B------:R-:W2:Y:S04]  /*b4b0*/  LDL.LU.64 R30, [R1+0x18] ;  /* 0x00001800011e7983 */ /* 0x000ea80000300a00 */
        /* <DEDUP_REMOVED lines=60> */
[----:B--2---:R-:W-:Y:S04]  /*b880*/  STL.64 [R1+0x13c0], R150 ;  /* 0x0013c09601007387 */ /* 0x004fe80000100a00 */
[----:B---3--:R-:W-:Y:S04]  /*b890*/  STL.64 [R1+0x13b8], R148 ;  /* 0x0013b89401007387 */ /* 0x008fe80000100a00 */
[----:B----4-:R-:W-:Y:S04]  /*b8a0*/  STL.64 [R1+0x13b0], R146 ;  /* 0x0013b09201007387 */ /* 0x010fe80000100a00 */
        /* <DEDUP_REMOVED lines=60> */
[----:B------:R0:W-:Y:S04]  /*bc70*/  STL.64 [R1+0x11c8], R24 ;  /* 0x0011c81801007387 */ /* 0x0001e80000100a00 */
[----:B0-----:R-:W2:Y:S04]  /*bc80*/  LDL.LU.64 R24, [R1+0x200] ;  /* 0x0002000001187983 */ /* 0x001ea80000300a00 */
[----:B------:R-:W3:Y:S04]  /*bc90*/  LDL.LU.64 R26, [R1+0x208] ;  /* 0x00020800011a7983 */ /* 0x000ee80000300a00 */
[----:B------:R-:W4:Y:S04]  /*bca0*/  LDL.LU.64 R28, [R1+0x210] ;  /* 0x00021000011c7983 */ /* 0x000f280000300a00 */
[----:B------:R-:W2:Y:S04]  /*bcb0*/  LDL.LU.64 R30, [R1+0x218] ;  /* 0x00021800011e7983 */ /* 0x000ea80000300a00 */
        /* <DEDUP_REMOVED lines=60> */
[----:B------:R0:W-:Y:S02]  /*c080*/  STS.U8 [R0+UR5], R10 ;  /* 0x0000000a00007988 */ /* 0x0001e40008000005 */
[----:B0-----:R-:W-:-:S06]  /*c090*/  PRMT R10, RZ, 0x7610, R10 ;  /* 0x00007610ff0a7816 */ /* 0x001fcc000000000a */
[----:B------:R-:W3:Y:S04]  /*c0a0*/  @!P0 LDG.E.U8 R10, desc[UR32][R8.64] ;  /* 0x00000020080a8981 */ /* 0x000ee8000c1e1100 */
[----:B--2---:R-:W-:Y:S04]  /*c0b0*/  STL.64 [R1+0x15c0], R150 ;  /* 0x0015c09601007387 */ /* 0x004fe80000100a00 */
[----:B----4-:R-:W-:Y:S04]  /*c0c0*/  STL.64 [R1+0x15b8], R148 ;  /* 0x0015b89401007387 */ /* 0x010fe80000100a00 */
[----:B---3--:R-:W-:Y:S04]  /*c0d0*/  STL.64 [R1+0x15b0], R146 ;  /* 0x0015b09201007387 */ /* 0x008fe80000100a00 */
        /* <DEDUP_REMOVED lines=62> */
[----:B------:R-:W2:Y:S04]  /*c4c0*/  LDL.LU.64 R26, [R1+0x408] ;  /* 0x00040800011a7983 */ /* 0x000ea80000300a00 */
        /* <DEDUP_REMOVED lines=62> */
[----:B------:R-:W-:Y:S04]  /*c8b0*/  STS.U8 [R0+UR5+0xd00], R170 ;  /* 0x000d00aa00007988 */ /* 0x000fe80008000005 */
        /* <DEDUP_REMOVED lines=49> */
[----:B------:R-:W-:Y:S01]  /*cbd0*/  STS.U8 [R0+UR5+0x3e00], R10 ;  /* 0x003e000a00007988 */ /* 0x000fe20008000005 */
[----:B------:R0:W-:Y:S06]  /*cbe0*/  MEMBAR.ALL.CTA ;  /* 0x0000000000007992 */ /* 0x0001ec0000008000 */
[----:B0-----:R-:W0:Y:S01]  /*cbf0*/  FENCE.VIEW.ASYNC.S ;  /* 0x00000000000073c6 */ /* 0x001e220000000000 */
[----:B------:R-:W-:-:S04]  /*cc00*/  USHF.L.U32 UR6, UR17, 0x5, URZ ;  /* 0x0000000511067899 */ /* 0x000fc8000800063f */
[----:B------:R-:W-:Y:S01]  /*cc10*/  ULOP3.LUT UR6, UR6, 0x80, URZ, 0xc0, !UPT ;  /* 0x0000008006067892 */ /* 0x000fe2000f8ec03f */
[----:B0-----:R-:W-:Y:S03]  /*cc20*/  BAR.SYNC.DEFER_BLOCKING 0x0 ;  /* 0x0000000000007b1d */ /* 0x001fe60000010000 */
[----:B------:R-:W-:-:S04]  /*cc30*/  ULEA.HI UR6, UR16, UR6, URZ, 0x1c ;  /* 0x0000000610067291 */ /* 0x000fc8000f8fe03f */
[----:B------:R-:W-:Y:S01]  /*cc40*/  ULOP3.LUT UR6, UR6, 0x3fff, URZ, 0xc0, !UPT ;  /* 0x00003fff06067892 */ /* 0x000fe2000f8ec03f */
[----:B------:R-:W-:-:S06]  /*cc50*/  UMOV UR13, 0xc0000010 ;  /* 0xc0000010000d7882 */ /* 0x000fcc0000000000 */
[----:B------:R-:W-:Y:S01]  /*cc60*/  UMOV UR12, UR6 ;  /* 0x00000006000c7c82 */ /* 0x000fe20008000000 */
[----:B--2---:R-:W-:-:S06]  /*cc70*/  WARPGROUP.ARRIVE ;  /* 0x00000000000079c5 */ /* 0x004fcc0000000000 */
[----:B------:R-:W-:Y:S03]  /*cc80*/  QGMMA.64x256x32.F32.E4M3.E4M3 R24, gdesc[UR12], R24, gsb0 ;  /* 0x03e000000c1879f3 */ /* 0x000fe60008000818 */
[----:B------:R-:W-:Y:S02]  /*cc90*/  WARPGROUP.DEPBAR.LE gsb0, 0x0 ;  /* 0x00008000000079c5 */ /* 0x000fe40000010000 */
        /* <DEDUP_REMOVED lines=127> */
[----:B------:R-:W2:Y:S01]  /*d490*/  LDL.LU.64 R24, [R1+0x13c8] ;  /* 0x0013c80001187983 */ /* 0x000ea20000300a00 */
[----:B------:R-:W-:Y:S01]  /*d4a0*/  UMOV UR8, UR12 ;  /* 0x0000000c00087c82 */ /* 0x000fe20008000000 */
        /* <DEDUP_REMOVED lines=132> */
[----:B------:R-:W-:Y:S01]  /*dcf0*/  UMOV UR12, 0xffffff00 ;  /* 0xffffff00000c7882 */ /* 0x000fe20000000000 */
[----:B------:R-:W-:Y:S01]  /*dd00*/  UMOV UR13, 0x3fffffef ;  /* 0x3fffffef000d7882 */ /* 0x000fe20000000000 */
[----:B------:R-:W-:-:S02]  /*dd10*/  UMOV UR7, URZ ;  /* 0x0000003f00077c82 */ /* 0x000fc40008000000 */
[----:B------:R-:W-:Y:S01]  /*dd20*/  UIADD3.64 UR12, UR6, -UR12, URZ ;  /* 0x8000000c060c7297 */ /* 0x000fe2000fffe03f */
[----:B--2---:R-:W-:-:S08]  /*dd30*/  WARPGROUP.ARRIVE ;  /* 0x00000000000079c5 */ /* 0x004fd00000000000 */
[----:B------:R-:W-:Y:S01]  /*dd40*/  QGMMA.64x256x32.F32.E4M3.E4M3 R24, gdesc[UR12], R24, gsb0 ;  /* 0x03e000000c1879f3 */ /* 0x000fe20008000818 */
[----:B------:R-:W-:-:S04]  /*dd50*/  IADD3 R197, P1, R197, UR18, RZ ;  /* 0x00000012c5c57c10 */ /* 0x000fc8000ff3e0ff */
[----:B------:R-:W-:Y:S02]  /*dd60*/  IADD3.X R196, R196, UR19, RZ, P1, !PT ;  /* 0x00000013c4c47c10 */ /* 0x000fe40008ffe4ff */
[----:B------:R-:W-:-:S04]  /*dd70*/  IADD3 R211, P1, R211, UR18, RZ ;  /* 0x00000012d3d37c10 */ /* 0x000fc8000ff3e0ff */
[----:B------:R-:W-:Y:S02]  /*dd80*/  IADD3.X R210, R210, UR19, RZ, P1, !PT ;  /* 0x00000013d2d27c10 */ /* 0x000fe40008ffe4ff */
[----:B------:R-:W-:-:S04]  /*dd90*/  IADD3 R225, P1, R225, UR18, RZ ;  /* 0x00000012e1e17c10 */ /* 0x000fc8000ff3e0ff */
[----:B------:R-:W-:Y:S02]  /*dda0*/  IADD3.X R224, R224, UR19, RZ, P1, !PT ;  /* 0x00000013e0e07c10 */ /* 0x000fe40008ffe4ff */
[----:B------:R-:W-:-:S04]  /*ddb0*/  IADD3 R239, P1, R239, UR18, RZ ;  /* 0x00000012efef7c10 */ /* 0x000fc8000ff3e0ff */
[----:B------:R-:W-:Y:S02]  /*ddc0*/  IADD3.X R238, R238, UR19, RZ, P1, !PT ;  /* 0x00000013eeee7c10 */ /* 0x000fe40008ffe4ff */
[----:B------:R-:W-:Y:S01]  /*ddd0*/  IADD3 R5, P1, R5, UR18, RZ ;  /* 0x0000001205057c10 */ /* 0x000fe2000ff3e0ff */
[----:B------:R-:W-:Y:S02]  /*dde0*/  WARPGROUP.DEPBAR.LE gsb0, 0x0 ;  /* 0x00008000000079c5 */ /* 0x000fe40000010000 */
[----:B------:R-:W-:Y:S04]  /*ddf0*/  STL.64 [R1], R24 ;  /* 0x0000001801007387 */ /* 0x000fe80000100a00 */
        /* <DEDUP_REMOVED lines=127> */
[----:B------:R-:W3:Y:S04]  /*e5f0*/  LDL.LU R180, [R1+0x608] ;  /* 0x0006080001b47983 */ /* 0x000ee80000300800 */
[----:B------:R-:W4:Y:S04]  /*e600*/  LDL.LU R179, [R1+0x618] ;  /* 0x0006180001b37983 */ /* 0x000f280000300800 */
[----:B------:R-:W2:Y:S04]  /*e610*/  LDL.LU R185, [R1+0x620] ;  /* 0x0006200001b97983 */ /* 0x000ea80000300800 */
[----:B------:R-:W2:Y:S04]  /*e620*/  LDL.LU R177, [R1+0x628] ;  /* 0x0006280001b17983 */ /* 0x000ea80000300800 */
[----:B------:R-:W2:Y:S04]  /*e630*/  LDL.LU R173, [R1+0x630] ;  /* 0x0006300001ad7983 */ /* 0x000ea80000300800 */
[----:B------:R-:W2:Y:S04]  /*e640*/  LDL.LU R176, [R1+0x638] ;  /* 0x0006380001b07983 */ /* 0x000ea80000300800 */
[----:B------:R-:W2:Y:S04]  /*e650*/  LDL.LU R174, [R1+0x640] ;  /* 0x0006400001ae7983 */ /* 0x000ea80000300800 */
[----:B------:R-:W2:Y:S04]  /*e660*/  LDL.LU R171, [R1+0x648] ;  /* 0x0006480001ab7983 */ /* 0x000ea80000300800 */
[----:B------:R-:W2:Y:S04]  /*e670*/  LDL.LU R170, [R1+0x650] ;  /* 0x0006500001aa7983 */ /* 0x000ea80000300800 */
[----:B------:R0:W-:Y:S04]  /*e680*/  STL [R1+0x600], R5 ;  /* 0x0006000501007387 */ /* 0x0001e80000100800 */
[----:B0-----:R-:W2:Y:S01]  /*e690*/  LDL.LU R5, [R1+0xfc0] ;  /* 0x000fc00001057983 */ /* 0x001ea20000300800 */
[----:B------:R-:W-:-:S02]  /*e6a0*/  IADD3 R201, P3, R201, UR18, RZ ;  /* 0x00000012c9c97c10 */ /* 0x000fc4000ff7e0ff */
[----:B------:R-:W-:Y:S01]  /*e6b0*/  IADD3 R193, P6, R193, UR18, RZ ;  /* 0x00000012c1c17c10 */ /* 0x000fe2000ffde0ff */
[----:B------:R-:W2:Y:S01]  /*e6c0*/  LDL.LU R183, [R1+0x658] ;  /* 0x0006580001b77983 */ /* 0x000ea20000300800 */
[----:B------:R-:W-:Y:S02]  /*e6d0*/  IADD3 R199, P2, R199, UR18, RZ ;  /* 0x00000012c7c77c10 */ /* 0x000fe4000ff5e0ff */
[----:B------:R-:W-:Y:S01]  /*e6e0*/  IADD3 R191, P5, R191, UR18, RZ ;  /* 0x00000012bfbf7c10 */ /* 0x000fe2000ffbe0ff */
[----:B------:R-:W2:Y:S01]  /*e6f0*/  LDL.LU R182, [R1+0x660] ;  /* 0x0006600001b67983 */ /* 0x000ea20000300800 */
[----:B------:R-:W-:Y:S02]  /*e700*/  IADD3 R195, P0, R195, UR18, RZ ;  /* 0x00000012c3c37c10 */ /* 0x000fe4000ff1e0ff */
[----:B------:R-:W-:Y:S02]  /*e710*/  IADD3 R203, P4, R203, UR18, RZ ;  /* 0x00000012cbcb7c10 */ /* 0x000fe4000ff9e0ff */
[----:B------:R-:W-:-:S02]  /*e720*/  IADD3.X R200, R200, UR19, RZ, P3, !PT ;  /* 0x00000013c8c87c10 */ /* 0x000fc40009ffe4ff */
[----:B------:R-:W-:Y:S02]  /*e730*/  IADD3.X R192, R192, UR19, RZ, P6, !PT ;  /* 0x00000013c0c07c10 */ /* 0x000fe4000b7fe4ff */
[----:B------:R-:W-:Y:S02]  /*e740*/  IADD3.X R198, R198, UR19, RZ, P2, !PT ;  /* 0x00000013c6c67c10 */ /* 0x000fe400097fe4ff */
[----:B------:R-:W-:Y:S02]  /*e750*/  IADD3 R215, P3, R215, UR18, RZ ;  /* 0x00000012d7d77c10 */ /* 0x000fe4000ff7e0ff */
[----:B------:R-:W-:Y:S02]  /*e760*/  IADD3.X R190, R190, UR19, RZ, P5, !PT ;  /* 0x00000013bebe7c10 */ /* 0x000fe4000affe4ff */
[----:B------:R-:W-:Y:S02]  /*e770*/  IADD3 R207, P6, R207, UR18, RZ ;  /* 0x00000012cfcf7c10 */ /* 0x000fe4000ffde0ff */
[----:B------:R-:W-:-:S02]  /*e780*/  IADD3 R213, P2, R213, UR18, RZ ;  /* 0x00000012d5d57c10 */ /* 0x000fc4000ff5e0ff */
[----:B------:R-:W-:Y:S02]  /*e790*/  IADD3 R205, P5, R205, UR18, RZ ;  /* 0x00000012cdcd7c10 */ /* 0x000fe4000ffbe0ff */
[----:B------:R-:W-:Y:S02]  /*e7a0*/  IADD3.X R194, R194, UR19, RZ, P0, !PT ;  /* 0x00000013c2c27c10 */ /* 0x000fe400087fe4ff */
[----:B------:R-:W-:Y:S02]  /*e7b0*/  IADD3.X R202, R202, UR19, RZ, P4, !PT ;  /* 0x00000013caca7c10 */ /* 0x000fe4000a7fe4ff */
        /* <DEDUP_REMOVED lines=33> */
[----:B------:R-:W-:Y:S02]  /*e9d0*/  IADD3.X R236, R236, UR19, RZ, P0, !PT ;  /* 0x00000013ecec7c10 */ /* 0x000fe400087fe4ff */
[----:B------:R-:W-:Y:S01]  /*e9e0*/  IADD3.X R244, R244, UR19, RZ, P4, !PT ;  /* 0x00000013f4f47c10 */ /* 0x000fe2000a7fe4ff */
[----:B------:R0:W-:Y:S01]  /*e9f0*/  STL [R1+0x610], R3 ;  /* 0x0006100301007387 */ /* 0x0001e20000100800 */
[----:B------:R-:W-:Y:S02]  /*ea00*/  IADD3 R251, P0, R251, UR18, RZ ;  /* 0x00000012fbfb7c10 */ /* 0x000fe4000ff1e0ff */
[----:B------:R-:W-:Y:S02]  /*ea10*/  IADD3.X R248, R248, UR19, RZ, P6, !PT ;  /* 0x00000013f8f87c10 */ /* 0x000fe4000b7fe4ff */
[----:B------:R-:W-:Y:S02]  /*ea20*/  IADD3.X R246, R246, UR19, RZ, P5, !PT ;  /* 0x00000013f6f67c10 */ /* 0x000fe4000affe4ff */
[----:B------:R-:W-:-:S02]  /*ea30*/  IADD3.X R250, R250, UR19, RZ, P0, !PT ;  /* 0x00000013fafa7c10 */ /* 0x000fc400087fe4ff */
[----:B------:R-:W-:Y:S02]  /*ea40*/  IADD3.X R252, R252, UR19, RZ, P1, !PT ;  /* 0x00000013fcfc7c10 */ /* 0x000fe40008ffe4ff */
[----:B------:R-:W-:Y:S02]  /*ea50*/  IADD3.X R7, R7, UR19, RZ, P3, !PT ;  /* 0x0000001307077c10 */ /* 0x000fe40009ffe4ff */
[----:B---3--:R-:W-:Y:S02]  /*ea60*/  IADD3 R180, P2, R180, UR18, RZ ;  /* 0x00000012b4b47c10 */ /* 0x008fe4000ff5e0ff */
[----:B----4-:R-:W-:-:S03]  /*ea70*/  IADD3 R179, P4, R179, UR18, RZ ;  /* 0x00000012b3b37c10 */ /* 0x010fc6000ff9e0ff */
[----:B------:R1:W-:Y:S01]  /*ea80*/  STL [R1+0x608], R180 ;  /* 0x000608b401007387 */ /* 0x0003e20000100800 */
[----:B--2---:R-:W-:-:S03]  /*ea90*/  IADD3 R185, P5, R185, UR18, RZ ;  /* 0x00000012b9b97c10 */ /* 0x004fc6000ffbe0ff */
[----:B0-----:R-:W2:Y:S01]  /*eaa0*/  LDL.LU R3, [R1+0xfbc] ;  /* 0x000fbc0001037983 */ /* 0x001ea20000300800 */
[----:B------:R-:W-:-:S03]  /*eab0*/  IADD3 R177, P6, R177, UR18, RZ ;  /* 0x00000012b1b17c10 */ /* 0x000fc6000ffde0ff */
[----:B-1----:R-:W3:Y:S01]  /*eac0*/  LDL.LU R180, [R1+0x668] ;  /* 0x0006680001b47983 */ /* 0x002ee20000300800 */
[----:B------:R-:W-:-:S03]  /*ead0*/  IADD3 R173, P0, R173, UR18, RZ ;  /* 0x00000012adad7c10 */ /* 0x000fc6000ff1e0ff */
[----:B------:R0:W-:Y:S01]  /*eae0*/  STL [R1+0x618], R179 ;  /* 0x000618b301007387 */ /* 0x0001e20000100800 */
[----:B------:R-:W-:Y:S02]  /*eaf0*/  IADD3.X R4, R4, UR19, RZ, P2, !PT ;  /* 0x0000001304047c10 */ /* 0x000fe400097fe4ff */
[----:B------:R-:W-:Y:S01]  /*eb00*/  IADD3 R176, P1, R176, UR18, RZ ;  /* 0x00000012b0b07c10 */ /* 0x000fe2000ff3e0ff */
[----:B0-----:R-:W4:Y:S04]  /*eb10*/  LDL.LU R179, [R1+0x670] ;  /* 0x0006700001b37983 */ /* 0x001f280000300800 */
[----:B------:R0:W-:Y:S04]  /*eb20*/  STL [R1+0x628], R177 ;  /* 0x000628b101007387 */ /* 0x0001e80000100800 */
[----:B------:R-:W-:Y:S01]  /*eb30*/  STL [R1+0x620], R185 ;  /* 0x000620b901007387 */ /* 0x000fe20000100800 */
[----:B------:R-:W-:-:S03]  /*eb40*/  IADD3 R174, P2, R174, UR18, RZ ;  /* 0x00000012aeae7c10 */ /* 0x000fc6000ff5e0ff */
[----:B0-----:R-:W4:Y:S04]  /*eb50*/  LDL.LU R177, [R1+0x678] ;  /* 0x0006780001b17983 */ /* 0x001f280000300800 */
[----:B------:R0:W-:Y:S01]  /*eb60*/  STL [R1+0x630], R173 ;  /* 0x000630ad01007387 */ /* 0x0001e20000100800 */
[----:B------:R-:W-:Y:S02]  /*eb70*/  IADD3.X R5, R5, UR19, RZ, P4, !PT ;  /* 0x0000001305057c10 */ /* 0x000fe4000a7fe4ff */
[----:B------:R-:W-:Y:S01]  /*eb80*/  IADD3 R171, P3, R171, UR18, RZ ;  /* 0x00000012abab7c10 */ /* 0x000fe2000ff7e0ff */
[----:B0-----:R-:W4:Y:S04]  /*eb90*/  LDL.LU R173, [R1+0x680] ;  /* 0x0006800001ad7983 */ /* 0x001f280000300800 */
[----:B------:R0:W-:Y:S04]  /*eba0*/  STL [R1+0x604], R4 ;  /* 0x0006040401007387 */ /* 0x0001e80000100800 */
[----:B0-----:R-:W3:Y:S04]  /*ebb0*/  LDL.LU R4, [R1+0xfb8] ;  /* 0x000fb80001047983 */ /* 0x001ee80000300800 */
[----:B------:R0:W-:Y:S04]  /*ebc0*/  STL [R1+0x638], R176 ;  /* 0x000638b001007387 */ /* 0x0001e80000100800 */
[----:B0-----:R-:W4:Y:S04]  /*ebd0*/  LDL.LU R176, [R1+0x688] ;  /* 0x0006880001b07983 */ /* 0x001f280000300800 */
[----:B------:R0:W-:Y:S04]  /*ebe0*/  STL [R1+0x60c], R7 ;  /* 0x00060c0701007387 */ /* 0x0001e80000100800 */
[----:B------:R1:W-:Y:S04]  /*ebf0*/  STL [R1+0x640], R174 ;  /* 0x000640ae01007387 */ /* 0x0003e80000100800 */
[----:B0-----:R-:W4:Y:S04]  /*ec00*/  LDL.LU R7, [R1+0xfb4] ;  /* 0x000fb40001077983 */ /* 0x001f280000300800 */
[----:B-1----:R-:W4:Y:S04]  /*ec10*/  LDL.LU R174, [R1+0x690] ;  /* 0x0006900001ae7983 */ /* 0x002f280000300800 */
[----:B------:R0:W-:Y:S04]  /*ec20*/  STL [R1+0x614], R5 ;  /* 0x0006140501007387 */ /* 0x0001e80000100800 */
[----:B------:R1:W-:Y:S04]  /*ec30*/  STL [R1+0x648], R171 ;  /* 0x000648ab01007387 */ /* 0x0003e80000100800 */
[----:B0-----:R-:W4:Y:S01]  /*ec40*/  LDL.LU R5, [R1+0xfb0] ;  /* 0x000fb00001057983 */ /* 0x001f220000300800 */
[----:B------:R-:W-:-:S03]  /*ec50*/  IADD3 R170, P4, R170, UR18, RZ ;  /* 0x00000012aaaa7c10 */ /* 0x000fc6000ff9e0ff */
[----:B-1----:R-:W4:Y:S01]  /*ec60*/  LDL.LU R171, [R1+0x698] ;  /* 0x0006980001ab7983 */ /* 0x002f220000300800 */
[----:B--2---:R-:W-:Y:S02]  /*ec70*/  IADD3.X R3, R3, UR19, RZ, P5, !PT ;  /* 0x0000001303037c10 */ /* 0x004fe4000affe4ff */
[----:B------:R-:W-:-:S03]  /*ec80*/  IADD3 R183, P5, R183, UR18, RZ ;  /* 0x00000012b7b77c10 */ /* 0x000fc6000ffbe0ff */
[----:B------:R0:W-:Y:S04]  /*ec90*/  STL [R1+0x61c], R3 ;  /* 0x00061c0301007387 */ /* 0x0001e80000100800 */
[----:B------:R1:W-:Y:S04]  /*eca0*/  STL [R1+0x650], R170 ;  /* 0x000650aa01007387 */ /* 0x0003e80000100800 */
[----:B0-----:R-:W2:Y:S04]  /*ecb0*/  LDL.LU R3, [R1+0xfac] ;  /* 0x000fac0001037983 */ /* 0x001ea80000300800 */
[----:B-1----:R-:W2:Y:S01]  /*ecc0*/  LDL.LU R170, [R1+0x6a0] ;  /* 0x0006a00001aa7983 */ /* 0x002ea20000300800 */
[----:B---3--:R-:W-:-:S02]  /*ecd0*/  IADD3.X R4, R4, UR19, RZ, P6, !PT ;  /* 0x0000001304047c10 */ /* 0x008fc4000b7fe4ff */
[----:B------:R-:W-:-:S03]  /*ece0*/  IADD3 R182, P6, R182, UR18, RZ ;  /* 0x00000012b6b67c10 */ /* 0x000fc6000ffde0ff */
[----:B------:R0:W-:Y:S04]  /*ecf0*/  STL [R1+0x624], R4 ;  /* 0x0006240401007387 */ /* 0x0001e80000100800 */
[----:B0-----:R-:W3:Y:S04]  /*ed00*/  LDL.LU R4, [R1+0xfa8] ;  /* 0x000fa80001047983 */ /* 0x001ee80000300800 */
[----:B------:R-:W-:Y:S04]  /*ed10*/  STL [R1+0x658], R183 ;  /* 0x000658b701007387 */ /* 0x000fe80000100800 */
[----:B------:R-:W3:Y:S01]  /*ed20*/  LDL.LU R8, [R1+0x6a8] ;  /* 0x0006a80001087983 */ /* 0x000ee20000300800 */
[----:B----4-:R-:W-:-:S02]  /*ed30*/  IADD3.X R7, R7, UR19, RZ, P0, !PT ;  /* 0x0000001307077c10 */ /* 0x010fc400087fe4ff */
[----:B------:R-:W-:-:S03]  /*ed40*/  IADD3 R180, P0, R180, UR18, RZ ;  /* 0x00000012b4b47c10 */ /* 0x000fc6000ff1e0ff */
[----:B------:R0:W-:Y:S04]  /*ed50*/  STL [R1+0x62c], R7 ;  /* 0x00062c0701007387 */ /* 0x0001e80000100800 */
[----:B------:R-:W-:Y:S04]  /*ed60*/  STL [R1+0x660], R182 ;  /* 0x000660b601007387 */ /* 0x000fe80000100800 */
[----:B0-----:R-:W4:Y:S01]  /*ed70*/  LDL.LU R7, [R1+0xfa4] ;  /* 0x000fa40001077983 */ /* 0x001f220000300800 */
[----:B------:R-:W-:-:S03]  /*ed80*/  IADD3.X R5, R5, UR19, RZ, P1, !PT ;  /* 0x0000001305057c10 */ /* 0x000fc60008ffe4ff */
[----:B------:R-:W4:Y:S04]  /*ed90*/  LDL.LU R9, [R1+0x6b0] ;  /* 0x0006b00001097983 */ /* 0x000f280000300800 */
[----:B------:R-:W4:Y:S04]  /*eda0*/  LDL.LU R186, [R1+0x6b8] ;  /* 0x0006b80001ba7983 */ /* 0x000f280000300800 */
[----:B------:R0:W-:Y:S04]  /*edb0*/  STL [R1+0x634], R5 ;  /* 0x0006340501007387 */ /* 0x0001e80000100800 */
[----:B------:R-:W-:Y:S04]  /*edc0*/  STL [R1+0x668], R180 ;  /* 0x000668b401007387 */ /* 0x000fe80000100800 */
[----:B0-----:R-:W4:Y:S01]  /*edd0*/  LDL.LU R5, [R1+0xfa0] ;  /* 0x000fa00001057983 */ /* 0x001f220000300800 */
[----:B------:R-:W-:-:S03]  /*ede0*/  IADD3 R179, P1, R179, UR18, RZ ;  /* 0x00000012b3b37c10 */ /* 0x000fc6000ff3e0ff */
[----:B------:R-:W4:Y:S04]  /*edf0*/  LDL.LU R185, [R1+0x6c0] ;  /* 0x0006c00001b97983 */ /* 0x000f280000300800 */
[----:B------:R-:W4:Y:S01]  /*ee00*/  LDL.LU R183, [R1+0x6c8] ;  /* 0x0006c80001b77983 */ /* 0x000f220000300800 */
[----:B--2---:R-:W-:Y:S02]  /*ee10*/  IADD3.X R3, R3, UR19, RZ, P2, !PT ;  /* 0x0000001303037c10 */ /* 0x004fe400097fe4ff */
[----:B------:R-:W-:-:S03]  /*ee20*/  IADD3 R177, P2, R177, UR18, RZ ;  /* 0x00000012b1b17c10 */ /* 0x000fc6000ff5e0ff */
[----:B------:R0:W-:Y:S04]  /*ee30*/  STL [R1+0x63c], R3 ;  /* 0x00063c0301007387 */ /* 0x0001e80000100800 */
[----:B------:R-:W-:Y:S04]  /*ee40*/  STL [R1+0x670], R179 ;  /* 0x000670b301007387 */ /* 0x000fe80000100800 */
[----:B0-----:R-:W2:Y:S04]  /*ee50*/  LDL.LU R3, [R1+0xf9c] ;  /* 0x000f9c0001037983 */ /* 0x001ea80000300800 */
[----:B------:R-:W2:Y:S04]  /*ee60*/  LDL.LU R182, [R1+0x6d0] ;  /* 0x0006d00001b67983 */ /* 0x000ea80000300800 */
[----:B------:R-:W2:Y:S01]  /*ee70*/  LDL.LU R180, [R1+0x6d8] ;  /* 0x0006d80001b47983 */ /* 0x000ea20000300800 */
[----:B---3--:R-:W-:-:S02]  /*ee80*/  IADD3.X R4, R4, UR19, RZ, P3, !PT ;  /* 0x0000001304047c10 */ /* 0x008fc40009ffe4ff */
[----:B------:R-:W-:-:S03]  /*ee90*/  IADD3 R173, P3, R173, UR18, RZ ;  /* 0x00000012adad7c10 */ /* 0x000fc6000ff7e0ff */
[----:B------:R0:W-:Y:S04]  /*eea0*/  STL [R1+0x644], R4 ;  /* 0x0006440401007387 */ /* 0x0001e80000100800 */
[----:B------:R1:W-:Y:S04]  /*eeb0*/  STL [R1+0x678], R177 ;  /* 0x000678b101007387 */ /* 0x0003e80000100800 */
[----:B0-----:R-:W3:Y:S04]  /*eec0*/  LDL.LU R4, [R1+0xf98] ;  /* 0x000f980001047983 */ /* 0x001ee80000300800 */
[----:B------:R-:W3:Y:S04]  /*eed0*/  LDL.LU R179, [R1+0x6e0] ;  /* 0x0006e00001b37983 */ /* 0x000ee80000300800 */
[----:B-1----:R-:W3:Y:S01]  /*eee0*/  LDL.LU R177, [R1+0x6e8] ;  /* 0x0006e80001b17983 */ /* 0x002ee20000300800 */
[----:B----4-:R-:W-:-:S05]  /*eef0*/  IADD3.X R7, R7, UR19, RZ, P4, !PT ;  /* 0x0000001307077c10 */ /* 0x010fca000a7fe4ff */
[----:B------:R0:W-:Y:S04]  /*ef00*/  STL [R1+0x64c], R7 ;  /* 0x00064c0701007387 */ /* 0x0001e80000100800 */
[----:B------:R1:W-:Y:S04]  /*ef10*/  STL [R1+0x680], R173 ;  /* 0x000680ad01007387 */ /* 0x0003e80000100800 */
[----:B0-----:R-:W4:Y:S04]  /*ef20*/  LDL.LU R7, [R1+0xf94] ;  /* 0x000f940001077983 */ /* 0x001f280000300800 */
[----:B-1----:R-:W4:Y:S01]  /*ef30*/  LDL.LU R173, [R1+0x6f0] ;  /* 0x0006f00001ad7983 */ /* 0x002f220000300800 */
[----:B------:R-:W-:-:S05]  /*ef40*/  IADD3.X R5, R5, UR19, RZ, P5, !PT ;  /* 0x0000001305057c10 */ /* 0x000fca000affe4ff */
[----:B------:R0:W-:Y:S04]  /*ef50*/  STL [R1+0x654], R5 ;  /* 0x0006540501007387 */ /* 0x0001e80000100800 */
[----:B0-----:R-:W4:Y:S01]  /*ef60*/  LDL.LU R5, [R1+0xf90] ;  /* 0x000f900001057983 */ /* 0x001f220000300800 */
[----:B------:R-:W-:Y:S02]  /*ef70*/  IADD3 R176, P4, R176, UR18, RZ ;  /* 0x00000012b0b07c10 */ /* 0x000fe4000ff9e0ff */
[----:B------:R-:W-:-:S03]  /*ef80*/  IADD3 R174, P5, R174, UR18, RZ ;  /* 0x00000012aeae7c10 */ /* 0x000fc6000ffbe0ff */
[----:B------:R0:W-:Y:S04]  /*ef90*/  STL [R1+0x688], R176 ;  /* 0x000688b001007387 */ /* 0x0001e80000100800 */
[----:B0-----:R-:W4:Y:S04]  /*efa0*/  LDL.LU R176, [R1+0x6f8] ;  /* 0x0006f80001b07983 */ /* 0x001f280000300800 */
[----:B------:R0:W-:Y:S04]  /*efb0*/  STL [R1+0x690], R174 ;  /* 0x000690ae01007387 */ /* 0x0001e80000100800 */
[----:B0-----:R-:W4:Y:S01]  /*efc0*/  LDL.LU R174, [R1+0x700] ;  /* 0x0007000001ae7983 */ /* 0x001f220000300800 */
[----:B--2---:R-:W-:-:S02]  /*efd0*/  IADD3.X R3, R3, UR19, RZ, P6, !PT ;  /* 0x0000001303037c10 */ /* 0x004fc4000b7fe4ff */
[----:B------:R-:W-:-:S03]  /*efe0*/  IADD3 R171, P6, R171, UR18, RZ ;  /* 0x00000012abab7c10 */ /* 0x000fc6000ffde0ff */
[----:B------:R0:W-:Y:S04]  /*eff0*/  STL [R1+0x65c], R3 ;  /* 0x00065c0301007387 */ /* 0x0001e80000100800 */
[----:B0-----:R-:W2:Y:S01]  /*f000*/  LDL.LU R3, [R1+0xf8c] ;  /* 0x000f8c0001037983 */ /* 0x001ea20000300800 */
[----:B---3--:R-:W-:Y:S02]  /*f010*/  IADD3.X R4, R4, UR19, RZ, P0, !PT ;  /* 0x0000001304047c10 */ /* 0x008fe400087fe4ff */
[----:B------:R-:W-:-:S03]  /*f020*/  IADD3 R170, P0, R170, UR18, RZ ;  /* 0x00000012aaaa7c10 */ /* 0x000fc6000ff1e0ff */
[----:B------:R0:W-:Y:S04]  /*f030*/  STL [R1+0x664], R4 ;  /* 0x0006640401007387 */ /* 0x0001e80000100800 */
[----:B0-----:R-:W3:Y:S04]  /*f040*/  LDL.LU R4, [R1+0xf88] ;  /* 0x000f880001047983 */ /* 0x001ee80000300800 */
[----:B------:R-:W-:Y:S01]  /*f050*/  STL [R1+0x698], R171 ;  /* 0x000698ab01007387 */ /* 0x000fe20000100800 */
[----:B----4-:R-:W-:-:S05]  /*f060*/  IADD3.X R7, R7, UR19, RZ, P1, !PT ;  /* 0x0000001307077c10 */ /* 0x010fca0008ffe4ff */
[----:B------:R0:W-:Y:S04]  /*f070*/  STL [R1+0x66c], R7 ;  /* 0x00066c0701007387 */ /* 0x0001e80000100800 */
[----:B0-----:R-:W4:Y:S04]  /*f080*/  LDL.LU R7, [R1+0xf84] ;  /* 0x000f840001077983 */ /* 0x001f280000300800 */
[----:B------:R0:W-:Y:S01]  /*f090*/  STL [R1+0x6a0], R170 ;  /* 0x0006a0aa01007387 */ /* 0x0001e20000100800 */
[----:B------:R-:W-:-:S03]  /*f0a0*/  IADD3.X R5, R5, UR19, RZ, P2, !PT ;  /* 0x0000001305057c10 */ /* 0x000fc600097fe4ff */
[----:B------:R-:W4:Y:S04]  /*f0b0*/  LDL.LU R171, [R1+0x6e4] ;  /* 0x0006e40001ab7983 */ /* 0x000f280000300800 */
[----:B0-----:R-:W4:Y:S04]  /*f0c0*/  LDL.LU R170, [R1+0x6ec] ;  /* 0x0006ec0001aa7983 */ /* 0x001f280000300800 */
[----:B------:R0:W-:Y:S04]  /*f0d0*/  STL [R1+0x674], R5 ;  /* 0x0006740501007387 */ /* 0x0001e80000100800 */
[----:B0-----:R-:W4:Y:S01]  /*f0e0*/  LDL.LU R5, [R1+0xf80] ;  /* 0x000f800001057983 */ /* 0x001f220000300800 */
[----:B------:R-:W-:-:S02]  /*f0f0*/  IADD3 R8, P1, R8, UR18, RZ ;  /* 0x0000001208087c10 */ /* 0x000fc4000ff3e0ff */
[----:B------:R-:W-:-:S03]  /*f100*/  IADD3 R9, P2, R9, UR18, RZ ;  /* 0x0000001209097c10 */ /* 0x000fc6000ff5e0ff */
[----:B------:R-:W-:Y:S01]  /*f110*/  STL [R1+0x6a8], R8 ;  /* 0x0006a80801007387 */ /* 0x000fe20000100800 */
[----:B--2---:R-:W-:Y:S02]  /*f120*/  IADD3.X R3, R3, UR19, RZ, P3, !PT ;  /* 0x0000001303037c10 */ /* 0x004fe40009ffe4ff */
[----:B------:R-:W-:-:S03]  /*f130*/  IADD3 R186, P3, R186, UR18, RZ ;  /* 0x00000012baba7c10 */ /* 0x000fc6000ff7e0ff */
[----:B------:R0:W-:Y:S04]  /*f140*/  STL [R1+0x67c], R3 ;  /* 0x00067c0301007387 */ /* 0x0001e80000100800 */
[----:B0-----:R-:W2:Y:S04]  /*f150*/  LDL.LU R3, [R1+0xf7c] ;  /* 0x000f7c0001037983 */ /* 0x001ea80000300800 */
[----:B------:R-:W-:Y:S01]  /*f160*/  STL [R1+0x6b0], R9 ;  /* 0x0006b00901007387 */ /* 0x000fe20000100800 */
        /* <DEDUP_REMOVED lines=8> */
[----:B------:R-:W-:Y:S01]  /*f1f0*/  STL [R1+0x6c0], R185 ;  /* 0x0006c0b901007387 */ /* 0x000fe20000100800 */
[----:B------:R-:W-:-:S05]  /*f200*/  IADD3.X R5, R5, UR19, RZ, P6, !PT ;  /* 0x0000001305057c10 */ /* 0x000fca000b7fe4ff */
[----:B------:R0:W-:Y:S04]  /*f210*/  STL [R1+0x694], R5 ;  /* 0x0006940501007387 */ /* 0x0001e80000100800 */
[----:B0-----:R-:W4:Y:S01]  /*f220*/  LDL.LU R5, [R1+0xf70] ;  /* 0x000f700001057983 */ /* 0x001f220000300800 */
[----:B------:R-:W-:Y:S02]  /*f230*/  IADD3 R183, P5, R183, UR18, RZ ;  /* 0x00000012b7b77c10 */ /* 0x000fe4000ffbe0ff */
        /* <DEDUP_REMOVED lines=27> */
[----:B---3--:R-:W-:Y:S01]  /*f3f0*/  IADD3.X R4, R4, UR19, RZ, P5, !PT ;  /* 0x0000001304047c10 */ /* 0x008fe2000affe4ff */
[----:B------:R-:W-:Y:S01]  /*f400*/  WARPGROUP.ARRIVE ;  /* 0x00000000000079c5 */ /* 0x000fe20000000000 */
[----:B------:R-:W-:Y:S01]  /*f410*/  IADD3 R174, P5, R174, UR18, RZ ;  /* 0x00000012aeae7c10 */ /* 0x000fe2000ffbe0ff */
[----:B------:R-:W-:Y:S01]  /*f420*/  UMOV UR8, UR12 ;  /* 0x0000000c00087c82 */ /* 0x000fe20008000000 */
[----:B----4-:R-:W-:Y:S01]  /*f430*/  IADD3.X R7, R7, UR19, RZ, P6, !PT ;  /* 0x0000001307077c10 */ /* 0x010fe2000b7fe4ff */
[----:B------:R0:W-:Y:S01]  /*f440*/  STL [R1+0x6c4], R4 ;  /* 0x0006c40401007387 */ /* 0x0001e20000100800 */
[----:B------:R-:W-:-:S03]  /*f450*/  IADD3.X R5, R5, UR19, RZ, P0, !PT ;  /* 0x0000001305057c10 */ /* 0x000fc600087fe4ff */
[----:B0-----:R-:W3:Y:S01]  /*f460*/  LDL.LU R4, [R1+0xf58] ;  /* 0x000f580001047983 */ /* 0x001ee20000300800 */
[----:B------:R-:W-:Y:S01]  /*f470*/  IADD3.X R171, R171, UR19, RZ, P2, !PT ;  /* 0x00000013abab7c10 */ /* 0x000fe200097fe4ff */
[----:B------:R-:W-:Y:S01]  /*f480*/  UMOV UR9, UR13 ;  /* 0x0000000d00097c82 */ /* 0x000fe20008000000 */
[----:B------:R-:W-:Y:S01]  /*f490*/  IADD3.X R170, R170, UR19, RZ, P3, !PT ;  /* 0x00000013aaaa7c10 */ /* 0x000fe20009ffe4ff */
[----:B------:R-:W-:Y:S01]  /*f4a0*/  STL [R1+0x6f8], R176 ;  /* 0x0006f8b001007387 */ /* 0x000fe20000100800 */
[----:B------:R-:W-:Y:S01]  /*f4b0*/  QGMMA.64x256x32.F32.E4M3.E4M3 R24, gdesc[UR8], R24, gsb0 ;  /* 0x03e00000081879f3 */ /* 0x000fe20008000818 */
[----:B------:R-:W0:Y:S02]  /*f4c0*/  LDC R173, c[0x0][0x238] ;  /* 0x00008e00ffad7b82 */ /* 0x000e240000000800 */
[----:B------:R1:W-:Y:S04]  /*f4d0*/  STL [R1+0x6cc], R7 ;  /* 0x0006cc0701007387 */ /* 0x0003e80000100800 */
[----:B------:R-:W-:Y:S04]  /*f4e0*/  STL [R1+0x700], R174 ;  /* 0x000700ae01007387 */ /* 0x000fe80000100800 */
[----:B-1----:R-:W4:Y:S04]  /*f4f0*/  LDL.LU R7, [R1+0xf54] ;  /* 0x000f540001077983 */ /* 0x002f280000300800 */
[----:B------:R1:W-:Y:S04]  /*f500*/  STL [R1+0x6d4], R5 ;  /* 0x0006d40501007387 */ /* 0x0003e80000100800 */
[----:B-1----:R-:W3:Y:S01]  /*f510*/  LDL.LU R5, [R1+0xf50] ;  /* 0x000f500001057983 */ /* 0x002ee20000300800 */
[----:B--2---:R-:W-:-:S05]  /*f520*/  IADD3.X R3, R3, UR19, RZ, P1, !PT ;  /* 0x0000001303037c10 */ /* 0x004fca0008ffe4ff */
[----:B------:R1:W-:Y:S04]  /*f530*/  STL [R1+0x6dc], R3 ;  /* 0x0006dc0301007387 */ /* 0x0003e80000100800 */
[----:B-1----:R-:W2:Y:S01]  /*f540*/  LDL.LU R3, [R1+0xf4c] ;  /* 0x000f4c0001037983 */ /* 0x002ea20000300800 */
[----:B----4-:R-:W-:-:S05]  /*f550*/  IADD3.X R7, R7, UR19, RZ, P4, !PT ;  /* 0x0000001307077c10 */ /* 0x010fca000a7fe4ff */
[----:B------:R1:W-:Y:S04]  /*f560*/  STL [R1+0x6f4], R7 ;  /* 0x0006f40701007387 */ /* 0x0003e80000100800 */
[----:B------:R-:W-:Y:S01]  /*f570*/  STL [R1+0x6e4], R171 ;  /* 0x0006e4ab01007387 */ /* 0x000fe20000100800 */
[----:B---3--:R-:W-:-:S03]  /*f580*/  IADD3.X R5, R5, UR19, RZ, P5, !PT ;  /* 0x0000001305057c10 */ /* 0x008fc6000affe4ff */
[----:B-1----:R3:W5:Y:S04]  /*f590*/  LDL.LU R7, [R1+0xf48] ;  /* 0x000f480001077983 */ /* 0x0027680000300800 */
[----:B------:R-:W-:Y:S04]  /*f5a0*/  STL [R1+0x6ec], R170 ;  /* 0x0006ecaa01007387 */ /* 0x000fe80000100800 */
[----:B------:R1:W-:Y:S04]  /*f5b0*/  STL [R1+0x6fc], R5 ;  /* 0x0006fc0501007387 */ /* 0x0003e80000100800 */
[----:B-1----:R3:W5:Y:S01]  /*f5c0*/  LDL.LU R5, [R1+0xf44] ;  /* 0x000f440001057983 */ /* 0x0027620000300800 */
[----:B------:R-:W-:-:S05]  /*f5d0*/  VIADD R189, R189, 0xffffffff ;  /* 0xffffffffbdbd7836 */ /* 0x000fca0000000000 */
[----:B------:R-:W-:Y:S01]  /*f5e0*/  ISETP.NE.U32.AND P6, PT, R189, RZ, PT ;  /* 0x000000ffbd00720c */ /* 0x000fe20003fc5070 */
[----:B0-----:R-:W-:Y:S01]  /*f5f0*/  IMAD.SHL.U32 R8, R173, 0x20, RZ ;  /* 0x00000020ad087824 */ /* 0x001fe200078e00ff */
[----:B------:R-:W-:-:S04]  /*f600*/  WARPGROUP.DEPBAR.LE gsb0, 0x0 ;  /* 0x00008000000079c5 */ /* 0x000fc80000010000 */
[----:B------:R-:W-:Y:S01]  /*f610*/  IADD3 R4, P0, R8, R4, RZ ;  /* 0x0000000408047210 */ /* 0x000fe20007f1e0ff */
[----:B------:R-:W-:-:S03]  /*f620*/  VIADD R2, R2, 0xffffffe0 ;  /* 0xffffffe002027836 */ /* 0x000fc60000000000 */
[----:B--2---:R-:W-:-:S03]  /*f630*/  LEA.HI.X.SX32 R3, R8, R3, 0x1, P0 ;  /* 0x0000000308037211 */ /* 0x004fc600000f0eff */
[----:B---3--:R-:W-:Y:S06]  /*f640*/  @P6 BRA `(.L_x_1) ;  /* 0xffffff9000606947 */ /* 0x008fec000383ffff */
.L_x_0:
[----:B------:R-:W3:Y:S01]  /*f650*/  LDL.LU R165, [R1+0x400] ;  /* 0x0004000001a57983 */ /* 0x000ee20000300800 */
[----:B------:R-:W-:Y:S01]  /*f660*/  MOV R166, UR33 ;  /* 0x0000002100a67c02 */ /* 0x000fe20008000f00 */
[----:B------:R-:W-:Y:S01]  /*f670*/  ULDC UR6, c[0x0][0x248] ;  /* 0x0000920000067ab9 */ /* 0x000fe20000000800 */
[----:B------:R-:W-:Y:S01]  /*f680*/  MOV R0, UR32 ;  /* 0x0000002000007c02 */ /* 0x000fe20008000f00 */
[----:B------:R-:W4:Y:S01]  /*f690*/  LDL.LU R19, [R1+0x404] ;  /* 0x0004040001137983 */ /* 0x000f220000300800 */
[----:B------:R-:W-:Y:S01]  /*f6a0*/  ULDC.64 UR8, c[0x0][0x228] ;  /* 0x00008a0000087ab9 */ /* 0x000fe20000000a00 */
[----:B------:R-:W-:Y:S01]  /*f6b0*/  ULDC UR7, c[0x0][0x22c] ;  /* 0x00008b0000077ab9 */ /* 0x000fe20000000800 */
[----:B------:R-:W-:Y:S01]  /*f6c0*/  LOP3.LUT R2, R2, 0xfeffffff, RZ, 0xc0, !PT ;  /* 0xfeffffff02027812 */ /* 0x000fe200078ec0ff */
[----:B------:R-:W4:Y:S01]  /*f6d0*/  LDL.LU R164, [R1+0x410] ;  /* 0x0004100001a47983 */ /* 0x000f220000300800 */
[----:B------:R-:W-:Y:S01]  /*f6e0*/  ULDC UR33, c[0x0][0x22c] ;  /* 0x00008b0000217ab9 */ /* 0x000fe20000000800 */
[----:B------:R-:W-:Y:S01]  /*f6f0*/  ULDC UR61, c[0x0][0x22c] ;  /* 0x00008b00003d7ab9 */ /* 0x000fe20000000800 */
[----:B------:R-:W-:Y:S01]  /*f700*/  ULDC UR32, c[0x0][0x22c] ;  /* 0x00008b0000207ab9 */ /* 0x000fe20000000800 */
[----:B------:R-:W4:Y:S01]  /*f710*/  LDL.LU R16, [R1+0x414] ;  /* 0x0004140001107983 */ /* 0x000f220000300800 */
[----:B------:R-:W-:Y:S01]  /*f720*/  BAR.SYNC.DEFER_BLOCKING 0x0 ;  /* 0x0000000000007b1d */ /* 0x000fe20000010000 */
[----:B-----5:R-:W-:-:S02]  /*f730*/  VIADD R252, R5, 0xb2 ;  /* 0x000000b205fc7836 */ /* 0x020fc40000000000 */
[C---:B------:R-:W-:Y:S02]  /*f740*/  VIADD R239, R5.reuse, 0xb3 ;  /* 0x000000b305ef7836 */ /* 0x040fe40000000000 */
[C---:B------:R-:W-:Y:S01]  /*f750*/  VIADD R241, R5.reuse, 0xb4 ;  /* 0x000000b405f17836 */ /* 0x040fe20000000000 */
[----:B------:R-:W-:Y:S01]  /*f760*/  ULDC UR60, c[0x0][0x22c] ;  /* 0x00008b00003c7ab9 */ /* 0x000fe20000000800 */
[C---:B------:R-:W-:Y:S01]  /*f770*/  VIADD R240, R5.reuse, 0xb5 ;  /* 0x000000b505f07836 */ /* 0x040fe20000000000 */
[----:B------:R-:W4:Y:S01]  /*f780*/  LDL.LU R163, [R1+0x420] ;  /* 0x0004200001a37983 */ /* 0x000f220000300800 */
        /* <DEDUP_REMOVED lines=51> */
[----:B--2---:R-:W2:Y:S01]  /*fac0*/  LDL.LU R22, [R1+0x454] ;  /* 0x0004540001167983 */ /* 0x004ea20000300800 */
[C---:B------:R-:W-:Y:S01]  /*fad0*/  VIADD R213, R5.reuse, 0xd1 ;  /* 0x000000d105d57836 */ /* 0x040fe20000000000 */
[----:B------:R-:W-:Y:S01]  /*fae0*/  ULDC UR46, c[0x0][0x22c] ;  /* 0x00008b00002e7ab9 */ /* 0x000fe20000000800 */
[C---:B------:R-:W-:Y:S01]  /*faf0*/  VIADD R211, R5.reuse, 0xd2 ;  /* 0x000000d205d37836 */ /* 0x040fe20000000000 */
[----:B------:R-:W2:Y:S01]  /*fb00*/  LDL.LU R21, [R1+0x458] ;  /* 0x0004580001157983 */ /* 0x000ea20000300800 */
        /* <DEDUP_REMOVED lines=43> */
[----:B------:R-:W-:Y:S01]  /*fdc0*/  STL [R1+0xf9c], R242 ;  /* 0x000f9cf201007387 */ /* 0x000fe20000100800 */
        /* <DEDUP_REMOVED lines=16> */
[----:B------:R-:W-:Y:S01]  /*fed0*/  VIADD R180, R5, 0xf2 ;  /* 0x000000f205b47836 */ /* 0x000fe20000000000 */
[----:B------:R-:W-:Y:S01]  /*fee0*/  ULDC UR28, c[0x0][0x22c] ;  /* 0x00008b00001c7ab9 */ /* 0x000fe20000000800 */
[----:B------:R-:W-:Y:S01]  /*fef0*/  ULDC UR27, c[0x0][0x22c] ;  /* 0x00008b00001b7ab9 */ /* 0x000fe20000000800 */
[----:B------:R-:W-:Y:S01]  /*ff00*/  STL [R1+0xf88], R247 ;  /* 0x000f88f701007387 */ /* 0x000fe20000100800 */
[----:B------:R-:W-:Y:S01]  /*ff10*/  ULDC UR26, c[0x0][0x22c] ;  /* 0x00008b00001a7ab9 */ /* 0x000fe20000000800 */
        /* <DEDUP_REMOVED lines=18> */
[----:B------:R0:W-:Y:S01]  /*10040*/  STL [R1+0x9a8], R166 ;  /* 0x0009a8a601007387 */ /* 0x0001e20000100800 */
[----:B------:R-:W-:Y:S01]  /*10050*/  ULDC UR11, c[0x0][0x22c] ;  /* 0x00008b00000b7ab9 */ /* 0x000fe20000000800 */
[----:B------:R-:W-:Y:S01]  /*10060*/  ULDC UR10, c[0x0][0x22c] ;  /* 0x00008b00000a7ab9 */ /* 0x000fe20000000800 */
[----:B------:R-:W-:Y:S01]  /*10070*/  ULDC UR4, c[0x0][0x22c] ;  /* 0x00008b0000047ab9 */ /* 0x000fe20000000800 */
[----:B------:R1:W-:Y:S01]  /*10080*/  STL [R1+0x9a4], R0 ;  /* 0x0009a40001007387 */ /* 0x0003e20000100800 */
[----:B---3--:R-:W-:-:S04]  /*10090*/  IMAD.MOV.U32 R168, RZ, RZ, R165 ;  /* 0x000000ffffa87224 */ /* 0x008fc800078e00a5 */
[----:B------:R-:W-:Y:S02]  /*100a0*/  IMAD.MOV.U32 R171, RZ, RZ, R168 ;  /* 0x000000ffffab7224 */ /* 0x000fe400078e00a8 */
[----:B----4-:R-:W-:-:S04]  /*100b0*/  IMAD.MOV.U32 R167, RZ, RZ, R164 ;  /* 0x000000ffffa77224 */ /* 0x010fc800078e00a4 */
[----:B------:R-:W-:Y:S02]  /*100c0*/  IMAD.MOV.U32 R170, RZ, RZ, R167 ;  /* 0x000000ffffaa7224 */ /* 0x000fe400078e00a7 */
[----:B0-----:R-:W-:Y:S02]  /*100d0*/  IMAD.MOV.U32 R166, RZ, RZ, R163 ;  /* 0x000000ffffa67224 */ /* 0x001fe400078e00a3 */
[----:B------:R-:W-:Y:S02]  /*100e0*/  IMAD.MOV.U32 R165, RZ, RZ, R162 ;  /* 0x000000ffffa57224 */ /* 0x000fe400078e00a2 */
[----:B------:R-:W-:Y:S02]  /*100f0*/  IMAD.MOV.U32 R169, RZ, RZ, R166 ;  /* 0x000000ffffa97224 */ /* 0x000fe400078e00a6 */
[----:B------:R-:W-:Y:S02]  /*10100*/  IMAD.MOV.U32 R164, RZ, RZ, R161 ;  /* 0x000000ffffa47224 */ /* 0x000fe400078e00a1 */
[----:B------:R-:W-:-:S02]  /*10110*/  IMAD.MOV.U32 R168, RZ, RZ, R165 ;  /* 0x000000ffffa87224 */ /* 0x000fc400078e00a5 */
[----:B------:R-:W-:Y:S02]  /*10120*/  IMAD.MOV.U32 R163, RZ, RZ, R160 ;  /* 0x000000ffffa37224 */ /* 0x000fe400078e00a0 */
[----:B------:R-:W-:Y:S02]  /*10130*/  IMAD.MOV.U32 R167, RZ, RZ, R164 ;  /* 0x000000ffffa77224 */ /* 0x000fe400078e00a4 */
        /* <DEDUP_REMOVED lines=18> */
[----:B--2---:R-:W-:Y:S02]  /*10260*/  IMAD.MOV.U32 R153, RZ, RZ, R22 ;  /* 0x000000ffff997224 */ /* 0x004fe400078e0016 */
        /* <DEDUP_REMOVED lines=14> */
[----:B------:R-:W-:Y:S01]  /*10350*/  IMAD R13, R5, UR6, RZ ;  /* 0x00000006050d7c24 */ /* 0x000fe2000f8e02ff */
[----:B------:R-:W-:Y:S01]  /*10360*/  ULDC UR6, c[0x0][0x248] ;  /* 0x0000920000067ab9 */ /* 0x000fe20000000800 */
[----:B------:R-:W-:-:S02]  /*10370*/  IMAD.MOV.U32 R22, RZ, RZ, R18 ;  /* 0x000000ffff167224 */ /* 0x000fc400078e0012 */
[----:B------:R-:W-:Y:S01]  /*10380*/  VIADD R15, R13, UR6 ;  /* 0x000000060d0f7c36 */ /* 0x000fe20008000000 */
[----:B------:R-:W-:Y:S01]  /*10390*/  ULDC UR6, c[0x0][0x248] ;  /* 0x0000920000067ab9 */ /* 0x000fe20000000800 */
[----:B------:R-:W-:Y:S02]  /*103a0*/  IMAD.MOV.U32 R21, RZ, RZ, R14 ;  /* 0x000000ffff157224 */ /* 0x000fe400078e000e */
[----:B------:R-:W-:Y:S01]  /*103b0*/  VIADD R17, R15, UR6 ;  /* 0x000000060f117c36 */ /* 0x000fe20008000000 */
[----:B------:R-:W-:Y:S01]  /*103c0*/  ULDC UR6, c[0x0][0x248] ;  /* 0x0000920000067ab9 */ /* 0x000fe20000000800 */
[----:B------:R-:W-:Y:S02]  /*103d0*/  IMAD.MOV.U32 R18, RZ, RZ, R11 ;  /* 0x000000ffff127224 */ /* 0x000fe400078e000b */
[----:B-1----:R-:W-:Y:S01]  /*103e0*/  VIADD R0, R17, UR6 ;  /* 0x0000000611007c36 */ /* 0x002fe20008000000 */
[----:B------:R-:W-:Y:S01]  /*103f0*/  ULDC UR6, c[0x0][0x248] ;  /* 0x0000920000067ab9 */ /* 0x000fe20000000800 */
[----:B------:R-:W-:-:S02]  /*10400*/  IMAD.MOV.U32 R20, RZ, RZ, R12 ;  /* 0x000000ffff147224 */ /* 0x000fc400078e000c */
[----:B------:R-:W-:Y:S01]  /*10410*/  IMAD.MOV.U32 R14, RZ, RZ, R10 ;  /* 0x000000ffff0e7224 */ /* 0x000fe200078e000a */
[----:B------:R0:W-:Y:S01]  /*10420*/  STL [R1+0x618], R0 ;  /* 0x0006180001007387 */ /* 0x0001e20000100800 */
[----:B------:R-:W-:Y:S02]  /*10430*/  IMAD.MOV.U32 R12, RZ, RZ, R9 ;  /* 0x000000ffff0c7224 */ /* 0x000fe400078e0009 */
[----:B0-----:R-:W-:Y:S01]  /*10440*/  VIADD R0, R0, UR6 ;  /* 0x0000000600007c36 */ /* 0x001fe20008000000 */
[----:B------:R-:W-:-:S04]  /*10450*/  ULDC UR6, c[0x0][0x248] ;  /* 0x0000920000067ab9 */ /* 0x000fc80000000800 */
[----:B------:R0:W-:Y:S02]  /*10460*/  STL [R1+0x624], R0 ;  /* 0x0006240001007387 */ /* 0x0001e40000100800 */
        /* <DEDUP_REMOVED lines=121> */
[----:B------:R-:W-:Y:S01]  /*10c00*/  F2FP.SATFINITE.E4M3.F32.PACK_AB_MERGE_C R19, R19, R171, RZ ;  /* 0x000000ab1313723e */ /* 0x000fe200048070ff */
[----:B------:R-:W-:Y:S01]  /*10c10*/  IMAD.MOV.U32 R173, RZ, RZ, R170 ;  /* 0x000000ffffad7224 */ /* 0x000fe200078e00aa */
[----:B------:R-:W-:Y:S02]  /*10c20*/  ULDC UR6, c[0x0][0x248] ;  /* 0x0000920000067ab9 */ /* 0x000fe40000000800 */
[----:B------:R0:W-:Y:S04]  /*10c30*/  STL [R1+0x774], R0 ;  /* 0x0007740001007387 */ /* 0x0001e80000100800 */
[----:B------:R-:W2:Y:S04]  /*10c40*/  LDL.LU R11, [R1+0x484] ;  /* 0x00048400010b7983 */ /* 0x000ea80000300800 */
[----:B------:R-:W3:Y:S04]  /*10c50*/  LDL.LU R10, [R1+0x488] ;  /* 0x00048800010a7983 */ /* 0x000ee80000300800 */
[----:B------:R-:W4:Y:S01]  /*10c60*/  LDL.LU R9, [R1+0x48c] ;  /* 0x00048c0001097983 */ /* 0x000f220000300800 */
        /* <DEDUP_REMOVED lines=24> */
[----:B------:R-:W-:Y:S01]  /*10df0*/  IMAD.MOV.U32 R22, RZ, RZ, R18 ;  /* 0x000000ffff167224 */ /* 0x000fe200078e0012 */
[----:B------:R-:W-:Y:S01]  /*10e00*/  F2FP.SATFINITE.E4M3.F32.PACK_AB_MERGE_C R16, R16, R173, RZ ;  /* 0x000000ad1010723e */ /* 0x000fe200048070ff */
[----:B0-----:R-:W-:Y:S01]  /*10e10*/  VIADD R0, R0, UR6 ;  /* 0x0000000600007c36 */ /* 0x001fe20008000000 */
[----:B------:R-:W-:Y:S01]  /*10e20*/  ULDC UR6, c[0x0][0x248] ;  /* 0x0000920000067ab9 */ /* 0x000fe20000000800 */
[----:B--2---:R-:W-:-:S02]  /*10e30*/  IMAD.MOV.U32 R14, RZ, RZ, R11 ;  /* 0x000000ffff0e7224 */ /* 0x004fc400078e000b */
[----:B---3--:R-:W-:Y:S02]  /*10e40*/  IMAD.MOV.U32 R12, RZ, RZ, R10 ;  /* 0x000000ffff0c7224 */ /* 0x008fe400078e000a */
[----:B------:R-:W2:Y:S01]  /*10e50*/  LDL.LU R10, [R1+0x490] ;  /* 0x00049000010a7983 */ /* 0x000ea20000300800 */
[----:B----4-:R-:W-:-:S03]  /*10e60*/  IMAD.MOV.U32 R11, RZ, RZ, R9 ;  /* 0x000000ffff0b7224 */ /* 0x010fc600078e0009 */
[----:B------:R-:W3:Y:S04]  /*10e70*/  LDL.LU R9, [R1+0x494] ;  /* 0x0004940001097983 */ /* 0x000ee80000300800 */
[----:B------:R-:W4:Y:S04]  /*10e80*/  LDL.LU R174, [R1+0x408] ;  /* 0x0004080001ae7983 */ /* 0x000f280000300800 */
[----:B------:R-:W4:Y:S01]  /*10e90*/  LDL.LU R18, [R1+0x40c] ;  /* 0x00040c0001127983 */ /* 0x000f220000300800 */
        /* <DEDUP_REMOVED lines=22> */
[----:B------:R-:W-:Y:S01]  /*11000*/  IMAD.MOV.U32 R23, RZ, RZ, R22 ;  /* 0x000000ffff177224 */ /* 0x000fe200078e0016 */
[----:B------:R0:W-:Y:S01]  /*11010*/  STL [R1+0x770], R0 ;  /* 0x0007700001007387 */ /* 0x0001e20000100800 */
[----:B------:R-:W-:Y:S02]  /*11020*/  IMAD.MOV.U32 R22, RZ, RZ, R21 ;  /* 0x000000ffff167224 */ /* 0x000fe400078e0015 */
[----:B------:R-:W-:Y:S02]  /*11030*/  IMAD.MOV.U32 R21, RZ, RZ, R20 ;  /* 0x000000ffff157224 */ /* 0x000fe400078e0014 */
[----:B------:R-:W-:Y:S01]  /*11040*/  IMAD.MOV.U32 R20, RZ, RZ, R14 ;  /* 0x000000ffff147224 */ /* 0x000fe200078e000e */
[----:B------:R-:W-:Y:S01]  /*11050*/  F2FP.SATFINITE.E4M3.F32.PACK_AB_MERGE_C R172, R172, R173, RZ ;  /* 0x000000adacac723e */ /* 0x000fe200048070ff */
[----:B0-----:R-:W-:Y:S01]  /*11060*/  VIADD R0, R0, UR6 ;  /* 0x0000000600007c36 */ /* 0x001fe20008000000 */
[----:B------:R-:W-:Y:S01]  /*11070*/  ULDC UR6, c[0x0][0x248] ;  /* 0x0000920000067ab9 */ /* 0x000fe20000000800 */
[----:B------:R-:W-:-:S02]  /*11080*/  F2FP.SATFINITE.E4M3.F32.PACK_AB_MERGE_C R170, R170, R171, RZ ;  /* 0x000000abaaaa723e */ /* 0x000fc400048070ff */
[----:B----4-:R-:W-:Y:S02]  /*11090*/  F2FP.SATFINITE.E4M3.F32.PACK_AB_MERGE_C R18, R18, R174, RZ ;  /* 0x000000ae1212723e */ /* 0x010fe400048070ff */
[----:B------:R-:W4:Y:S04]  /*110a0*/  LDL.LU R174, [R1+0x418] ;  /* 0x0004180001ae7983 */ /* 0x000f280000300800 */
[----:B------:R-:W4:Y:S04]  /*110b0*/  LDL.LU R14, [R1+0x41c] ;  /* 0x00041c00010e7983 */ /* 0x000f280000300800 */
[----:B------:R0:W-:Y:S01]  /*110c0*/  STL [R1+0x768], R0 ;  /* 0x0007680001007387 */ /* 0x0001e20000100800 */
[----:B------:R-:W-:-:S03]  /*110d0*/  F2FP.SATFINITE.E4M3.F32.PACK_AB_MERGE_C R168, R168, R169, RZ ;  /* 0x000000a9a8a8723e */ /* 0x000fc600048070ff */
[----:B------:R-:W-:Y:S01]  /*110e0*/  STL [R1+0x978], R172 ;  /* 0x000978ac01007387 */ /* 0x000fe20000100800 */
[----:B------:R-:W-:Y:S01]  /*110f0*/  F2FP.SATFINITE.E4M3.F32.PACK_AB_MERGE_C R166, R166, R167, RZ ;  /* 0x000000a7a6a6723e */ /* 0x000fe200048070ff */
[----:B0-----:R-:W-:Y:S01]  /*11100*/  VIADD R0, R0, UR6 ;  /* 0x0000000600007c36 */ /* 0x001fe20008000000 */
[----:B------:R-:W-:Y:S01]  /*11110*/  ULDC UR6, c[0x0][0x248] ;  /* 0x0000920000067ab9 */ /* 0x000fe20000000800 */
[----:B------:R-:W-:Y:S04]  /*11120*/  STL [R1+0x974], R170 ;  /* 0x000974aa01007387 */ /* 0x000fe80000100800 */
        /* <DEDUP_REMOVED lines=28> */
[----:B------:R0:W-:Y:S04]  /*112f0*/  STL [R1+0x740], R0 ;  /* 0x0007400001007387 */ /* 0x0001e80000100800 */
[----:B------:R1:W-:Y:S01]  /*11300*/  STL [R1+0x98c], R152 ;  /* 0x00098c9801007387 */ /* 0x0003e20000100800 */
[----:B0-----:R-:W-:-:S03]  /*11310*/  VIADD R0, R0, UR6 ;  /* 0x0000000600007c36 */ /* 0x001fc60008000000 */
[----:B------:R0:W-:Y:S01]  /*11320*/  STL [R1+0x984], R22 ;  /* 0x0009841601007387 */ /* 0x0001e20000100800 */
[----:B------:R-:W-:Y:S01]  /*11330*/  IMAD.MOV.U32 R175, RZ, RZ, R21 ;  /* 0x000000ffffaf7224 */ /* 0x000fe200078e0015 */
[----:B------:R-:W-:Y:S02]  /*11340*/  ULDC UR6, c[0x0][0x248] ;  /* 0x0000920000067ab9 */ /* 0x000fe40000000800 */
[----:B------:R4:W-:Y:S04]  /*11350*/  STL [R1+0x738], R0 ;  /* 0x0007380001007387 */ /* 0x0009e80000100800 */
[----:B------:R-:W4:Y:S04]  /*11360*/  LDL.LU R169, [R1+0x498] ;  /* 0x0004980001a97983 */ /* 0x000f280000300800 */
        /* <DEDUP_REMOVED lines=16> */
[----:B-1----:R-:W4:Y:S01]  /*11470*/  LDL.LU R152, [R1+0x4dc] ;  /* 0x0004dc0001987983 */ /* 0x002f220000300800 */
[----:B------:R-:W-:-:S03]  /*11480*/  IMAD.MOV.U32 R173, RZ, RZ, R12 ;  /* 0x000000ffffad7224 */ /* 0x000fc600078e000c */
[----:B------:R-:W4:Y:S01]  /*11490*/  LDL.LU R23, [R1+0x4e0] ;  /* 0x0004e00001177983 */ /* 0x000f220000300800 */
[----:B------:R-:W-:-:S03]  /*114a0*/  IMAD.MOV.U32 R172, RZ, RZ, R11 ;  /* 0x000000ffffac7224 */ /* 0x000fc600078e000b */
[----:B0-----:R-:W4:Y:S04]  /*114b0*/  LDL.LU R22, [R1+0x4e4] ;  /* 0x0004e40001167983 */ /* 0x001f280000300800 */
[----:B------:R-:W4:Y:S01]  /*114c0*/  LDL.LU R21, [R1+0x4e8] ;  /* 0x0004e80001157983 */ /* 0x000f220000300800 */
[----:B--2---:R-:W-:Y:S02]  /*114d0*/  IMAD.MOV.U32 R171, RZ, RZ, R10 ;  /* 0x000000ffffab7224 */ /* 0x004fe400078e000a */
[----:B---3--:R-:W-:Y:S01]  /*114e0*/  IMAD.MOV.U32 R170, RZ, RZ, R9 ;  /* 0x000000ffffaa7224 */ /* 0x008fe200078e0009 */
[----:B----4-:R-:W-:Y:S01]  /*114f0*/  F2FP.SATFINITE.E4M3.F32.PACK_AB_MERGE_C R14, R14, R174, RZ ;  /* 0x000000ae0e0e723e */ /* 0x010fe200048070ff */
[----:B------:R-:W-:Y:S02]  /*11500*/  IMAD.MOV.U32 R174, RZ, RZ, R20 ;  /* 0x000000ffffae7224 */ /* 0x000fe400078e0014 */
[----:B------:R-:W2:Y:S04]  /*11510*/  LDL.LU R20, [R1+0x4ec] ;  /* 0x0004ec0001147983 */ /* 0x000ea80000300800 */
[----:B------:R-:W3:Y:S04]  /*11520*/  LDL.LU R12, [R1+0x4f0] ;  /* 0x0004f000010c7983 */ /* 0x000ee80000300800 */
[----:B------:R-:W3:Y:S04]  /*11530*/  LDL.LU R11, [R1+0x4f4] ;  /* 0x0004f400010b7983 */ /* 0x000ee80000300800 */
[----:B------:R-:W4:Y:S04]  /*11540*/  LDL.LU R10, [R1+0x4f8] ;  /* 0x0004f800010a7983 */ /* 0x000f280000300800 */
[----:B------:R-:W4:Y:S01]  /*11550*/  LDL.LU R9, [R1+0x4fc] ;  /* 0x0004fc0001097983 */ /* 0x000f220000300800 */
[----:B------:R-:W-:Y:S01]  /*11560*/  F2FP.SATFINITE.E4M3.F32.PACK_AB_MERGE_C R174, R174, R175, RZ ;  /* 0x000000afaeae723e */ /* 0x000fe200048070ff */
[----:B------:R-:W-:Y:S01]  /*11570*/  VIADD R0, R0, UR6 ;  /* 0x0000000600007c36 */ /* 0x000fe20008000000 */
[----:B------:R-:W-:Y:S01]  /*11580*/  F2FP.SATFINITE.E4M3.F32.PACK_AB_MERGE_C R172, R172, R173, RZ ;  /* 0x000000adacac723e */ /* 0x000fe200048070ff */
[----:B------:R-:W-:Y:S01]  /*11590*/  ULDC UR6, c[0x0][0x248] ;  /* 0x0000920000067ab9 */ /* 0x000fe20000000800 */
[----:B------:R-:W-:Y:S01]  /*115a0*/  F2FP.SATFINITE.E4M3.F32.PACK_AB_MERGE_C R170, R170, R171, RZ ;  /* 0x000000abaaaa723e */ /* 0x000fe200048070ff */
[----:B------:R-:W-:Y:S04]  /*115b0*/  STL [R1+0x9b8], R174 ;  /* 0x0009b8ae01007387 */ /* 0x000fe80000100800 */
[----:B------:R-:W-:Y:S04]  /*115c0*/  STL [R1+0x9b0], R172 ;  /* 0x0009b0ac01007387 */ /* 0x000fe80000100800 */
[----:B------:R0:W-:Y:S04]  /*115d0*/  STL [R1+0x730], R0 ;  /* 0x0007300001007387 */ /* 0x0001e80000100800 */
[----:B------:R-:W-:Y:S01]  /*115e0*/  STL [R1+0x99c], R170 ;  /* 0x00099caa01007387 */ /* 0x000fe20000100800 */
[----:B0-----:R-:W-:Y:S01]  /*115f0*/  VIADD R0, R0, UR6 ;  /* 0x0000000600007c36 */ /* 0x001fe20008000000 */
[----:B------:R-:W-:Y:S01]  /*11600*/  ULDC UR6, c[0x0][0x248] ;  /* 0x0000920000067ab9 */ /* 0x000fe20000000800 */
[----:B------:R-:W-:-:S05]  /*11610*/  F2FP.SATFINITE.E4M3.F32.PACK_AB_MERGE_C R168, R168, R169, RZ ;  /* 0x000000a9a8a8723e */ /* 0x000fca00048070ff */
[----:B------:R-:W-:Y:S01]  /*11620*/  STL [R1+0x994], R168 ;  /* 0x000994a801007387 */ /* 0x000fe20000100800 */
[----:B------:R-:W-:-:S03]  /*11630*/  F2FP.SATFINITE.E4M3.F32.PACK_AB_MERGE_C R166, R166, R167, RZ ;  /* 0x000000a7a6a6723e */ /* 0x000fc600048070ff */
[----:B------:R0:W-:Y:S01]  /*11640*/  STL [R1+0x728], R0 ;  /* 0x0007280001007387 */ /* 0x0001e20000100800 */
[----:B------:R-:W-:Y:S01]  /*11650*/  F2FP.SATFINITE.E4M3.F32.PACK_AB_MERGE_C R164, R164, R165, RZ ;  /* 0x000000a5a4a4723e */ /* 0x000fe200048070ff */
[----:B0-----:R-:W-:Y:S02]  /*11660*/  VIADD R0, R0, UR6 ;  /* 0x0000000600007c36 */ /* 0x001fe40008000000 */
[----:B------:R-:W-:Y:S01]  /*11670*/  STL [R1+0x9c8], R166 ;  /* 0x0009c8a601007387 */ /* 0x000fe20000100800 */
[----:B------:R-:W-:Y:S01]  /*11680*/  ULDC UR6, c[0x0][0x248] ;  /* 0x0000920000067ab9 */ /* 0x000fe20000000800 */
[----:B------:R-:W-:Y:S02]  /*11690*/  F2FP.SATFINITE.E4M3.F32.PACK_AB_MERGE_C R162, R162, R163, RZ ;  /* 0x000000a3a2a2723e */ /* 0x000fe400048070ff */
[----:B------:R-:W-:Y:S04]  /*116a0*/  STL [R1+0x9c0], R164 ;  /* 0x0009c0a401007387 */ /* 0x000fe80000100800 */
[----:B------:R0:W-:Y:S01]  /*116b0*/  STL [R1+0x720], R0 ;  /* 0x0007200001007387 */ /* 0x0001e20000100800 */
[----:B------:R-:W-:-:S03]  /*116c0*/  F2FP.SATFINITE.E4M3.F32.PACK_AB_MERGE_C R160, R160, R161, RZ ;  /* 0x000000a1a0a0723e */ /* 0x000fc600048070ff */
[----:B------:R-:W-:Y:S01]  /*116d0*/  STL [R1+0x9b4], R162 ;  /* 0x0009b4a201007387 */ /* 0x000fe20000100800 */
[----:B0-----:R-:W-:Y:S01]  /*116e0*/  VIADD R0, R0, UR6 ;  /* 0x0000000600007c36 */ /* 0x001fe20008000000 */
[----:B------:R-:W-:Y:S01]  /*116f0*/  ULDC UR6, c[0x0][0x248] ;  /* 0x0000920000067ab9 */ /* 0x000fe20000000800 */
[----:B------:R-:W-:Y:S01]  /*11700*/  F2FP.SATFINITE.E4M3.F32.PACK_AB_MERGE_C R158, R158, R159, RZ ;  /* 0x0000009f9e9e723e */ /* 0x000fe200048070ff */
        /* <DEDUP_REMOVED lines=15> */
[----:B------:R0:W-:Y:S04]  /*11800*/  STL [R1+0x704], R0 ;  /* 0x0007040001007387 */ /* 0x0001e80000100800 */
[----:B------:R-:W-:Y:S01]  /*11810*/  STL [R1+0x9e8], R22 ;  /* 0x0009e81601007387 */ /* 0x000fe20000100800 */
[----:B0-----:R-:W-:Y:S01]  /*11820*/  VIADD R0, R0, UR6 ;  /* 0x0000000600007c36 */ /* 0x001fe20008000000 */
[----:B------:R-:W-:Y:S01]  /*11830*/  ULDC UR6, c[0x0][0x248] ;  /* 0x0000920000067ab9 */ /* 0x000fe20000000800 */
[----:B--2---:R-:W-:-:S05]  /*11840*/  F2FP.SATFINITE.E4M3.F32.PACK_AB_MERGE_C R20, R20, R21, RZ ;  /* 0x000000151414723e */ /* 0x004fca00048070ff */
[----:B------:R-:W-:Y:S01]  /*11850*/  STL [R1+0x9e0], R20 ;  /* 0x0009e01401007387 */ /* 0x000fe20000100800 */
[----:B---3--:R-:W-:-:S03]  /*11860*/  F2FP.SATFINITE.E4M3.F32.PACK_AB_MERGE_C R11, R11, R12, RZ ;  /* 0x0000000c0b0b723e */ /* 0x008fc600048070ff */
[----:B------:R0:W-:Y:S04]  /*11870*/  STL [R1+0x6fc], R0 ;  /* 0x0006fc0001007387 */ /* 0x0001e80000100800 */
[----:B------:R1:W-:Y:S01]  /*11880*/  STL [R1+0x9d4], R11 ;  /* 0x0009d40b01007387 */ /* 0x0003e20000100800 */
[----:B----4-:R-:W-:-:S03]  /*11890*/  F2FP.SATFINITE.E4M3.F32.PACK_AB_MERGE_C R9, R9, R10, RZ ;  /* 0x0000000a0909723e */ /* 0x010fc600048070ff */
[----:B------:R-:W2:Y:S01]  /*118a0*/  LDL.LU R175, [R1+0x500] ;  /* 0x0005000001af7983 */ /* 0x000ea20000300800 */
[----:B0-----:R-:W-:Y:S01]  /*118b0*/  VIADD R0, R0, UR6 ;  /* 0x0000000600007c36 */ /* 0x001fe20008000000 */
[----:B------:R-:W-:Y:S02]  /*118c0*/  ULDC UR6, c[0x0][0x248] ;  /* 0x0000920000067ab9 */ /* 0x000fe40000000800 */
[----:B------:R-:W2:Y:S04]  /*118d0*/  LDL.LU R174, [R1+0x504] ;  /* 0x0005040001ae7983 */ /* 0x000ea80000300800 */
[----:B------:R0:W-:Y:S04]  /*118e0*/  STL [R1+0x9cc], R9 ;  /* 0x0009cc0901007387 */ /* 0x0001e80000100800 */
[----:B------:R-:W3:Y:S04]  /*118f0*/  LDL.LU R173, [R1+0x508] ;  /* 0x0005080001ad7983 */ /* 0x000ee80000300800 */
[----:B------:R-:W3:Y:S04]  /*11900*/  LDL.LU R172, [R1+0x50c] ;  /* 0x00050c0001ac7983 */ /* 0x000ee80000300800 */
[----:B------:R4:W-:Y:S04]  /*11910*/  STL [R1+0x6f4], R0 ;  /* 0x0006f40001007387 */ /* 0x0009e80000100800 */
[----:B------:R-:W3:Y:S04]  /*11920*/  LDL.LU R171, [R1+0x510] ;  /* 0x0005100001ab7983 */ /* 0x000ee80000300800 */
        /* <DEDUP_REMOVED lines=24> */
[----:B-1----:R-:W3:Y:S04]  /*11ab0*/  LDL.LU R11, [R1+0x574] ;  /* 0x00057400010b7983 */ /* 0x002ee80000300800 */
[----:B------:R-:W3:Y:S04]  /*11ac0*/  LDL.LU R10, [R1+0x578] ;  /* 0x00057800010a7983 */ /* 0x000ee80000300800 */
[----:B0-----:R-:W3:Y:S01]  /*11ad0*/  LDL.LU R9, [R1+0x57c] ;  /* 0x00057c0001097983 */ /* 0x001ee20000300800 */
[----:B----4-:R-:W-:Y:S01]  /*11ae0*/  VIADD R0, R0, UR6 ;  /* 0x0000000600007c36 */ /* 0x010fe20008000000 */
[----:B------:R-:W-:Y:S01]  /*11af0*/  ULDC UR6, c[0x0][0x248] ;  /* 0x0000920000067ab9 */ /* 0x000fe20000000800 */
[----:B--2---:R-:W-:-:S05]  /*11b00*/  F2FP.SATFINITE.E4M3.F32.PACK_AB_MERGE_C R174, R174, R175, RZ ;  /* 0x000000afaeae723e */ /* 0x004fca00048070ff */
[----:B------:R-:W-:Y:S01]  /*11b10*/  STL [R1+0x9f8], R174 ;  /* 0x0009f8ae01007387 */ /* 0x000fe20000100800 */
[----:B---3--:R-:W-:-:S05]  /*11b20*/  F2FP.SATFINITE.E4M3.F32.PACK_AB_MERGE_C R172, R172, R173, RZ ;  /* 0x000000adacac723e */ /* 0x008fca00048070ff */
[----:B------:R-:W-:Y:S04]  /*11b30*/  STL [R1+0x9f0], R172 ;  /* 0x0009f0ac01007387 */ /* 0x000fe80000100800 */
[----:B------:R0:W-:Y:S01]  /*11b40*/  STL [R1+0x6ec], R0 ;  /* 0x0006ec0001007387 */ /* 0x0001e20000100800 */
[----:B------:R-:W-:Y:S01]  /*11b50*/  F2FP.SATFINITE.E4M3.F32.PACK_AB_MERGE_C R170, R170, R171, RZ ;  /* 0x000000abaaaa723e */ /* 0x000fe200048070ff */
[----:B0-----:R-:W-:Y:S01]  /*11b60*/  VIADD R0, R0, UR6 ;  /* 0x0000000600007c36 */ /* 0x001fe20008000000 */
[----:B------:R-:W-:-:S03]  /*11b70*/  F2FP.SATFINITE.E4M3.F32.PACK_AB_MERGE_C R168, R168, R169, RZ ;  /* 0x000000a9a8a8723e */ /* 0x000fc600048070ff */
[----:B------:R-:W-:Y:S01]  /*11b80*/  STL [R1+0x9e4], R170 ;  /* 0x0009e4aa01007387 */ /* 0x000fe20000100800 */
[----:B------:R-:W-:-:S03]  /*11b90*/  ULDC UR6, c[0x0][0x248] ;  /* 0x0000920000067ab9 */ /* 0x000fc60000000800 */
        /* <DEDUP_REMOVED lines=33> */
[----:B------:R-:W-:Y:S01]  /*11db0*/  F2FP.SATFINITE.E4M3.F32.PACK_AB_MERGE_C R11, R11, R12, RZ ;  /* 0x0000000c0b0b723e */ /* 0x000fe200048070ff */
[----:B0-----:R-:W-:Y:S02]  /*11dc0*/  VIADD R0, R0, UR6 ;  /* 0x0000000600007c36 */ /* 0x001fe40008000000 */
[----:B------:R-:W-:Y:S01]  /*11dd0*/  STL [R1+0xa20], R20 ;  /* 0x000a201401007387 */ /* 0x000fe20000100800 */
[----:B------:R-:W-:-:S03]  /*11de0*/  ULDC UR6, c[0x0][0x248] ;  /* 0x0000920000067ab9 */ /* 0x000fc60000000800 */
[----:B------:R0:W-:Y:S01]  /*11df0*/  STL [R1+0x6bc], R0 ;  /* 0x0006bc0001007387 */ /* 0x0001e20000100800 */
[----:B------:R-:W-:-:S03]  /*11e00*/  F2FP.SATFINITE.E4M3.F32.PACK_AB_MERGE_C R9, R9, R10, RZ ;  /* 0x0000000a0909723e */ /* 0x000fc600048070ff */
[----:B------:R1:W-:Y:S04]  /*11e10*/  STL [R1+0xa14], R11 ;  /* 0x000a140b01007387 */ /* 0x0003e80000100800 */
        /* <DEDUP_REMOVED lines=440> */
[----:B------:R-:W2:Y:S01]  /*139a0*/  LDL.LU R175, [R1] ;  /* 0x0000000001af7983 */ /* 0x000ea20000300800 */
[----:B0-----:R-:W-:Y:S01]  /*139b0*/  VIADD R0, R0, UR6 ;  /* 0x0000000600007c36 */ /* 0x001fe20008000000 */
[----:B------:R-:W-:Y:S02]  /*139c0*/  ULDC UR6, c[0x0][0x248] ;  /* 0x0000920000067ab9 */ /* 0x000fe40000000800 */
[----:B------:R-:W2:Y:S04]  /*139d0*/  LDL.LU R12, [R1+0x4] ;  /* 0x00000400010c7983 */ /* 0x000ea80000300800 */
[----:B------:R0:W-:Y:S04]  /*139e0*/  STL [R1+0xa7c], R9 ;  /* 0x000a7c0901007387 */ /* 0x0001e80000100800 */
[----:B------:R-:W3:Y:S04]  /*139f0*/  LDL.LU R174, [R1+0x8] ;  /* 0x0000080001ae7983 */ /* 0x000ee80000300800 */
[----:B------:R-:W3:Y:S04]  /*13a00*/  LDL.LU R10, [R1+0xc] ;  /* 0x00000c00010a7983 */ /* 0x000ee80000300800 */
[----:B------:R4:W-:Y:S04]  /*13a10*/  STL [R1+0x5c8], R0 ;  /* 0x0005c80001007387 */ /* 0x0009e80000100800 */
[----:B-1----:R-:W2:Y:S04]  /*13a20*/  LDL.LU R11, [R1+0x10] ;  /* 0x00001000010b7983 */ /* 0x002ea80000300800 */
[----:B0-----:R-:W2:Y:S04]  /*13a30*/  LDL.LU R9, [R1+0x14] ;  /* 0x0000140001097983 */ /* 0x001ea80000300800 */
        /* <DEDUP_REMOVED lines=25> */
[----:B------:R-:W3:Y:S01]  /*13bd0*/  LDL.LU R20, [R1+0x7c] ;  /* 0x00007c0001147983 */ /* 0x000ee20000300800 */
[----:B----4-:R-:W-:Y:S01]  /*13be0*/  VIADD R0, R0, UR6 ;  /* 0x0000000600007c36 */ /* 0x010fe20008000000 */
[----:B------:R-:W-:-:S04]  /*13bf0*/  ULDC UR6, c[0x0][0x248] ;  /* 0x0000920000067ab9 */ /* 0x000fc80000000800 */
[----:B------:R-:W-:Y:S01]  /*13c00*/  STL [R1+0x5c4], R0 ;  /* 0x0005c40001007387 */ /* 0x000fe20000100800 */
[----:B--2---:R-:W-:Y:S01]  /*13c10*/  F2FP.SATFINITE.E4M3.F32.PACK_AB_MERGE_C R9, R9, R11, RZ ;  /* 0x0000000b0909723e */ /* 0x004fe200048070ff */
[----:B------:R-:W-:Y:S01]  /*13c20*/  VIADD R11, R0, UR6 ;  /* 0x00000006000b7c36 */ /* 0x000fe20008000000 */
[----:B------:R-:W-:-:S04]  /*13c30*/  ULDC UR6, c[0x0][0x248] ;  /* 0x0000920000067ab9 */ /* 0x000fc80000000800 */
[----:B------:R0:W-:Y:S01]  /*13c40*/  STL [R1+0x5c0], R11 ;  /* 0x0005c00b01007387 */ /* 0x0001e20000100800 */
[----:B---3--:R-:W-:Y:S01]  /*13c50*/  F2FP.SATFINITE.E4M3.F32.PACK_AB_MERGE_C R170, R170, R171, RZ ;  /* 0x000000abaaaa723e */ /* 0x008fe200048070ff */
[----:B0-----:R-:W-:Y:S01]  /*13c60*/  VIADD R11, R11, UR6 ;  /* 0x000000060b0b7c36 */ /* 0x001fe20008000000 */
[----:B------:R-:W-:Y:S01]  /*13c70*/  ULDC UR6, c[0x0][0x248] ;  /* 0x0000920000067ab9 */ /* 0x000fe20000000800 */
[----:B------:R-:W-:Y:S02]  /*13c80*/  F2FP.SATFINITE.E4M3.F32.PACK_AB_MERGE_C R168, R168, R169, RZ ;  /* 0x000000a9a8a8723e */ /* 0x000fe400048070ff */
[----:B------:R-:W-:Y:S04]  /*13c90*/  STL [R1+0x784], R170 ;  /* 0x000784aa01007387 */ /* 0x000fe80000100800 */
        /* <DEDUP_REMOVED lines=35> */
[----:B------:R-:W-:Y:S02]  /*13ed0*/  F2FP.SATFINITE.E4M3.F32.PACK_AB_MERGE_C R12, R12, R175, RZ ;  /* 0x000000af0c0c723e */ /* 0x000fe400048070ff */
[----:B------:R-:W2:Y:S01]  /*13ee0*/  LDL.LU R178, [R1+0x84] ;  /* 0x0000840001b27983 */ /* 0x000ea20000300800 */
[----:B------:R-:W-:Y:S01]  /*13ef0*/  F2FP.SATFINITE.E4M3.F32.PACK_AB_MERGE_C R10, R10, R174, RZ ;  /* 0x000000ae0a0a723e */ /* 0x000fe200048070ff */
[----:B------:R-:W-:-:S02]  /*13f00*/  ULDC UR6, c[0x0][0x248] ;  /* 0x0000920000067ab9 */ /* 0x000fc40000000800 */
[----:B------:R0:W-:Y:S04]  /*13f10*/  STL [R1+0x794], R20 ;  /* 0x0007941401007387 */ /* 0x0001e80000100800 */
[----:B------:R-:W3:Y:S04]  /*13f20*/  LDL.LU R177, [R1+0x88] ;  /* 0x0000880001b17983 */ /* 0x000ee80000300800 */
[----:B------:R-:W3:Y:S01]  /*13f30*/  LDL.LU R176, [R1+0x8c] ;  /* 0x00008c0001b07983 */ /* 0x000ee20000300800 */
[----:B------:R-:W-:-:S03]  /*13f40*/  F2FP.SATFINITE.E4M3.F32.PACK_AB_MERGE_C R0, R172, R173, RZ ;  /* 0x000000adac00723e */ /* 0x000fc600048070ff */
        /* <DEDUP_REMOVED lines=251> */
[----:B------:R-:W-:Y:S01]  /*14f00*/  F2FP.SATFINITE.E4M3.F32.PACK_AB_MERGE_C R22, R22, R23, RZ ;  /* 0x000000171616723e */ /* 0x000fe200048070ff */
[----:B------:R-:W-:Y:S01]  /*14f10*/  ULDC UR6, c[0x0][0x248] ;  /* 0x0000920000067ab9 */ /* 0x000fe20000000800 */
[----:B------:R-:W-:Y:S01]  /*14f20*/  STL [R1+0x868], R152 ;  /* 0x0008689801007387 */ /* 0x000fe20000100800 */
[----:B------:R-:W-:-:S03]  /*14f30*/  F2FP.SATFINITE.E4M3.F32.PACK_AB_MERGE_C R21, R20, R21, RZ ;  /* 0x000000151415723e */ /* 0x000fc600048070ff */
[----:B------:R0:W-:Y:S01]  /*14f40*/  STL [R1+0x54c], R11 ;  /* 0x00054c0b01007387 */ /* 0x0001e20000100800 */
[----:B------:R-:W-:-:S03]  /*14f50*/  F2FP.SATFINITE.E4M3.F32.PACK_AB_MERGE_C R20, R25, R24, RZ ;  /* 0x000000181914723e */ /* 0x000fc600048070ff */
[----:B------:R-:W-:Y:S01]  /*14f60*/  STL [R1+0x85c], R22 ;  /* 0x00085c1601007387 */ /* 0x000fe20000100800 */
[----:B0-----:R-:W-:-:S03]  /*14f70*/  VIADD R11, R11, UR6 ;  /* 0x000000060b0b7c36 */ /* 0x001fc60008000000 */
[----:B------:R0:W-:Y:S01]  /*14f80*/  STL [R1+0x854], R21 ;  /* 0x0008541501007387 */ /* 0x0001e20000100800 */
[----:B------:R-:W-:-:S03]  /*14f90*/  ULDC UR6, c[0x0][0x248] ;  /* 0x0000920000067ab9 */ /* 0x000fc60000000800 */
[----:B------:R1:W-:Y:S01]  /*14fa0*/  STL [R1+0x548], R11 ;  /* 0x0005480b01007387 */ /* 0x0003e20000100800 */
[----:B0-----:R-:W-:-:S03]  /*14fb0*/  F2FP.SATFINITE.E4M3.F32.PACK_AB_MERGE_C R21, R27, R26, RZ ;  /* 0x0000001a1b15723e */ /* 0x001fc600048070ff */
[----:B------:R0:W-:Y:S01]  /*14fc0*/  STL [R1+0x880], R20 ;  /* 0x0008801401007387 */ /* 0x0001e20000100800 */
[----:B-1----:R-:W-:-:S03]  /*14fd0*/  VIADD R11, R11, UR6 ;  /* 0x000000060b0b7c36 */ /* 0x002fc60008000000 */
[----:B------:R1:W-:Y:S01]  /*14fe0*/  STL [R1+0x878], R21 ;  /* 0x0008781501007387 */ /* 0x0003e20000100800 */
[----:B------:R-:W-:-:S03]  /*14ff0*/  ULDC UR6, c[0x0][0x248] ;  /* 0x0000920000067ab9 */ /* 0x000fc60000000800 */
[----:B------:R2:W-:Y:S01]  /*15000*/  STL [R1+0x544], R11 ;  /* 0x0005440b01007387 */ /* 0x0005e20000100800 */
[----:B0-----:R-:W-:Y:S02]  /*15010*/  F2FP.SATFINITE.E4M3.F32.PACK_AB_MERGE_C R20, R29, R28, RZ ;  /* 0x0000001c1d14723e */ /* 0x001fe400048070ff */
[----:B-1----:R-:W-:-:S03]  /*15020*/  F2FP.SATFINITE.E4M3.F32.PACK_AB_MERGE_C R21, R31, R30, RZ ;  /* 0x0000001e1f15723e */ /* 0x002fc600048070ff */
[----:B------:R0:W-:Y:S01]  /*15030*/  STL [R1+0x86c], R20 ;  /* 0x00086c1401007387 */ /* 0x0001e20000100800 */
[----:B--2---:R-:W-:-:S03]  /*15040*/  VIADD R11, R11, UR6 ;  /* 0x000000060b0b7c36 */ /* 0x004fc60008000000 */
        /* <DEDUP_REMOVED lines=201> */
[----:B------:R-:W-:Y:S01]  /*15ce0*/  STL [R1+0x934], R20 ;  /* 0x0009341401007387 */ /* 0x000fe20000100800 */
[----:B--2---:R-:W-:Y:S01]  /*15cf0*/  VIADD R11, R11, UR6 ;  /* 0x000000060b0b7c36 */ /* 0x004fe20008000000 */
[----:B------:R-:W-:Y:S02]  /*15d00*/  ULDC UR6, c[0x0][0x248] ;  /* 0x0000920000067ab9 */ /* 0x000fe40000000800 */
[----:B------:R0:W-:Y:S04]  /*15d10*/  STL [R1+0x8fc], R21 ;  /* 0x0008fc1501007387 */ /* 0x0001e80000100800 */
[----:B------:R-:W-:Y:S01]  /*15d20*/  STL [R1+0x398], R11 ;  /* 0x0003980b01007387 */ /* 0x000fe20000100800 */
[----:B0-----:R-:W-:Y:S01]  /*15d30*/  VIADD R21, R11, UR6 ;  /* 0x000000060b157c36 */ /* 0x001fe20008000000 */
[----:B------:R-:W0:Y:S01]  /*15d40*/  S2R R22, SR_TID.X ;  /* 0x0000000000167919 */ /* 0x000e220000002100 */
[----:B------:R-:W-:-:S03]  /*15d50*/  ULDC UR6, c[0x0][0x248] ;  /* 0x0000920000067ab9 */ /* 0x000fc60000000800 */
[----:B------:R1:W-:Y:S04]  /*15d60*/  STL [R1+0x388], R21 ;  /* 0x0003881501007387 */ /* 0x0003e80000100800 */
[----:B------:R-:W2:Y:S01]  /*15d70*/  LDL.LU R24, [R1+0x70c] ;  /* 0x00070c0001187983 */ /* 0x000ea20000300800 */
[----:B------:R-:W-:Y:S01]  /*15d80*/  F2FP.SATFINITE.E4M3.F32.PACK_AB_MERGE_C R23, R149, R148, RZ ;  /* 0x000000949517723e */ /* 0x000fe200048070ff */
[----:B-1----:R-:W-:Y:S01]  /*15d90*/  VIADD R21, R21, UR6 ;  /* 0x0000000615157c36 */ /* 0x002fe20008000000 */
[----:B------:R-:W-:-:S04]  /*15da0*/  ULDC UR6, c[0x0][0x248] ;  /* 0x0000920000067ab9 */ /* 0x000fc80000000800 */
[----:B------:R1:W-:Y:S01]  /*15db0*/  STL [R1+0x3d0], R21 ;  /* 0x0003d01501007387 */ /* 0x0003e20000100800 */
[C---:B0-----:R-:W-:Y:S02]  /*15dc0*/  IMAD.SHL.U32 R20, R22.reuse, 0x10, RZ ;  /* 0x0000001016147824 */ /* 0x041fe400078e00ff */
[----:B------:R-:W-:-:S03]  /*15dd0*/  IMAD.SHL.U32 R11, R22, 0x80, RZ ;  /* 0x00000080160b7824 */ /* 0x000fc600078e00ff */
[----:B------:R-:W-:Y:S02]  /*15de0*/  LOP3.LUT R20, R20, 0xf0, RZ, 0xc0, !PT ;  /* 0x000000f014147812 */ /* 0x000fe400078ec0ff */
[----:B------:R-:W-:Y:S01]  /*15df0*/  LOP3.LUT R11, R11, 0x800, RZ, 0xc0, !PT ;  /* 0x000008000b0b7812 */ /* 0x000fe200078ec0ff */
[----:B-1----:R-:W-:Y:S01]  /*15e00*/  VIADD R21, R21, UR6 ;  /* 0x0000000615157c36 */ /* 0x002fe20008000000 */
[----:B------:R-:W-:Y:S01]  /*15e10*/  STL [R1+0x8bc], R23 ;  /* 0x0008bc1701007387 */ /* 0x000fe20000100800 */
[----:B------:R-:W-:Y:S01]  /*15e20*/  ULDC UR6, c[0x0][0x248] ;  /* 0x0000920000067ab9 */ /* 0x000fe20000000800 */
[----:B------:R-:W-:Y:S02]  /*15e30*/  IADD3 R11, R11, UR5, R20 ;  /* 0x000000050b0b7c10 */ /* 0x000fe4000fffe014 */
[----:B------:R-:W-:Y:S01]  /*15e40*/  MOV R20, UR5 ;  /* 0x0000000500147c02 */ /* 0x000fe20008000f00 */
[----:B------:R0:W-:Y:S01]  /*15e50*/  STL [R1+0x3c0], R21 ;  /* 0x0003c01501007387 */ /* 0x0001e20000100800 */
[----:B------:R-:W-:Y:S01]  /*15e60*/  LOP3.LUT R22, R22, 0xe0, RZ, 0xc0, !PT ;  /* 0x000000e016167812 */ /* 0x000fe200078ec0ff */
[----:B------:R-:W-:Y:S01]  /*15e70*/  VIADD R242, R5, 0x8 ;  /* 0x0000000805f27836 */ /* 0x000fe20000000000 */
[----:B------:R-:W-:Y:S01]  /*15e80*/  ULDC UR5, c[0x0][0x22c] ;  /* 0x00008b0000057ab9 */ /* 0x000fe20000000800 */
[----:B------:R1:W-:Y:S01]  /*15e90*/  STL [R1+0x4d4], R20 ;  /* 0x0004d41401007387 */ /* 0x0003e20000100800 */
[----:B0-----:R-:W-:Y:S01]  /*15ea0*/  VIADD R21, R21, UR6 ;  /* 0x0000000615157c36 */ /* 0x001fe20008000000 */
[----:B------:R-:W-:Y:S01]  /*15eb0*/  ULDC UR6, c[0x0][0x248] ;  /* 0x0000920000067ab9 */ /* 0x000fe20000000800 */
[----:B-1----:R-:W-:-:S02]  /*15ec0*/  F2FP.SATFINITE.E4M3.F32.PACK_AB_MERGE_C R20, R151, R150, RZ ;  /* 0x000000969714723e */ /* 0x002fc400048070ff */
[----:B------:R-:W-:Y:S01]  /*15ed0*/  VIADD R23, R21, UR6 ;  /* 0x0000000615177c36 */ /* 0x000fe20008000000 */
[----:B------:R-:W-:Y:S02]  /*15ee0*/  ULDC UR6, c[0x0][0x248] ;  /* 0x0000920000067ab9 */ /* 0x000fe40000000800 */
[----:B------:R0:W-:Y:S01]  /*15ef0*/  STL [R1+0x884], R20 ;  /* 0x0008841401007387 */ /* 0x0001e20000100800 */
[----:B------:R-:W-:Y:S01]  /*15f00*/  IMAD R11, R22, 0x8, R11 ;  /* 0x00000008160b7824 */ /* 0x000fe200078e020b */
[----:B------:R-:W-:Y:S02]  /*15f10*/  PRMT R22, R12, 0x5410, R9 ;  /* 0x000054100c167816 */ /* 0x000fe40000000009 */
[----:B------:R-:W-:Y:S01]  /*15f20*/  STL [R1+0x3b0], R21 ;  /* 0x0003b01501007387 */ /* 0x000fe20000100800 */
[----:B0-----:R-:W-:Y:S01]  /*15f30*/  PRMT R20, R19, 0x5410, R16 ;  /* 0x0000541013147816 */ /* 0x001fe20000000010 */
[----:B------:R-:W-:Y:S01]  /*15f40*/  VIADD R16, R23, UR6 ;  /* 0x0000000617107c36 */ /* 0x000fe20008000000 */
[----:B------:R-:W-:Y:S01]  /*15f50*/  ULDC UR6, c[0x0][0x248] ;  /* 0x0000920000067ab9 */ /* 0x000fe20000000800 */
[----:B------:R0:W-:Y:S02]  /*15f60*/  STL [R1+0x418], R23 ;  /* 0x0004181701007387 */ /* 0x0001e40000100800 */
[----:B------:R-:W-:Y:S01]  /*15f70*/  VIADD R9, R16, UR6 ;  /* 0x0000000610097c36 */ /* 0x000fe20008000000 */
[----:B------:R-:W-:Y:S01]  /*15f80*/  ULDC UR6, c[0x0][0x248] ;  /* 0x0000920000067ab9 */ /* 0x000fe20000000800 */
[----:B------:R-:W-:Y:S04]  /*15f90*/  STL [R1+0x408], R16 ;  /* 0x0004081001007387 */ /* 0x000fe80000100800 */
[----:B------:R-:W-:Y:S01]  /*15fa0*/  STL [R1+0xf44], R11 ;  /* 0x000f440b01007387 */ /* 0x000fe20000100800 */
[----:B0-----:R-:W-:Y:S01]  /*15fb0*/  PRMT R23, R10, 0x5410, R0 ;  /* 0x000054100a177816 */ /* 0x001fe20000000000 */
[----:B------:R-:W-:-:S02]  /*15fc0*/  VIADD R10, R9, UR6 ;  /* 0x00000006090a7c36 */ /* 0x000fc40008000000 */
[----:B------:R0:W-:Y:S01]  /*15fd0*/  STL [R1+0x3f8], R9 ;  /* 0x0003f80901007387 */ /* 0x0001e20000100800 */
[----:B------:R-:W-:-:S03]  /*15fe0*/  ULDC UR6, c[0x0][0x248] ;  /* 0x0000920000067ab9 */ /* 0x000fc60000000800 */
[----:B------:R1:W-:Y:S01]  /*15ff0*/  STL [R1+0x440], R10 ;  /* 0x0004400a01007387 */ /* 0x0003e20000100800 */
[C---:B0-----:R-:W-:Y:S02]  /*16000*/  VIADD R9, R5.reuse, 0xb1 ;  /* 0x000000b105097836 */ /* 0x041fe40000000000 */
[----:B-1----:R-:W-:Y:S01]  /*16010*/  VIADD R10, R10, UR6 ;  /* 0x000000060a0a7c36 */ /* 0x002fe20008000000 */
[----:B------:R-:W-:Y:S01]  /*16020*/  ULDC UR6, c[0x0][0x248] ;  /* 0x0000920000067ab9 */ /* 0x000fe20000000800 */
[----:B------:R-:W-:-:S03]  /*16030*/  VIADD R0, R5, 0x1ff ;  /* 0x000001ff05007836 */ /* 0x000fc60000000000 */
[----:B------:R0:W-:Y:S02]  /*16040*/  STL [R1+0x468], R10 ;  /* 0x0004680a01007387 */ /* 0x0001e40000100800 */
[----:B0-----:R-:W-:Y:S01]  /*16050*/  VIADD R10, R10, UR6 ;  /* 0x000000060a0a7c36 */ /* 0x001fe20008000000 */
[----:B------:R-:W-:-:S04]  /*16060*/  ULDC UR6, c[0x0][0x248] ;  /* 0x0000920000067ab9 */ /* 0x000fc80000000800 */
[----:B------:R0:W-:Y:S02]  /*16070*/  STL [R1+0x480], R10 ;  /* 0x0004800a01007387 */ /* 0x0001e40000100800 */
[----:B0-----:R-:W-:Y:S01]  /*16080*/  VIADD R10, R10, UR6 ;  /* 0x000000060a0a7c36 */ /* 0x001fe20008000000 */
[----:B------:R-:W-:-:S04]  /*16090*/  ULDC UR6, c[0x0][0x248] ;  /* 0x0000920000067ab9 */ /* 0x000fc80000000800 */
[----:B------:R-:W-:Y:S01]  /*160a0*/  STL [R1+0x498], R10 ;  /* 0x0004980a01007387 */ /* 0x000fe20000100800 */
[----:B------:R-:W-:-:S05]  /*160b0*/  PRMT R21, R18, 0x5410, R14 ;  /* 0x0000541012157816 */ /* 0x000fca000000000e */
[----:B------:R-:W-:Y:S01]  /*160c0*/  STSM.16.M88.4 [R11], R20 ;  /* 0x000000140b007844 */ /* 0x000fe20000000200 */
[----:B--2---:R-:W-:Y:S01]  /*160d0*/  ISETP.GE.AND P6, PT, R24, UR8, PT ;  /* 0x0000000818007c0c */ /* 0x004fe2000bfc6270 */
[----:B------:R-:W-:-:S03]  /*160e0*/  ULDC UR8, c[0x0][0x248] ;  /* 0x0000920000087ab9 */ /* 0x000fc60000000800 */
[----:B------:R-:W-:Y:S02]  /*160f0*/  ISETP.LT.AND P0, PT, R9, UR9, !P6 ;  /* 0x0000000909007c0c */ /* 0x000fe4000f701270 */
[----:B------:R-:W-:Y:S01]  /*16100*/  ISETP.LT.AND P5, PT, R0, UR7, !P6 ;  /* 0x0000000700007c0c */ /* 0x000fe2000f7a1270 */
[----:B------:R-:W-:Y:S01]  /*16110*/  VIADD R0, R5, 0xb0 ;  /* 0x000000b005007836 */ /* 0x000fe20000000000 */
[----:B------:R-:W-:Y:S01]  /*16120*/  ULDC UR7, c[0x0][0x22c] ;  /* 0x00008b0000077ab9 */ /* 0x000fe20000000800 */
[----:B------:R-:W-:Y:S01]  /*16130*/  VIADD R9, R10, UR6 ;  /* 0x000000060a097c36 */ /* 0x000fe20008000000 */
[----:B------:R-:W-:Y:S01]  /*16140*/  ULDC UR6, c[0x0][0x248] ;  /* 0x0000920000067ab9 */ /* 0x000fe20000000800 */
[----:B------:R-:W-:-:S06]  /*16150*/  ULDC UR9, c[0x0][0x22c] ;  /* 0x00008b0000097ab9 */ /* 0x000fcc0000000800 */
[----:B------:R-:W-:Y:S02]  /*16160*/  @P0 LOP3.LUT R2, R2, 0x1000000, RZ, 0xfc, !PT ;  /* 0x0100000002020812 */ /* 0x000fe400078efcff */
[----:B------:R-:W-:Y:S01]  /*16170*/  ISETP.LT.AND P0, PT, R0, UR7, !P6 ;  /* 0x0000000700007c0c */ /* 0x000fe2000f701270 */
[----:B------:R0:W-:Y:S01]  /*16180*/  STL [R1+0x4a0], R9 ;  /* 0x0004a00901007387 */ /* 0x0001e20000100800 */
[----:B------:R-:W-:Y:S01]  /*16190*/  VIADD R0, R5, 0xaf ;  /* 0x000000af05007836 */ /* 0x000fe20000000000 */
[----:B------:R-:W-:Y:S01]  /*161a0*/  LOP3.LUT R2, R2, 0xff7fffff, RZ, 0xc0, !PT ;  /* 0xff7fffff02027812 */ /* 0x000fe200078ec0ff */
[----:B------:R-:W-:Y:S01]  /*161b0*/  ULDC UR7, c[0x0][0x22c] ;  /* 0x00008b0000077ab9 */ /* 0x000fe20000000800 */
[----:B0-----:R-:W-:Y:S01]  /*161c0*/  VIADD R9, R9, UR6 ;  /* 0x0000000609097c36 */ /* 0x001fe20008000000 */
[----:B------:R-:W-:-:S07]  /*161d0*/  ULDC UR6, c[0x0][0x248] ;  /* 0x0000920000067ab9 */ /* 0x000fce0000000800 */
[----:B------:R-:W-:Y:S01]  /*161e0*/  @P0 LOP3.LUT R2, R2, 0x800000, RZ, 0xfc, !PT ;  /* 0x0080000002020812 */ /* 0x000fe200078efcff */
[----:B------:R0:W-:Y:S01]  /*161f0*/  STL [R1+0x4a4], R9 ;  /* 0x0004a40901007387 */ /* 0x0001e20000100800 */
[----:B------:R-:W-:Y:S01]  /*16200*/  ISETP.LT.AND P0, PT, R0, UR7, !P6 ;  /* 0x0000000700007c0c */ /* 0x000fe2000f701270 */
[----:B------:R-:W-:Y:S01]  /*16210*/  ULDC UR7, c[0x0][0x248] ;  /* 0x0000920000077ab9 */ /* 0x000fe20000000800 */
[----:B0-----:R-:W-:Y:S01]  /*16220*/  VIADD R9, R9, UR6 ;  /* 0x0000000609097c36 */ /* 0x001fe20008000000 */
[----:B------:R-:W-:-:S03]  /*16230*/  ULDC UR6, c[0x0][0x244] ;  /* 0x0000910000067ab9 */ /* 0x000fc60000000800 */
[----:B------:R-:W-:Y:S01]  /*16240*/  VIADD R10, R9, UR7 ;  /* 0x00000007090a7c36 */ /* 0x000fe20008000000 */
[----:B------:R-:W-:Y:S01]  /*16250*/  ULDC UR7, c[0x0][0x248] ;  /* 0x0000920000077ab9 */ /* 0x000fe20000000800 */
[----:B------:R0:W-:Y:S02]  /*16260*/  STL [R1+0x4b0], R9 ;  /* 0x0004b00901007387 */ /* 0x0001e40000100800 */
[----:B------:R-:W-:Y:S01]  /*16270*/  VIADD R11, R10, UR7 ;  /* 0x000000070a0b7c36 */ /* 0x000fe20008000000 */
[----:B------:R-:W-:Y:S01]  /*16280*/  LOP3.LUT R2, R2, 0xffbfffff, RZ, 0xc0, !PT ;  /* 0xffbfffff02027812 */ /* 0x000fe200078ec0ff */
[----:B------:R1:W-:Y:S01]  /*16290*/  STL [R1+0x4c4], R10 ;  /* 0x0004c40a01007387 */ /* 0x0003e20000100800 */
[----:B------:R-:W-:-:S03]  /*162a0*/  VIADD R0, R5, 0xae ;  /* 0x000000ae05007836 */ /* 0x000fc60000000000 */
[----:B------:R2:W-:Y:S01]  /*162b0*/  STL [R1+0x4cc], R11 ;  /* 0x0004cc0b01007387 */ /* 0x0005e20000100800 */
[----:B0-----:R-:W-:Y:S01]  /*162c0*/  IMAD R9, R24, UR6, RZ ;  /* 0x0000000618097c24 */ /* 0x001fe2000f8e02ff */
[----:B------:R-:W-:Y:S01]  /*162d0*/  ULDC.64 UR6, c[0x0][0x220] ;  /* 0x0000880000067ab9 */ /* 0x000fe20000000a00 */
[----:B------:R-:W-:-:S03]  /*162e0*/  @P0 LOP3.LUT R2, R2, 0x400000, RZ, 0xfc, !PT ;  /* 0x0040000002020812 */ /* 0x000fc600078efcff */
[----:B-1----:R-:W-:Y:S01]  /*162f0*/  IADD3 R10, P0, R9, UR6, RZ ;  /* 0x00000006090a7c10 */ /* 0x002fe2000ff1e0ff */
[----:B------:R-:W-:Y:S01]  /*16300*/  ULDC UR6, c[0x0][0x248] ;  /* 0x0000920000067ab9 */ /* 0x000fe20000000800 */
[----:B--2---:R-:W-:Y:S01]  /*16310*/  VIADD R11, R11, UR8 ;  /* 0x000000080b0b7c36 */ /* 0x004fe20008000000 */
[----:B------:R-:W-:Y:S01]  /*16320*/  ISETP.LT.AND P1, PT, R0, UR9, !P6 ;  /* 0x0000000900007c0c */ /* 0x000fe2000f721270 */
[----:B------:R-:W-:Y:S01]  /*16330*/  VIADD R251, R5, 0x7 ;  /* 0x0000000705fb7836 */ /* 0x000fe20000000000 */
[----:B------:R-:W-:Y:S01]  /*16340*/  LEA.HI.X.SX32 R0, R9, UR7, 0x1, P0 ;  /* 0x0000000709007c11 */ /* 0x000fe200080f0eff */
[----:B------:R-:W-:Y:S01]  /*16350*/  ULDC UR7, c[0x0][0x248] ;  /* 0x0000920000077ab9 */ /* 0x000fe20000000800 */
[----:B------:R0:W-:Y:S01]  /*16360*/  STL [R1+0x4d8], R11 ;  /* 0x0004d80b01007387 */ /* 0x0001e20000100800 */
[----:B------:R-:W-:Y:S01]  /*16370*/  IADD3 R12, P0, R13, R10, RZ ;  /* 0x0000000a0d0c7210 */ /* 0x000fe20007f1e0ff */
[C---:B------:R-:W-:Y:S02]  /*16380*/  VIADD R250, R5.reuse, 0x6 ;  /* 0x0000000605fa7836 */ /* 0x040fe40000000000 */
[----:B------:R-:W-:Y:S01]  /*16390*/  VIADD R29, R5, 0x18e ;  /* 0x0000018e051d7836 */ /* 0x000fe20000000000 */
[----:B------:R-:W-:Y:S01]  /*163a0*/  LEA.HI.X.SX32 R13, R13, R0, 0x1, P0 ;  /* 0x000000000d0d7211 */ /* 0x000fe200000f0eff */
[----:B------:R-:W-:-:S02]  /*163b0*/  VIADD R28, R5, 0x18f ;  /* 0x0000018f051c7836 */ /* 0x000fc40000000000 */
[----:B------:R-:W-:Y:S01]  /*163c0*/  VIADD R27, R5, 0x190 ;  /* 0x00000190051b7836 */ /* 0x000fe20000000000 */
[----:B------:R-:W-:Y:S01]  /*163d0*/  LOP3.LUT R2, R2, 0xffdfffff, RZ, 0xc0, !PT ;  /* 0xffdfffff02027812 */ /* 0x000fe200078ec0ff */
[----:B0-----:R-:W-:Y:S01]  /*163e0*/  VIADD R11, R11, UR6 ;  /* 0x000000060b0b7c36 */ /* 0x001fe20008000000 */
[----:B------:R-:W-:Y:S01]  /*163f0*/  ULDC UR6, c[0x0][0x248] ;  /* 0x0000920000067ab9 */ /* 0x000fe20000000800 */
[----:B------:R-:W-:Y:S01]  /*16400*/  VIADD R26, R5, 0x191 ;  /* 0x00000191051a7836 */ /* 0x000fe20000000000 */
[----:B------:R-:W-:Y:S02]  /*16410*/  LOP3.LUT R8, R8, 0x7fffffff, RZ, 0xc0, !PT ;  /* 0x7fffffff08087812 */ /* 0x000fe400078ec0ff */
[----:B------:R-:W-:Y:S01]  /*16420*/  LOP3.LUT R7, R7, 0x7fffffff, RZ, 0xc0, !PT ;  /* 0x7fffffff07077812 */ /* 0x000fe200078ec0ff */
[----:B------:R0:W-:Y:S01]  /*16430*/  STL [R1+0x4e0], R11 ;  /* 0x0004e00b01007387 */ /* 0x0001e20000100800 */
[----:B------:R-:W-:Y:S02]  /*16440*/  IADD3 R14, P0, R15, R10, RZ ;  /* 0x0000000a0f0e7210 */ /* 0x000fe40007f1e0ff */
[----:B------:R-:W-:Y:S01]  /*16450*/  LOP3.LUT R6, R6, 0x7fffffff, RZ, 0xc0, !PT ;  /* 0x7fffffff06067812 */ /* 0x000fe200078ec0ff */
[----:B------:R-:W-:Y:S01]  /*16460*/  STL [R1+0xf4c], R12 ;  /* 0x000f4c0c01007387 */ /* 0x000fe20000100800 */
[----:B------:R-:W-:-:S02]  /*16470*/  LOP3.LUT R4, R4, 0x7fffffff, RZ, 0xc0, !PT ;  /* 0x7fffffff04047812 */ /* 0x000fc400078ec0ff */
[----:B------:R-:W-:Y:S01]  /*16480*/  LOP3.LUT R3, R3, 0x7fffffff, RZ, 0xc0, !PT ;  /* 0x7fffffff03037812 */ /* 0x000fe200078ec0ff */
[----:B------:R-:W-:Y:S01]  /*16490*/  VIADD R249, R5, 0x5 ;  /* 0x0000000505f97836 */ /* 0x000fe20000000000 */
[----:B------:R-:W-:Y:S01]  /*164a0*/  ULDC UR9, c[0x0][0x22c] ;  /* 0x00008b0000097ab9 */ /* 0x000fe20000000800 */
[----:B0-----:R-:W-:Y:S01]  /*164b0*/  VIADD R11, R11, UR6 ;  /* 0x000000060b0b7c36 */ /* 0x001fe20008000000 */
[----:B------:R-:W-:Y:S01]  /*164c0*/  STL [R1+0xf48], R13 ;  /* 0x000f480d01007387 */ /* 0x000fe20000100800 */
[----:B------:R-:W-:Y:S01]  /*164d0*/  LEA.HI.X.SX32 R15, R15, R0, 0x1, P0 ;  /* 0x000000000f0f7211 */ /* 0x000fe200000f0eff */
[----:B------:R-:W-:Y:S01]  /*164e0*/  ULDC UR6, c[0x0][0x248] ;  /* 0x0000920000067ab9 */ /* 0x000fe20000000800 */
[----:B------:R-:W-:Y:S01]  /*164f0*/  VIADD R248, R5, 0x4 ;  /* 0x0000000405f87836 */ /* 0x000fe20000000000 */
[----:B------:R0:W-:Y:S01]  /*16500*/  STL [R1+0x4e8], R11 ;  /* 0x0004e80b01007387 */ /* 0x0001e20000100800 */
[----:B------:R-:W-:Y:S01]  /*16510*/  IADD3 R16, P0, R17, R10, RZ ;  /* 0x0000000a11107210 */ /* 0x000fe20007f1e0ff */
[----:B------:R-:W-:Y:S01]  /*16520*/  VIADD R247, R5, 0x3 ;  /* 0x0000000305f77836 */ /* 0x000fe20000000000 */
[----:B------:R-:W-:Y:S01]  /*16530*/  ULDC UR8, c[0x0][0x22c] ;  /* 0x00008b0000087ab9 */ /* 0x000fe20000000800 */
[----:B------:R-:W-:Y:S01]  /*16540*/  STL [R1+0xf54], R14 ;  /* 0x000f540e01007387 */ /* 0x000fe20000100800 */
[----:B0-----:R-:W-:Y:S01]  /*16550*/  VIADD R11, R11, UR7 ;  /* 0x000000070b0b7c36 */ /* 0x001fe20008000000 */
[----:B------:R-:W-:Y:S01]  /*16560*/  LEA.HI.X.SX32 R17, R17, R0, 0x1, P0 ;  /* 0x0000000011117211 */ /* 0x000fe200000f0eff */
[----:B------:R-:W-:Y:S01]  /*16570*/  VIADD R9, R5, 0xad ;  /* 0x000000ad05097836 */ /* 0x000fe20000000000 */
[----:B------:R-:W-:-:S02]  /*16580*/  ULDC UR7, c[0x0][0x22c] ;  /* 0x00008b0000077ab9 */ /* 0x000fc40000000800 */
[----:B------:R0:W-:Y:S04]  /*16590*/  STL [R1+0x4ec], R11 ;  /* 0x0004ec0b01007387 */ /* 0x0001e80000100800 */
[----:B------:R-:W-:Y:S01]  /*165a0*/  STL [R1+0xf50], R15 ;  /* 0x000f500f01007387 */ /* 0x000fe20000100800 */
[----:B0-----:R-:W-:Y:S01]  /*165b0*/  VIADD R11, R11, UR6 ;  /* 0x000000060b0b7c36 */ /* 0x001fe20008000000 */
[----:B------:R-:W-:Y:S02]  /*165c0*/  ULDC UR6, c[0x0][0x248] ;  /* 0x0000920000067ab9 */ /* 0x000fe40000000800 */
[----:B------:R0:W-:Y:S04]  /*165d0*/  STL [R1+0xf58], R10 ;  /* 0x000f580a01007387 */ /* 0x0001e80000100800 */
[----:B------:R-:W-:Y:S04]  /*165e0*/  STL [R1+0x4f4], R11 ;  /* 0x0004f40b01007387 */ /* 0x000fe80000100800 */
[----:B------:R-:W-:Y:S01]  /*165f0*/  STL [R1+0xf64], R16 ;  /* 0x000f641001007387 */ /* 0x000fe20000100800 */
[----:B0-----:R-:W-:Y:S01]  /*16600*/  VIADD R10, R11, UR6 ;  /* 0x000000060b0a7c36 */ /* 0x001fe20008000000 */
[----:B------:R-:W-:-:S02]  /*16610*/  ULDC UR6, c[0x0][0x248] ;  /* 0x0000920000067ab9 */ /* 0x000fc40000000800 */
[----:B------:R-:W-:Y:S04]  /*16620*/  STL [R1+0xf60], R17 ;  /* 0x000f601101007387 */ /* 0x000fe80000100800 */
[----:B------:R0:W-:Y:S04]  /*16630*/  STL [R1+0xf5c], R0 ;  /* 0x000f5c0001007387 */ /* 0x0001e80000100800 */
[----:B------:R-:W-:Y:S01]  /*16640*/  STL [R1+0x4f8], R10 ;  /* 0x0004f80a01007387 */ /* 0x000fe20000100800 */
        /* <DEDUP_REMOVED lines=245> */
[----:B------:R0:W-:Y:S04]  /*175a0*/  STL [R1+0xc48], R0 ;  /* 0x000c480001007387 */ /* 0x0001e80000100800 */
[----:B------:R-:W-:Y:S01]  /*175b0*/  STL [R1+0xfa0], R242 ;  /* 0x000fa0f201007387 */ /* 0x000fe20000100800 */
[----:B0-----:R-:W-:-:S03]  /*175c0*/  VIADD R0, R0, UR6 ;  /* 0x0000000600007c36 */ /* 0x001fc60008000000 */
[----:B------:R-:W-:Y:S01]  /*175d0*/  STL [R1+0xfa4], R251 ;  /* 0x000fa4fb01007387 */ /* 0x000fe20000100800 */
[----:B------:R-:W-:-:S03]  /*175e0*/  ULDC UR6, c[0x0][0x248] ;  /* 0x0000920000067ab9 */ /* 0x000fc60000000800 */
        /* <DEDUP_REMOVED lines=337> */
[----:B------:R0:W-:Y:S01]  /*18b00*/  STL [R1+0xe0c], R0 ;  /* 0x000e0c0001007387 */ /* 0x0001e20000100800 */
[----:B------:R-:W-:Y:S01]  /*18b10*/  ISETP.LT.AND P0, PT, R9, UR7, !P6 ;  /* 0x0000000709007c0c */ /* 0x000fe2000f701270 */
[----:B0-----:R-:W-:Y:S01]  /*18b20*/  VIADD R0, R0, UR6 ;  /* 0x0000000600007c36 */ /* 0x001fe20008000000 */
[----:B------:R-:W-:Y:S01]  /*18b30*/  ULDC UR6, c[0x0][0x248] ;  /* 0x0000920000067ab9 */ /* 0x000fe20000000800 */
[C---:B------:R-:W-:Y:S01]  /*18b40*/  VIADD R251, R5.reuse, 0xac ;  /* 0x000000ac05fb7836 */ /* 0x040fe20000000000 */
[----:B------:R-:W-:Y:S01]  /*18b50*/  @P1 LOP3.LUT R2, R2, 0x200000, RZ, 0xfc, !PT ;  /* 0x0020000002021812 */ /* 0x000fe200078efcff */
[C---:B------:R-:W-:Y:S01]  /*18b60*/  VIADD R242, R5.reuse, 0xab ;  /* 0x000000ab05f27836 */ /* 0x040fe20000000000 */
[----:B------:R0:W-:Y:S01]  /*18b70*/  STL [R1+0xe10], R0 ;  /* 0x000e100001007387 */ /* 0x0001e20000100800 */
[----:B------:R-:W-:Y:S01]  /*18b80*/  VIADD R250, R5, 0xaa ;  /* 0x000000aa05fa7836 */ /* 0x000fe20000000000 */
[----:B------:R-:W-:Y:S02]  /*18b90*/  ULDC UR7, c[0x0][0x22c] ;  /* 0x00008b0000077ab9 */ /* 0x000fe40000000800 */
[----:B------:R-:W-:Y:S01]  /*18ba0*/  STL [R1+0xf7c], R29 ;  /* 0x000f7c1d01007387 */ /* 0x000fe20000100800 */
[----:B0-----:R-:W-:-:S03]  /*18bb0*/  VIADD R0, R0, UR6 ;  /* 0x0000000600007c36 */ /* 0x001fc60008000000 */
[----:B------:R-:W-:Y:S01]  /*18bc0*/  STL [R1+0xf78], R28 ;  /* 0x000f781c01007387 */ /* 0x000fe20000100800 */
[----:B------:R-:W-:Y:S01]  /*18bd0*/  LOP3.LUT R2, R2, 0xffefffff, RZ, 0xc0, !PT ;  /* 0xffefffff02027812 */ /* 0x000fe200078ec0ff */
[----:B------:R-:W-:Y:S02]  /*18be0*/  ULDC UR6, c[0x0][0x248] ;  /* 0x0000920000067ab9 */ /* 0x000fe40000000800 */
[----:B------:R-:W-:Y:S04]  /*18bf0*/  STL [R1+0xe14], R0 ;  /* 0x000e140001007387 */ /* 0x000fe80000100800 */
[----:B------:R0:W-:Y:S01]  /*18c00*/  STL [R1+0xf74], R27 ;  /* 0x000f741b01007387 */ /* 0x0001e20000100800 */
[----:B------:R-:W-:Y:S02]  /*18c10*/  @P0 LOP3.LUT R2, R2, 0x100000, RZ, 0xfc, !PT ;  /* 0x0010000002020812 */ /* 0x000fe400078efcff */
[----:B0-----:R-:W-:Y:S01]  /*18c20*/  MOV R27, UR33 ;  /* 0x00000021001b7c02 */ /* 0x001fe20008000f00 */
[----:B------:R-:W-:-:S02]  /*18c30*/  ULDC UR33, c[0x0][0x22c] ;  /* 0x00008b0000217ab9 */ /* 0x000fc40000000800 */
[----:B------:R-:W-:Y:S01]  /*18c40*/  ISETP.LT.AND P1, PT, R251, UR33, !P6 ;  /* 0x00000021fb007c0c */ /* 0x000fe2000f721270 */
[----:B------:R0:W-:Y:S01]  /*18c50*/  STL [R1+0xf70], R26 ;  /* 0x000f701a01007387 */ /* 0x0001e20000100800 */
[----:B------:R-:W-:Y:S02]  /*18c60*/  LOP3.LUT R2, R2, 0xfff7ffff, RZ, 0xc0, !PT ;  /* 0xfff7ffff02027812 */ /* 0x000fe400078ec0ff */
[----:B------:R-:W-:Y:S01]  /*18c70*/  MOV R29, UR61 ;  /* 0x0000003d001d7c02 */ /* 0x000fe20008000f00 */
[----:B------:R-:W-:Y:S01]  /*18c80*/  ULDC UR61, c[0x0][0x22c] ;  /* 0x00008b00003d7ab9 */ /* 0x000fe20000000800 */
[----:B------:R-:W-:Y:S01]  /*18c90*/  MOV R28, UR32 ;  /* 0x00000020001c7c02 */ /* 0x000fe20008000f00 */
[----:B------:R-:W-:Y:S01]  /*18ca0*/  ULDC UR32, c[0x0][0x22c] ;  /* 0x00008b0000207ab9 */ /* 0x000fe20000000800 */
[----:B------:R-:W-:Y:S01]  /*18cb0*/  VIADD R251, R5, 0xa8 ;  /* 0x000000a805fb7836 */ /* 0x000fe20000000000 */
[----:B------:R-:W-:Y:S01]  /*18cc0*/  ULDC UR33, c[0x0][0x22c] ;  /* 0x00008b0000217ab9 */ /* 0x000fe20000000800 */
[----:B0-----:R-:W-:Y:S01]  /*18cd0*/  MOV R26, UR5 ;  /* 0x00000005001a7c02 */ /* 0x001fe20008000f00 */
[----:B------:R-:W-:-:S02]  /*18ce0*/  ULDC UR5, c[0x0][0x22c] ;  /* 0x00008b0000057ab9 */ /* 0x000fc40000000800 */
[----:B------:R-:W-:Y:S02]  /*18cf0*/  ISETP.LT.AND P0, PT, R242, UR5, !P6 ;  /* 0x00000005f2007c0c */ /* 0x000fe4000f701270 */
[----:B------:R-:W-:Y:S01]  /*18d00*/  @P1 LOP3.LUT R2, R2, 0x80000, RZ, 0xfc, !PT ;  /* 0x0008000002021812 */ /* 0x000fe200078efcff */
[----:B------:R-:W-:Y:S01]  /*18d10*/  VIADD R242, R5, 0xa9 ;  /* 0x000000a905f27836 */ /* 0x000fe20000000000 */
[----:B------:R-:W-:Y:S02]  /*18d20*/  ULDC UR5, c[0x0][0x22c] ;  /* 0x00008b0000057ab9 */ /* 0x000fe40000000800 */
[----:B------:R-:W-:-:S07]  /*18d30*/  LOP3.LUT R2, R2, 0xfffbffff, RZ, 0xc0, !PT ;  /* 0xfffbffff02027812 */ /* 0x000fce00078ec0ff */
[----:B------:R-:W-:Y:S02]  /*18d40*/  @P0 LOP3.LUT R2, R2, 0x40000, RZ, 0xfc, !PT ;  /* 0x0004000002020812 */ /* 0x000fe400078efcff */
[----:B------:R-:W-:Y:S02]  /*18d50*/  ISETP.LT.AND P0, PT, R250, UR61, !P6 ;  /* 0x0000003dfa007c0c */ /* 0x000fe4000f701270 */
[----:B------:R-:W-:Y:S02]  /*18d60*/  ISETP.LT.AND P2, PT, R242, UR32, !P6 ;  /* 0x00000020f2007c0c */ /* 0x000fe4000f741270 */
[----:B------:R-:W-:Y:S02]  /*18d70*/  LOP3.LUT R2, R2, 0xfffdffff, RZ, 0xc0, !PT ;  /* 0xfffdffff02027812 */ /* 0x000fe400078ec0ff */
[----:B------:R-:W-:Y:S01]  /*18d80*/  ISETP.LT.AND P1, PT, R251, UR33, !P6 ;  /* 0x00000021fb007c0c */ /* 0x000fe2000f721270 */
[C---:B------:R-:W-:Y:S01]  /*18d90*/  VIADD R242, R5.reuse, 0xa7 ;  /* 0x000000a705f27836 */ /* 0x040fe20000000000 */
[----:B------:R-:W-:Y:S01]  /*18da0*/  ULDC UR61, c[0x0][0x22c] ;  /* 0x00008b00003d7ab9 */ /* 0x000fe20000000800 */
[----:B------:R-:W-:Y:S01]  /*18db0*/  VIADD R250, R5, 0xa6 ;  /* 0x000000a605fa7836 */ /* 0x000fe20000000000 */
[----:B------:R-:W-:-:S03]  /*18dc0*/  ULDC UR32, c[0x0][0x22c] ;  /* 0x00008b0000207ab9 */ /* 0x000fc60000000800 */
[----:B------:R-:W-:Y:S01]  /*18dd0*/  @P0 LOP3.LUT R2, R2, 0x20000, RZ, 0xfc, !PT ;  /* 0x0002000002020812 */ /* 0x000fe200078efcff */
[----:B------:R-:W-:Y:S01]  /*18de0*/  VIADD R251, R5, 0xa4 ;  /* 0x000000a405fb7836 */ /* 0x000fe20000000000 */
[----:B------:R-:W-:Y:S02]  /*18df0*/  ULDC UR33, c[0x0][0x22c] ;  /* 0x00008b0000217ab9 */ /* 0x000fe40000000800 */
[----:B------:R-:W-:-:S04]  /*18e00*/  LOP3.LUT R2, R2, 0xfffeffff, RZ, 0xc0, !PT ;  /* 0xfffeffff02027812 */ /* 0x000fc800078ec0ff */
[----:B------:R-:W-:Y:S02]  /*18e10*/  @P2 LOP3.LUT R2, R2, 0x10000, RZ, 0xfc, !PT ;  /* 0x0001000002022812 */ /* 0x000fe400078efcff */
[----:B------:R-:W-:Y:S02]  /*18e20*/  ISETP.LT.AND P0, PT, R242, UR5, !P6 ;  /* 0x00000005f2007c0c */ /* 0x000fe4000f701270 */
[----:B------:R-:W-:Y:S01]  /*18e30*/  LOP3.LUT R2, R2, 0xffff7fff, RZ, 0xc0, !PT ;  /* 0xffff7fff02027812 */ /* 0x000fe200078ec0ff */
[----:B------:R-:W-:Y:S01]  /*18e40*/  VIADD R242, R5, 0xa5 ;  /* 0x000000a505f27836 */ /* 0x000fe20000000000 */
[----:B------:R-:W-:Y:S02]  /*18e50*/  ULDC UR5, c[0x0][0x22c] ;  /* 0x00008b0000057ab9 */ /* 0x000fe40000000800 */
[----:B------:R-:W-:-:S04]  /*18e60*/  @P1 LOP3.LUT R2, R2, 0x8000, RZ, 0xfc, !PT ;  /* 0x0000800002021812 */ /* 0x000fc800078efcff */
[----:B------:R-:W-:-:S04]  /*18e70*/  LOP3.LUT R2, R2, 0xffffbfff, RZ, 0xc0, !PT ;  /* 0xffffbfff02027812 */ /* 0x000fc800078ec0ff */
        /* <DEDUP_REMOVED lines=48> */
[----:B------:R-:W-:Y:S01]  /*19180*/  ULDC UR33, c[0x0][0x22c] ;  /* 0x00008b0000217ab9 */ /* 0x000fe20000000800 */
[----:B------:R-:W-:-:S02]  /*19190*/  ULDC UR32, c[0x0][0x22c] ;  /* 0x00008b0000207ab9 */ /* 0x000fc40000000800 */
[----:B------:R-:W-:-:S04]  /*191a0*/  @P0 LOP3.LUT R2, R2, 0x20, RZ, 0xfc, !PT ;  /* 0x0000002002020812 */ /* 0x000fc800078efcff */
        /* <DEDUP_REMOVED lines=9> */
[----:B------:R-:W-:Y:S01]  /*19240*/  ISETP.LT.AND P0, PT, R250, UR61, !P6 ;  /* 0x0000003dfa007c0c */ /* 0x000fe2000f701270 */
[----:B------:R-:W-:Y:S01]  /*19250*/  VIADD R242, R5, 0x99 ;  /* 0x0000009905f27836 */ /* 0x000fe20000000000 */
[----:B------:R-:W-:Y:S02]  /*19260*/  ISETP.LT.AND P1, PT, R251, UR33, !P6 ;  /* 0x00000021fb007c0c */ /* 0x000fe4000f721270 */
[----:B------:R-:W-:Y:S01]  /*19270*/  LOP3.LUT R2, R2, 0xfffffffd, RZ, 0xc0, !PT ;  /* 0xfffffffd02027812 */ /* 0x000fe200078ec0ff */
[C---:B------:R-:W-:Y:S01]  /*19280*/  VIADD R250, R5.reuse, 0x96 ;  /* 0x0000009605fa7836 */ /* 0x040fe20000000000 */
[----:B------:R-:W-:Y:S01]  /*19290*/  ISETP.LT.AND P2, PT, R242, UR32, !P6 ;  /* 0x00000020f2007c0c */ /* 0x000fe2000f741270 */
[C---:B------:R-:W-:Y:S01]  /*192a0*/  VIADD R242, R5.reuse, 0x97 ;  /* 0x0000009705f27836 */ /* 0x040fe20000000000 */
[----:B------:R-:W-:Y:S01]  /*192b0*/  ULDC UR61, c[0x0][0x22c] ;  /* 0x00008b00003d7ab9 */ /* 0x000fe20000000800 */
[----:B------:R-:W-:Y:S01]  /*192c0*/  ULDC UR32, c[0x0][0x22c] ;  /* 0x00008b0000207ab9 */ /* 0x000fe20000000800 */
[----:B------:R-:W-:Y:S01]  /*192d0*/  VIADD R251, R5, 0x94 ;  /* 0x0000009405fb7836 */ /* 0x000fe20000000000 */
[----:B------:R-:W-:-:S02]  /*192e0*/  ULDC UR33, c[0x0][0x22c] ;  /* 0x00008b0000217ab9 */ /* 0x000fc40000000800 */
[----:B------:R-:W-:Y:S02]  /*192f0*/  @P0 LOP3.LUT R2, R2, 0x2, RZ, 0xfc, !PT ;  /* 0x0000000202020812 */ /* 0x000fe400078efcff */
[----:B------:R-:W-:Y:S02]  /*19300*/  ISETP.LT.AND P0, PT, R242, UR5, !P6 ;  /* 0x00000005f2007c0c */ /* 0x000fe4000f701270 */
[----:B------:R-:W-:Y:S01]  /*19310*/  @P1 LOP3.LUT R8, R8, 0x80000000, RZ, 0xfc, !PT ;  /* 0x8000000008081812 */ /* 0x000fe200078efcff */
[----:B------:R-:W-:Y:S01]  /*19320*/  VIADD R242, R5, 0x95 ;  /* 0x0000009505f27836 */ /* 0x000fe20000000000 */
[----:B------:R-:W-:Y:S01]  /*19330*/  LOP3.LUT R2, R2, 0xfffffffe, RZ, 0xc0, !PT ;  /* 0xfffffffe02027812 */ /* 0x000fe200078ec0ff */
[----:B------:R-:W-:Y:S01]  /*19340*/  ULDC UR5, c[0x0][0x22c] ;  /* 0x00008b0000057ab9 */ /* 0x000fe20000000800 */
[----:B------:R-:W-:-:S07]  /*19350*/  LOP3.LUT R8, R8, 0xbfffffff, RZ, 0xc0, !PT ;  /* 0xbfffffff08087812 */ /* 0x000fce00078ec0ff */
[----:B------:R-:W-:Y:S02]  /*19360*/  @P0 LOP3.LUT R8, R8, 0x40000000, RZ, 0xfc, !PT ;  /* 0x4000000008080812 */ /* 0x000fe400078efcff */
[----:B------:R-:W-:Y:S02]  /*19370*/  ISETP.LT.AND P0, PT, R250, UR61, !P6 ;  /* 0x0000003dfa007c0c */ /* 0x000fe4000f701270 */
[----:B------:R-:W-:Y:S02]  /*19380*/  @P2 LOP3.LUT R2, R2, 0x1, RZ, 0xfc, !PT ;  /* 0x0000000102022812 */ /* 0x000fe400078efcff */
[----:B------:R-:W-:Y:S02]  /*19390*/  LOP3.LUT R8, R8, 0xdfffffff, RZ, 0xc0, !PT ;  /* 0xdfffffff08087812 */ /* 0x000fe400078ec0ff */
[----:B------:R-:W-:Y:S01]  /*193a0*/  ISETP.LT.AND P1, PT, R251, UR33, !P6 ;  /* 0x00000021fb007c0c */ /* 0x000fe2000f721270 */
[----:B------:R-:W-:Y:S01]  /*193b0*/  VIADD R250, R5, 0x92 ;  /* 0x0000009205fa7836 */ /* 0x000fe20000000000 */
[----:B------:R-:W-:Y:S01]  /*193c0*/  ISETP.LT.AND P2, PT, R242, UR32, !P6 ;  /* 0x00000020f2007c0c */ /* 0x000fe2000f741270 */
[----:B------:R-:W-:-:S04]  /*193d0*/  ULDC UR61, c[0x0][0x22c] ;  /* 0x00008b00003d7ab9 */ /* 0x000fc80000000800 */
[----:B------:R-:W-:Y:S01]  /*193e0*/  @P0 LOP3.LUT R8, R8, 0x20000000, RZ, 0xfc, !PT ;  /* 0x2000000008080812 */ /* 0x000fe200078efcff */
[C---:B------:R-:W-:Y:S01]  /*193f0*/  VIADD R242, R5.reuse, 0x93 ;  /* 0x0000009305f27836 */ /* 0x040fe20000000000 */
[----:B------:R-:W-:Y:S01]  /*19400*/  ULDC UR32, c[0x0][0x22c] ;  /* 0x00008b0000207ab9 */ /* 0x000fe20000000800 */
[----:B------:R-:W-:Y:S01]  /*19410*/  VIADD R251, R5, 0x90 ;  /* 0x0000009005fb7836 */ /* 0x000fe20000000000 */
[----:B------:R-:W-:Y:S01]  /*19420*/  LOP3.LUT R8, R8, 0xefffffff, RZ, 0xc0, !PT ;  /* 0xefffffff08087812 */ /* 0x000fe200078ec0ff */
[----:B------:R-:W-:-:S03]  /*19430*/  ULDC UR33, c[0x0][0x22c] ;  /* 0x00008b0000217ab9 */ /* 0x000fc60000000800 */
        /* <DEDUP_REMOVED lines=449> */
[----:B------:R-:W-:Y:S01]  /*1b050*/  VIADD R0, R0, UR6 ;  /* 0x0000000600007c36 */ /* 0x000fe20008000000 */
[----:B------:R-:W-:Y:S01]  /*1b060*/  ISETP.LT.AND P2, PT, R242, UR32, !P6 ;  /* 0x00000020f2007c0c */ /* 0x000fe2000f741270 */
[C---:B------:R-:W-:Y:S01]  /*1b070*/  VIADD R242, R5.reuse, 0x37 ;  /* 0x0000003705f27836 */ /* 0x040fe20000000000 */
[----:B------:R-:W-:Y:S01]  /*1b080*/  ULDC UR6, c[0x0][0x248] ;  /* 0x0000920000067ab9 */ /* 0x000fe20000000800 */
[C---:B------:R-:W-:Y:S01]  /*1b090*/  VIADD R250, R5.reuse, 0x36 ;  /* 0x0000003605fa7836 */ /* 0x040fe20000000000 */
[----:B------:R-:W-:Y:S01]  /*1b0a0*/  ULDC UR61, c[0x0][0x22c] ;  /* 0x00008b00003d7ab9 */ /* 0x000fe20000000800 */
[----:B------:R-:W-:Y:S01]  /*1b0b0*/  VIADD R10, R5, 0x194 ;  /* 0x00000194050a7836 */ /* 0x000fe20000000000 */
[----:B------:R-:W-:Y:S01]  /*1b0c0*/  ULDC UR33, c[0x0][0x22c] ;  /* 0x00008b0000217ab9 */ /* 0x000fe20000000800 */
[----:B------:R-:W-:-:S02]  /*1b0d0*/  @P0 LOP3.LUT R6, R6, 0x2, RZ, 0xfc, !PT ;  /* 0x0000000206060812 */ /* 0x000fc400078efcff */
[----:B------:R-:W-:Y:S01]  /*1b0e0*/  @P1 LOP3.LUT R4, R4, 0x80000000, RZ, 0xfc, !PT ;  /* 0x8000000004041812 */ /* 0x000fe200078efcff */
[----:B------:R0:W-:Y:S01]  /*1b0f0*/  STL [R1+0xe18], R0 ;  /* 0x000e180001007387 */ /* 0x0001e20000100800 */
[----:B------:R-:W-:Y:S01]  /*1b100*/  ISETP.LT.AND P0, PT, R242, UR5, !P6 ;  /* 0x00000005f2007c0c */ /* 0x000fe2000f701270 */
[C---:B------:R-:W-:Y:S01]  /*1b110*/  VIADD R11, R5.reuse, 0x195 ;  /* 0x00000195050b7836 */ /* 0x040fe20000000000 */
[----:B------:R-:W-:Y:S01]  /*1b120*/  LOP3.LUT R4, R4, 0xbfffffff, RZ, 0xc0, !PT ;  /* 0xbfffffff04047812 */ /* 0x000fe200078ec0ff */
[C---:B------:R-:W-:Y:S01]  /*1b130*/  VIADD R242, R5.reuse, 0x35 ;  /* 0x0000003505f27836 */ /* 0x040fe20000000000 */
[----:B------:R-:W-:Y:S01]  /*1b140*/  LOP3.LUT R6, R6, 0xfffffffe, RZ, 0xc0, !PT ;  /* 0xfffffffe06067812 */ /* 0x000fe200078ec0ff */
[----:B------:R-:W-:Y:S01]  /*1b150*/  ULDC UR32, c[0x0][0x22c] ;  /* 0x00008b0000207ab9 */ /* 0x000fe20000000800 */
[----:B------:R-:W-:Y:S01]  /*1b160*/  VIADD R251, R5, 0x34 ;  /* 0x0000003405fb7836 */ /* 0x000fe20000000000 */
[----:B------:R-:W-:Y:S01]  /*1b170*/  ULDC UR5, c[0x0][0x22c] ;  /* 0x00008b0000057ab9 */ /* 0x000fe20000000800 */
[----:B0-----:R-:W-:Y:S01]  /*1b180*/  VIADD R0, R0, UR6 ;  /* 0x0000000600007c36 */ /* 0x001fe20008000000 */
[----:B------:R-:W-:-:S04]  /*1b190*/  ULDC UR6, c[0x0][0x248] ;  /* 0x0000920000067ab9 */ /* 0x000fc80000000800 */
[----:B------:R-:W-:Y:S02]  /*1b1a0*/  @P0 LOP3.LUT R4, R4, 0x40000000, RZ, 0xfc, !PT ;  /* 0x4000000004040812 */ /* 0x000fe400078efcff */
[----:B------:R-:W-:Y:S01]  /*1b1b0*/  ISETP.LT.AND P0, PT, R250, UR61, !P6 ;  /* 0x0000003dfa007c0c */ /* 0x000fe2000f701270 */
[----:B------:R0:W-:Y:S01]  /*1b1c0*/  STL [R1+0xe1c], R0 ;  /* 0x000e1c0001007387 */ /* 0x0001e20000100800 */
[----:B------:R-:W-:Y:S02]  /*1b1d0*/  @P2 LOP3.LUT R6, R6, 0x1, RZ, 0xfc, !PT ;  /* 0x0000000106062812 */ /* 0x000fe400078efcff */
[----:B------:R-:W-:Y:S01]  /*1b1e0*/  LOP3.LUT R4, R4, 0xdfffffff, RZ, 0xc0, !PT ;  /* 0xdfffffff04047812 */ /* 0x000fe200078ec0ff */
[----:B------:R1:W-:Y:S01]  /*1b1f0*/  STL [R1], R10 ;  /* 0x0000000a01007387 */ /* 0x0003e20000100800 */
[----:B------:R-:W-:Y:S02]  /*1b200*/  ISETP.LT.AND P2, PT, R242, UR32, !P6 ;  /* 0x00000020f2007c0c */ /* 0x000fe4000f741270 */
[----:B------:R-:W-:Y:S01]  /*1b210*/  ISETP.LT.AND P1, PT, R251, UR33, !P6 ;  /* 0x00000021fb007c0c */ /* 0x000fe2000f721270 */
[C---:B------:R-:W-:Y:S01]  /*1b220*/  VIADD R250, R5.reuse, 0x32 ;  /* 0x0000003205fa7836 */ /* 0x040fe20000000000 */
[----:B------:R-:W-:Y:S01]  /*1b230*/  ULDC UR61, c[0x0][0x22c] ;  /* 0x00008b00003d7ab9 */ /* 0x000fe20000000800 */
[----:B0-----:R-:W-:Y:S01]  /*1b240*/  VIADD R0, R0, UR6 ;  /* 0x0000000600007c36 */ /* 0x001fe20008000000 */
[----:B------:R-:W-:Y:S01]  /*1b250*/  ULDC UR6, c[0x0][0x248] ;  /* 0x0000920000067ab9 */ /* 0x000fe20000000800 */
[----:B------:R0:W-:Y:S01]  /*1b260*/  STL [R1+0x4], R11 ;  /* 0x0000040b01007387 */ /* 0x0001e20000100800 */
[----:B-1----:R-:W-:Y:S01]  /*1b270*/  VIADD R10, R5, 0x196 ;  /* 0x00000196050a7836 */ /* 0x002fe20000000000 */
[----:B------:R-:W-:-:S02]  /*1b280*/  @P0 LOP3.LUT R4, R4, 0x20000000, RZ, 0xfc, !PT ;  /* 0x2000000004040812 */ /* 0x000fc400078efcff */
[----:B------:R1:W-:Y:S01]  /*1b290*/  STL [R1+0xe20], R0 ;  /* 0x000e200001007387 */ /* 0x0003e20000100800 */
[C---:B------:R-:W-:Y:S01]  /*1b2a0*/  VIADD R242, R5.reuse, 0x33 ;  /* 0x0000003305f27836 */ /* 0x040fe20000000000 */
[----:B------:R-:W-:Y:S01]  /*1b2b0*/  ULDC UR32, c[0x0][0x22c] ;  /* 0x00008b0000207ab9 */ /* 0x000fe20000000800 */
[C---:B------:R-:W-:Y:S01]  /*1b2c0*/  VIADD R251, R5.reuse, 0x30 ;  /* 0x0000003005fb7836 */ /* 0x040fe20000000000 */
[----:B------:R-:W-:Y:S01]  /*1b2d0*/  ULDC UR33, c[0x0][0x22c] ;  /* 0x00008b0000217ab9 */ /* 0x000fe20000000800 */
[----:B0-----:R-:W-:Y:S01]  /*1b2e0*/  VIADD R11, R5, 0x197 ;  /* 0x00000197050b7836 */ /* 0x001fe20000000000 */
[----:B------:R0:W-:Y:S01]  /*1b2f0*/  STL [R1+0x8], R10 ;  /* 0x0000080a01007387 */ /* 0x0001e20000100800 */
[----:B-1----:R-:W-:Y:S01]  /*1b300*/  VIADD R0, R0, UR6 ;  /* 0x0000000600007c36 */ /* 0x002fe20008000000 */
[----:B------:R-:W-:Y:S02]  /*1b310*/  ULDC UR6, c[0x0][0x248] ;  /* 0x0000920000067ab9 */ /* 0x000fe40000000800 */
[----:B------:R1:W-:Y:S01]  /*1b320*/  STL [R1+0xc], R11 ;  /* 0x00000c0b01007387 */ /* 0x0003e20000100800 */
[----:B------:R-:W-:-:S03]  /*1b330*/  LOP3.LUT R4, R4, 0xefffffff, RZ, 0xc0, !PT ;  /* 0xefffffff04047812 */ /* 0x000fc600078ec0ff */
[----:B------:R2:W-:Y:S01]  /*1b340*/  STL [R1+0xe24], R0 ;  /* 0x000e240001007387 */ /* 0x0005e20000100800 */
[C---:B0-----:R-:W-:Y:S01]  /*1b350*/  VIADD R10, R5.reuse, 0x198 ;  /* 0x00000198050a7836 */ /* 0x041fe20000000000 */
[----:B------:R-:W-:Y:S01]  /*1b360*/  @P2 LOP3.LUT R4, R4, 0x10000000, RZ, 0xfc, !PT ;  /* 0x1000000004042812 */ /* 0x000fe200078efcff */
[----:B-1----:R-:W-:-:S03]  /*1b370*/  VIADD R11, R5, 0x199 ;  /* 0x00000199050b7836 */ /* 0x002fc60000000000 */
[----:B------:R0:W-:Y:S01]  /*1b380*/  STL [R1+0x10], R10 ;  /* 0x0000100a01007387 */ /* 0x0001e20000100800 */
[----:B--2---:R-:W-:Y:S01]  /*1b390*/  VIADD R0, R0, UR6 ;  /* 0x0000000600007c36 */ /* 0x004fe20008000000 */
[----:B------:R-:W-:Y:S02]  /*1b3a0*/  ULDC UR6, c[0x0][0x248] ;  /* 0x0000920000067ab9 */ /* 0x000fe40000000800 */
[----:B------:R1:W-:Y:S01]  /*1b3b0*/  STL [R1+0x14], R11 ;  /* 0x0000140b01007387 */ /* 0x0003e20000100800 */
[----:B------:R-:W-:-:S03]  /*1b3c0*/  ISETP.LT.AND P0, PT, R242, UR5, !P6 ;  /* 0x00000005f2007c0c */ /* 0x000fc6000f701270 */
[----:B------:R2:W-:Y:S01]  /*1b3d0*/  STL [R1+0xe28], R0 ;  /* 0x000e280001007387 */ /* 0x0005e20000100800 */
[C---:B0-----:R-:W-:Y:S01]  /*1b3e0*/  VIADD R10, R5.reuse, 0x19a ;  /* 0x0000019a050a7836 */ /* 0x041fe20000000000 */
[----:B------:R-:W-:Y:S01]  /*1b3f0*/  LOP3.LUT R4, R4, 0xf7ffffff, RZ, 0xc0, !PT ;  /* 0xf7ffffff04047812 */ /* 0x000fe200078ec0ff */
[----:B-1----:R-:W-:-:S03]  /*1b400*/  VIADD R11, R5, 0x19d ;  /* 0x0000019d050b7836 */ /* 0x002fc60000000000 */
[----:B------:R0:W-:Y:S01]  /*1b410*/  STL [R1+0x18], R10 ;  /* 0x0000180a01007387 */ /* 0x0001e20000100800 */
[----:B------:R-:W-:Y:S01]  /*1b420*/  VIADD R242, R5, 0x31 ;  /* 0x0000003105f27836 */ /* 0x000fe20000000000 */
[----:B------:R-:W-:Y:S01]  /*1b430*/  ULDC UR5, c[0x0][0x22c] ;  /* 0x00008b0000057ab9 */ /* 0x000fe20000000800 */
[----:B--2---:R-:W-:Y:S01]  /*1b440*/  VIADD R0, R0, UR6 ;  /* 0x0000000600007c36 */ /* 0x004fe20008000000 */
[----:B------:R-:W-:Y:S01]  /*1b450*/  ULDC UR6, c[0x0][0x248] ;  /* 0x0000920000067ab9 */ /* 0x000fe20000000800 */
[----:B------:R-:W-:-:S03]  /*1b460*/  @P1 LOP3.LUT R4, R4, 0x8000000, RZ, 0xfc, !PT ;  /* 0x0800000004041812 */ /* 0x000fc600078efcff */
[----:B------:R1:W-:Y:S01]  /*1b470*/  STL [R1+0xe2c], R0 ;  /* 0x000e2c0001007387 */ /* 0x0003e20000100800 */
[----:B0-----:R-:W-:Y:S01]  /*1b480*/  VIADD R10, R5, 0x19c ;  /* 0x0000019c050a7836 */ /* 0x001fe20000000000 */
[----:B------:R-:W-:-:S04]  /*1b490*/  LOP3.LUT R4, R4, 0xfbffffff, RZ, 0xc0, !PT ;  /* 0xfbffffff04047812 */ /* 0x000fc800078ec0ff */
[----:B------:R0:W-:Y:S01]  /*1b4a0*/  STL [R1+0x20], R10 ;  /* 0x0000200a01007387 */ /* 0x0001e20000100800 */
[----:B-1----:R-:W-:Y:S01]  /*1b4b0*/  VIADD R0, R0, UR6 ;  /* 0x0000000600007c36 */ /* 0x002fe20008000000 */
[----:B------:R-:W-:Y:S02]  /*1b4c0*/  ULDC UR6, c[0x0][0x248] ;  /* 0x0000920000067ab9 */ /* 0x000fe40000000800 */
[----:B------:R1:W-:Y:S01]  /*1b4d0*/  STL [R1+0x24], R11 ;  /* 0x0000240b01007387 */ /* 0x0003e20000100800 */
[----:B------:R-:W-:-:S03]  /*1b4e0*/  @P0 LOP3.LUT R4, R4, 0x4000000, RZ, 0xfc, !PT ;  /* 0x0400000004040812 */ /* 0x000fc600078efcff */
[----:B------:R2:W-:Y:S01]  /*1b4f0*/  STL [R1+0xe30], R0 ;  /* 0x000e300001007387 */ /* 0x0005e20000100800 */
[C---:B0-----:R-:W-:Y:S01]  /*1b500*/  VIADD R10, R5.reuse, 0x19e ;  /* 0x0000019e050a7836 */ /* 0x041fe20000000000 */
[----:B------:R-:W-:Y:S01]  /*1b510*/  ISETP.LT.AND P0, PT, R250, UR61, !P6 ;  /* 0x0000003dfa007c0c */ /* 0x000fe2000f701270 */
[----:B-1----:R-:W-:-:S03]  /*1b520*/  VIADD R11, R5, 0x19f ;  /* 0x0000019f050b7836 */ /* 0x002fc60000000000 */
[----:B------:R0:W-:Y:S01]  /*1b530*/  STL [R1+0x28], R10 ;  /* 0x0000280a01007387 */ /* 0x0001e20000100800 */
[----:B--2---:R-:W-:Y:S01]  /*1b540*/  VIADD R0, R0, UR6 ;  /* 0x0000000600007c36 */ /* 0x004fe20008000000 */
[----:B------:R-:W-:Y:S02]  /*1b550*/  ULDC UR6, c[0x0][0x248] ;  /* 0x0000920000067ab9 */ /* 0x000fe40000000800 */
[----:B------:R1:W-:Y:S01]  /*1b560*/  STL [R1+0x2c], R11 ;  /* 0x00002c0b01007387 */ /* 0x0003e20000100800 */
[----:B------:R-:W-:Y:S02]  /*1b570*/  ISETP.LT.AND P2, PT, R242, UR32, !P6 ;  /* 0x00000020f2007c0c */ /* 0x000fe4000f741270 */
[----:B------:R-:W-:Y:S01]  /*1b580*/  LOP3.LUT R4, R4, 0xfdffffff, RZ, 0xc0, !PT ;  /* 0xfdffffff04047812 */ /* 0x000fe200078ec0ff */
[----:B------:R2:W-:Y:S01]  /*1b590*/  STL [R1+0xe34], R0 ;  /* 0x000e340001007387 */ /* 0x0005e20000100800 */
[----:B0-----:R-:W-:Y:S01]  /*1b5a0*/  VIADD R10, R5, 0x1a0 ;  /* 0x000001a0050a7836 */ /* 0x001fe20000000000 */
[----:B------:R-:W-:Y:S01]  /*1b5b0*/  ISETP.LT.AND P1, PT, R251, UR33, !P6 ;  /* 0x00000021fb007c0c */ /* 0x000fe2000f721270 */
[C---:B------:R-:W-:Y:S01]  /*1b5c0*/  VIADD R250, R5.reuse, 0x2e ;  /* 0x0000002e05fa7836 */ /* 0x040fe20000000000 */
[----:B------:R-:W-:Y:S01]  /*1b5d0*/  ULDC UR61, c[0x0][0x22c] ;  /* 0x00008b00003d7ab9 */ /* 0x000fe20000000800 */
[C---:B-1----:R-:W-:Y:S01]  /*1b5e0*/  VIADD R11, R5.reuse, 0x1a1 ;  /* 0x000001a1050b7836 */ /* 0x042fe20000000000 */
[----:B------:R0:W-:Y:S01]  /*1b5f0*/  STL [R1+0x30], R10 ;  /* 0x0000300a01007387 */ /* 0x0001e20000100800 */
[C---:B------:R-:W-:Y:S01]  /*1b600*/  VIADD R242, R5.reuse, 0x2f ;  /* 0x0000002f05f27836 */ /* 0x040fe20000000000 */
[----:B------:R-:W-:Y:S01]  /*1b610*/  @P0 LOP3.LUT R4, R4, 0x2000000, RZ, 0xfc, !PT ;  /* 0x0200000004040812 */ /* 0x000fe200078efcff */
[----:B--2---:R-:W-:Y:S01]  /*1b620*/  VIADD R0, R0, UR6 ;  /* 0x0000000600007c36 */ /* 0x004fe20008000000 */
[----:B------:R-:W-:Y:S01]  /*1b630*/  ULDC UR6, c[0x0][0x248] ;  /* 0x0000920000067ab9 */ /* 0x000fe20000000800 */
[----:B------:R1:W-:Y:S01]  /*1b640*/  STL [R1+0x34], R11 ;  /* 0x0000340b01007387 */ /* 0x0003e20000100800 */
[----:B------:R-:W-:Y:S01]  /*1b650*/  ULDC UR32, c[0x0][0x22c] ;  /* 0x00008b0000207ab9 */ /* 0x000fe20000000800 */
[C---:B------:R-:W-:Y:S01]  /*1b660*/  VIADD R251, R5.reuse, 0x2c ;  /* 0x0000002c05fb7836 */ /* 0x040fe20000000000 */
[----:B------:R-:W-:Y:S01]  /*1b670*/  ULDC UR33, c[0x0][0x22c] ;  /* 0x00008b0000217ab9 */ /* 0x000fe20000000800 */
[----:B------:R2:W-:Y:S01]  /*1b680*/  STL [R1+0xe38], R0 ;  /* 0x000e380001007387 */ /* 0x0005e20000100800 */
[----:B0-----:R-:W-:-:S02]  /*1b690*/  VIADD R10, R5, 0x1a2 ;  /* 0x000001a2050a7836 */ /* 0x001fc40000000000 */
[----:B-1----:R-:W-:-:S03]  /*1b6a0*/  VIADD R11, R5, 0x1a3 ;  /* 0x000001a3050b7836 */ /* 0x002fc60000000000 */
[----:B------:R0:W-:Y:S01]  /*1b6b0*/  STL [R1+0x38], R10 ;  /* 0x0000380a01007387 */ /* 0x0001e20000100800 */
[----:B--2---:R-:W-:Y:S01]  /*1b6c0*/  VIADD R0, R0, UR6 ;  /* 0x0000000600007c36 */ /* 0x004fe20008000000 */
[----:B------:R-:W-:Y:S02]  /*1b6d0*/  ULDC UR6, c[0x0][0x248] ;  /* 0x0000920000067ab9 */ /* 0x000fe40000000800 */
[----:B------:R1:W-:Y:S01]  /*1b6e0*/  STL [R1+0x3c], R11 ;  /* 0x00003c0b01007387 */ /* 0x0003e20000100800 */
[----:B------:R-:W-:-:S03]  /*1b6f0*/  LOP3.LUT R4, R4, 0xfeffffff, RZ, 0xc0, !PT ;  /* 0xfeffffff04047812 */ /* 0x000fc600078ec0ff */
[----:B------:R2:W-:Y:S01]  /*1b700*/  STL [R1+0xe3c], R0 ;  /* 0x000e3c0001007387 */ /* 0x0005e20000100800 */
[C---:B0-----:R-:W-:Y:S02]  /*1b710*/  VIADD R10, R5.reuse, 0x1a4 ;  /* 0x000001a4050a7836 */ /* 0x041fe40000000000 */
[----:B-1----:R-:W-:-:S03]  /*1b720*/  VIADD R11, R5, 0x1a5 ;  /* 0x000001a5050b7836 */ /* 0x002fc60000000000 */
[----:B------:R0:W-:Y:S01]  /*1b730*/  STL [R1+0x40], R10 ;  /* 0x0000400a01007387 */ /* 0x0001e20000100800 */
[----:B--2---:R-:W-:Y:S01]  /*1b740*/  VIADD R0, R0, UR6 ;  /* 0x0000000600007c36 */ /* 0x004fe20008000000 */
        /* <DEDUP_REMOVED lines=9> */
[----:B------:R-:W-:Y:S01]  /*1b7e0*/  LOP3.LUT R4, R4, 0xff7fffff, RZ, 0xc0, !PT ;  /* 0xff7fffff04047812 */ /* 0x000fe200078ec0ff */
[----:B------:R-:W-:Y:S01]  /*1b7f0*/  ULDC UR6, c[0x0][0x248] ;  /* 0x0000920000067ab9 */ /* 0x000fe20000000800 */
[----:B------:R1:W-:Y:S01]  /*1b800*/  STL [R1+0x4c], R11 ;  /* 0x00004c0b01007387 */ /* 0x0003e20000100800 */
[C---:B------:R-:W-:Y:S01]  /*1b810*/  VIADD R242, R5.reuse, 0x2d ;  /* 0x0000002d05f27836 */ /* 0x040fe20000000000 */
[----:B------:R-:W-:Y:S01]  /*1b820*/  ULDC UR5, c[0x0][0x22c] ;  /* 0x00008b0000057ab9 */ /* 0x000fe20000000800 */
[C---:B0-----:R-:W-:Y:S01]  /*1b830*/  VIADD R10, R5.reuse, 0x1a8 ;  /* 0x000001a8050a7836 */ /* 0x041fe20000000000 */
[----:B------:R0:W-:Y:S01]  /*1b840*/  STL [R1+0xe44], R0 ;  /* 0x000e440001007387 */ /* 0x0001e20000100800 */
[----:B------:R-:W-:Y:S01]  /*1b850*/  @P1 LOP3.LUT R4, R4, 0x800000, RZ, 0xfc, !PT ;  /* 0x0080000004041812 */ /* 0x000fe200078efcff */
[----:B-1----:R-:W-:-:S02]  /*1b860*/  VIADD R11, R5, 0x1a9 ;  /* 0x000001a9050b7836 */ /* 0x002fc40000000000 */
[----:B------:R1:W-:Y:S01]  /*1b870*/  STL [R1+0x50], R10 ;  /* 0x0000500a01007387 */ /* 0x0003e20000100800 */
[----:B0-----:R-:W-:Y:S01]  /*1b880*/  VIADD R0, R0, UR6 ;  /* 0x0000000600007c36 */ /* 0x001fe20008000000 */
[----:B------:R-:W-:Y:S02]  /*1b890*/  ULDC UR6, c[0x0][0x248] ;  /* 0x0000920000067ab9 */ /* 0x000fe40000000800 */
[----:B------:R0:W-:Y:S01]  /*1b8a0*/  STL [R1+0x54], R11 ;  /* 0x0000540b01007387 */ /* 0x0001e20000100800 */
[----:B------:R-:W-:Y:S01]  /*1b8b0*/  LOP3.LUT R4, R4, 0xffbfffff, RZ, 0xc0, !PT ;  /* 0xffbfffff04047812 */ /* 0x000fe200078ec0ff */
[C---:B-1----:R-:W-:Y:S02]  /*1b8c0*/  VIADD R10, R5.reuse, 0x1aa ;  /* 0x000001aa050a7836 */ /* 0x042fe40000000000 */
[----:B------:R1:W-:Y:S01]  /*1b8d0*/  STL [R1+0xe48], R0 ;  /* 0x000e480001007387 */ /* 0x0003e20000100800 */
[----:B------:R-:W-:Y:S01]  /*1b8e0*/  @P0 LOP3.LUT R4, R4, 0x400000, RZ, 0xfc, !PT ;  /* 0x0040000004040812 */ /* 0x000fe200078efcff */
[----:B0-----:R-:W-:-:S02]  /*1b8f0*/  VIADD R11, R5, 0x1ab ;  /* 0x000001ab050b7836 */ /* 0x001fc40000000000 */
[----:B------:R0:W-:Y:S01]  /*1b900*/  STL [R1+0x58], R10 ;  /* 0x0000580a01007387 */ /* 0x0001e20000100800 */
[----:B-1----:R-:W-:Y:S01]  /*1b910*/  VIADD R0, R0, UR6 ;  /* 0x0000000600007c36 */ /* 0x002fe20008000000 */
[----:B------:R-:W-:Y:S02]  /*1b920*/  ULDC UR6, c[0x0][0x248] ;  /* 0x0000920000067ab9 */ /* 0x000fe40000000800 */
[----:B------:R1:W-:Y:S01]  /*1b930*/  STL [R1+0x5c], R11 ;  /* 0x00005c0b01007387 */ /* 0x0003e20000100800 */
[----:B------:R-:W-:Y:S01]  /*1b940*/  ISETP.LT.AND P0, PT, R250, UR61, !P6 ;  /* 0x0000003dfa007c0c */ /* 0x000fe2000f701270 */
[C---:B0-----:R-:W-:Y:S02]  /*1b950*/  VIADD R10, R5.reuse, 0x1ac ;  /* 0x000001ac050a7836 */ /* 0x041fe40000000000 */
[----:B------:R0:W-:Y:S01]  /*1b960*/  STL [R1+0xe4c], R0 ;  /* 0x000e4c0001007387 */ /* 0x0001e20000100800 */
[----:B-1----:R-:W-:-:S03]  /*1b970*/  VIADD R11, R5, 0x1ad ;  /* 0x000001ad050b7836 */ /* 0x002fc60000000000 */
[----:B------:R1:W-:Y:S01]  /*1b980*/  STL [R1+0x60], R10 ;  /* 0x0000600a01007387 */ /* 0x0003e20000100800 */
[----:B------:R-:W-:Y:S02]  /*1b990*/  ISETP.LT.AND P2, PT, R242, UR32, !P6 ;  /* 0x00000020f2007c0c */ /* 0x000fe4000f741270 */
[----:B------:R-:W-:Y:S01]  /*1b9a0*/  LOP3.LUT R4, R4, 0xffdfffff, RZ, 0xc0, !PT ;  /* 0xffdfffff04047812 */ /* 0x000fe200078ec0ff */
[----:B0-----:R-:W-:Y:S01]  /*1b9b0*/  VIADD R0, R0, UR6 ;  /* 0x0000000600007c36 */ /* 0x001fe20008000000 */
[----:B------:R-:W-:Y:S01]  /*1b9c0*/  ULDC UR6, c[0x0][0x248] ;  /* 0x0000920000067ab9 */ /* 0x000fe20000000800 */
[----:B------:R0:W-:Y:S01]  /*1b9d0*/  STL [R1+0x64], R11 ;  /* 0x0000640b01007387 */ /* 0x0001e20000100800 */
[----:B------:R-:W-:Y:S01]  /*1b9e0*/  ISETP.LT.AND P1, PT, R251, UR33, !P6 ;  /* 0x00000021fb007c0c */ /* 0x000fe2000f721270 */
[C---:B------:R-:W-:Y:S01]  /*1b9f0*/  VIADD R250, R5.reuse, 0x2a ;  /* 0x0000002a05fa7836 */ /* 0x040fe20000000000 */
[----:B------:R-:W-:Y:S01]  /*1ba00*/  ULDC UR61, c[0x0][0x22c] ;  /* 0x00008b00003d7ab9 */ /* 0x000fe20000000800 */
[C---:B-1----:R-:W-:Y:S01]  /*1ba10*/  VIADD R10, R5.reuse, 0x1ae ;  /* 0x000001ae050a7836 */ /* 0x042fe20000000000 */
[----:B------:R1:W-:Y:S01]  /*1ba20*/  STL [R1+0xe50], R0 ;  /* 0x000e500001007387 */ /* 0x0003e20000100800 */
[C---:B------:R-:W-:Y:S01]  /*1ba30*/  VIADD R242, R5.reuse, 0x2b ;  /* 0x0000002b05f27836 */ /* 0x040fe20000000000 */
[----:B------:R-:W-:Y:S01]  /*1ba40*/  @P0 LOP3.LUT R4, R4, 0x200000, RZ, 0xfc, !PT ;  /* 0x0020000004040812 */ /* 0x000fe200078efcff */
[----:B------:R-:W-:Y:S01]  /*1ba50*/  ULDC UR32, c[0x0][0x22c] ;  /* 0x00008b0000207ab9 */ /* 0x000fe20000000800 */
[C---:B0-----:R-:W-:Y:S01]  /*1ba60*/  VIADD R11, R5.reuse, 0x1af ;  /* 0x000001af050b7836 */ /* 0x041fe20000000000 */
[----:B------:R0:W-:Y:S01]  /*1ba70*/  STL [R1+0x68], R10 ;  /* 0x0000680a01007387 */ /* 0x0001e20000100800 */
[C---:B------:R-:W-:Y:S01]  /*1ba80*/  VIADD R251, R5.reuse, 0x28 ;  /* 0x0000002805fb7836 */ /* 0x040fe20000000000 */
[----:B------:R-:W-:Y:S01]  /*1ba90*/  ULDC UR33, c[0x0][0x22c] ;  /* 0x00008b0000217ab9 */ /* 0x000fe20000000800 */
[----:B-1----:R-:W-:Y:S01]  /*1baa0*/  VIADD R0, R0, UR6 ;  /* 0x0000000600007c36 */ /* 0x002fe20008000000 */
[----:B------:R-:W-:Y:S01]  /*1bab0*/  ULDC UR6, c[0x0][0x248] ;  /* 0x0000920000067ab9 */ /* 0x000fe20000000800 */
[----:B------:R1:W-:Y:S01]  /*1bac0*/  STL [R1+0x6c], R11 ;  /* 0x00006c0b01007387 */ /* 0x0003e20000100800 */
[----:B0-----:R-:W-:-:S03]  /*1bad0*/  VIADD R10, R5, 0x1b0 ;  /* 0x000001b0050a7836 */ /* 0x001fc60000000000 */
[----:B------:R0:W-:Y:S01]  /*1bae0*/  STL [R1+0xe54], R0 ;  /* 0x000e540001007387 */ /* 0x0001e20000100800 */
[----:B------:R-:W-:Y:S01]  /*1baf0*/  LOP3.LUT R4, R4, 0xffefffff, RZ, 0xc0, !PT ;  /* 0xffefffff04047812 */ /* 0x000fe200078ec0ff */
[C---:B-1----:R-:W-:Y:S02]  /*1bb00*/  VIADD R11, R5.reuse, 0x1b1 ;  /* 0x000001b1050b7836 */ /* 0x042fe40000000000 */
[----:B------:R1:W-:Y:S01]  /*1bb10*/  STL [R1+0x70], R10 ;  /* 0x0000700a01007387 */ /* 0x0003e20000100800 */
[----:B0-----:R-:W-:Y:S01]  /*1bb20*/  VIADD R0, R0, UR6 ;  /* 0x0000000600007c36 */ /* 0x001fe20008000000 */
[----:B------:R-:W-:Y:S02]  /*1bb30*/  ULDC UR6, c[0x0][0x248] ;  /* 0x0000920000067ab9 */ /* 0x000fe40000000800 */
[----:B------:R0:W-:Y:S01]  /*1bb40*/  STL [R1+0x74], R11 ;  /* 0x0000740b01007387 */ /* 0x0001e20000100800 */
[----:B------:R-:W-:Y:S01]  /*1bb50*/  @P2 LOP3.LUT R4, R4, 0x100000, RZ, 0xfc, !PT ;  /* 0x0010000004042812 */ /* 0x000fe200078efcff */
[----:B-1----:R-:W-:-:S02]  /*1bb60*/  VIADD R10, R5, 0x1b2 ;  /* 0x000001b2050a7836 */ /* 0x002fc40000000000 */
[----:B------:R1:W-:Y:S01]  /*1bb70*/  STL [R1+0xe58], R0 ;  /* 0x000e580001007387 */ /* 0x0003e20000100800 */
[----:B0-----:R-:W-:-:S03]  /*1bb80*/  VIADD R11, R5, 0x1b3 ;  /* 0x000001b3050b7836 */ /* 0x001fc60000000000 */
[----:B------:R0:W-:Y:S01]  /*1bb90*/  STL [R1+0x78], R10 ;  /* 0x0000780a01007387 */ /* 0x0001e20000100800 */
[----:B-1----:R-:W-:Y:S01]  /*1bba0*/  VIADD R0, R0, UR6 ;  /* 0x0000000600007c36 */ /* 0x002fe20008000000 */
[----:B------:R-:W-:Y:S02]  /*1bbb0*/  ULDC UR6, c[0x0][0x248] ;  /* 0x0000920000067ab9 */ /* 0x000fe40000000800 */
[----:B------:R1:W-:Y:S01]  /*1bbc0*/  STL [R1+0x7c], R11 ;  /* 0x00007c0b01007387 */ /* 0x0003e20000100800 */
[----:B------:R-:W-:Y:S02]  /*1bbd0*/  ISETP.LT.AND P0, PT, R242, UR5, !P6 ;  /* 0x00000005f2007c0c */ /* 0x000fe4000f701270 */
[----:B------:R-:W-:Y:S01]  /*1bbe0*/  LOP3.LUT R4, R4, 0xfff7ffff, RZ, 0xc0, !PT ;  /* 0xfff7ffff04047812 */ /* 0x000fe200078ec0ff */
[C---:B0-----:R-:W-:Y:S01]  /*1bbf0*/  VIADD R10, R5.reuse, 0x1b4 ;  /* 0x000001b4050a7836 */ /* 0x041fe20000000000 */
[----:B------:R0:W-:Y:S01]  /*1bc00*/  STL [R1+0xe5c], R0 ;  /* 0x000e5c0001007387 */ /* 0x0001e20000100800 */
[----:B-1----:R-:W-:-:S03]  /*1bc10*/  VIADD R11, R5, 0x1b5 ;  /* 0x000001b5050b7836 */ /* 0x002fc60000000000 */
[----:B------:R1:W-:Y:S01]  /*1bc20*/  STL [R1+0x80], R10 ;  /* 0x0000800a01007387 */ /* 0x0003e20000100800 */
[----:B------:R-:W-:Y:S01]  /*1bc30*/  @P1 LOP3.LUT R4, R4, 0x80000, RZ, 0xfc, !PT ;  /* 0x0008000004041812 */ /* 0x000fe200078efcff */
[C---:B------:R-:W-:Y:S01]  /*1bc40*/  VIADD R242, R5.reuse, 0x29 ;  /* 0x0000002905f27836 */ /* 0x040fe20000000000 */
[----:B------:R-:W-:Y:S01]  /*1bc50*/  ULDC UR5, c[0x0][0x22c] ;  /* 0x00008b0000057ab9 */ /* 0x000fe20000000800 */
[----:B0-----:R-:W-:Y:S01]  /*1bc60*/  VIADD R0, R0, UR6 ;  /* 0x0000000600007c36 */ /* 0x001fe20008000000 */
[----:B------:R-:W-:Y:S01]  /*1bc70*/  ULDC UR6, c[0x0][0x248] ;  /* 0x0000920000067ab9 */ /* 0x000fe20000000800 */
[----:B------:R0:W-:Y:S01]  /*1bc80*/  STL [R1+0x84], R11 ;  /* 0x0000840b01007387 */ /* 0x0001e20000100800 */
[----:B------:R-:W-:Y:S01]  /*1bc90*/  LOP3.LUT R4, R4, 0xfffbffff, RZ, 0xc0, !PT ;  /* 0xfffbffff04047812 */ /* 0x000fe200078ec0ff */
[C---:B-1----:R-:W-:Y:S02]  /*1bca0*/  VIADD R10, R5.reuse, 0x1b6 ;  /* 0x000001b6050a7836 */ /* 0x042fe40000000000 */
[----:B------:R1:W-:Y:S01]  /*1bcb0*/  STL [R1+0xe60], R0 ;  /* 0x000e600001007387 */ /* 0x0003e20000100800 */
[----:B0-----:R-:W-:-:S03]  /*1bcc0*/  VIADD R11, R5, 0x1b7 ;  /* 0x000001b7050b7836 */ /* 0x001fc60000000000 */
[----:B------:R0:W-:Y:S01]  /*1bcd0*/  STL [R1+0x88], R10 ;  /* 0x0000880a01007387 */ /* 0x0001e20000100800 */
[----:B-1----:R-:W-:Y:S01]  /*1bce0*/  VIADD R0, R0, UR6 ;  /* 0x0000000600007c36 */ /* 0x002fe20008000000 */
[----:B------:R-:W-:Y:S02]  /*1bcf0*/  ULDC UR6, c[0x0][0x248] ;  /* 0x0000920000067ab9 */ /* 0x000fe40000000800 */
[----:B------:R1:W-:Y:S01]  /*1bd00*/  STL [R1+0x8c], R11 ;  /* 0x00008c0b01007387 */ /* 0x0003e20000100800 */
[----:B------:R-:W-:Y:S01]  /*1bd10*/  @P0 LOP3.LUT R4, R4, 0x40000, RZ, 0xfc, !PT ;  /* 0x0004000004040812 */ /* 0x000fe200078efcff */
[C---:B0-----:R-:W-:Y:S02]  /*1bd20*/  VIADD R10, R5.reuse, 0x1b8 ;  /* 0x000001b8050a7836 */ /* 0x041fe40000000000 */
[----:B------:R0:W-:Y:S01]  /*1bd30*/  STL [R1+0xe64], R0 ;  /* 0x000e640001007387 */ /* 0x0001e20000100800 */
[----:B------:R-:W-:Y:S01]  /*1bd40*/  ISETP.LT.AND P0, PT, R250, UR61, !P6 ;  /* 0x0000003dfa007c0c */ /* 0x000fe2000f701270 */
[----:B-1----:R-:W-:-:S02]  /*1bd50*/  VIADD R11, R5, 0x1b9 ;  /* 0x000001b9050b7836 */ /* 0x002fc40000000000 */
[----:B------:R1:W-:Y:S01]  /*1bd60*/  STL [R1+0x90], R10 ;  /* 0x0000900a01007387 */ /* 0x0003e20000100800 */
[----:B0-----:R-:W-:Y:S01]  /*1bd70*/  VIADD R0, R0, UR6 ;  /* 0x0000000600007c36 */ /* 0x001fe20008000000 */
[----:B------:R-:W-:Y:S02]  /*1bd80*/  ULDC UR6, c[0x0][0x248] ;  /* 0x0000920000067ab9 */ /* 0x000fe40000000800 */
[----:B------:R0:W-:Y:S01]  /*1bd90*/  STL [R1+0x94], R11 ;  /* 0x0000940b01007387 */ /* 0x0001e20000100800 */
[----:B------:R-:W-:Y:S02]  /*1bda0*/  ISETP.LT.AND P2, PT, R242, UR32, !P6 ;  /* 0x00000020f2007c0c */ /* 0x000fe4000f741270 */
[----:B------:R-:W-:Y:S01]  /*1bdb0*/  LOP3.LUT R4, R4, 0xfffdffff, RZ, 0xc0, !PT ;  /* 0xfffdffff04047812 */ /* 0x000fe200078ec0ff */
[----:B-1----:R-:W-:Y:S01]  /*1bdc0*/  VIADD R10, R5, 0x1ba ;  /* 0x000001ba050a7836 */ /* 0x002fe20000000000 */
[----:B------:R1:W-:Y:S01]  /*1bdd0*/  STL [R1+0xe68], R0 ;  /* 0x000e680001007387 */ /* 0x0003e20000100800 */
[----:B------:R-:W-:Y:S01]  /*1bde0*/  ISETP.LT.AND P1, PT, R251, UR33, !P6 ;  /* 0x00000021fb007c0c */ /* 0x000fe2000f721270 */
[C---:B------:R-:W-:Y:S01]  /*1bdf0*/  VIADD R250, R5.reuse, 0x26 ;  /* 0x0000002605fa7836 */ /* 0x040fe20000000000 */
[----:B------:R-:W-:Y:S01]  /*1be00*/  @P0 LOP3.LUT R4, R4, 0x20000, RZ, 0xfc, !PT ;  /* 0x0002000004040812 */ /* 0x000fe200078efcff */
[----:B------:R2:W-:Y:S01]  /*1be10*/  STL [R1+0x98], R10 ;  /* 0x0000980a01007387 */ /* 0x0005e20000100800 */
[C---:B0-----:R-:W-:Y:S01]  /*1be20*/  VIADD R11, R5.reuse, 0x1bd ;  /* 0x000001bd050b7836 */ /* 0x041fe20000000000 */
[----:B------:R-:W-:Y:S01]  /*1be30*/  ULDC UR61, c[0x0][0x22c] ;  /* 0x00008b00003d7ab9 */ /* 0x000fe20000000800 */
[C---:B------:R-:W-:Y:S01]  /*1be40*/  VIADD R242, R5.reuse, 0x27 ;  /* 0x0000002705f27836 */ /* 0x040fe20000000000 */
[----:B------:R-:W-:Y:S01]  /*1be50*/  ULDC UR32, c[0x0][0x22c] ;  /* 0x00008b0000207ab9 */ /* 0x000fe20000000800 */
[----:B-1----:R-:W-:Y:S01]  /*1be60*/  VIADD R0, R0, UR6 ;  /* 0x0000000600007c36 */ /* 0x002fe20008000000 */
[----:B------:R-:W-:Y:S01]  /*1be70*/  ULDC UR6, c[0x0][0x248] ;  /* 0x0000920000067ab9 */ /* 0x000fe20000000800 */
[C---:B------:R-:W-:Y:S01]  /*1be80*/  VIADD R251, R5.reuse, 0x24 ;  /* 0x0000002405fb7836 */ /* 0x040fe20000000000 */
[----:B------:R-:W-:Y:S01]  /*1be90*/  ULDC UR33, c[0x0][0x22c] ;  /* 0x00008b0000217ab9 */ /* 0x000fe20000000800 */
[----:B--2---:R-:W-:Y:S01]  /*1bea0*/  VIADD R10, R5, 0x1bc ;  /* 0x000001bc050a7836 */ /* 0x004fe20000000000 */
[----:B------:R0:W-:Y:S01]  /*1beb0*/  STL [R1+0xe6c], R0 ;  /* 0x000e6c0001007387 */ /* 0x0001e20000100800 */
[----:B------:R-:W-:-:S03]  /*1bec0*/  LOP3.LUT R4, R4, 0xfffeffff, RZ, 0xc0, !PT ;  /* 0xfffeffff04047812 */ /* 0x000fc600078ec0ff */
[----:B------:R1:W-:Y:S01]  /*1bed0*/  STL [R1+0xa0], R10 ;  /* 0x0000a00a01007387 */ /* 0x0003e20000100800 */
[----:B0-----:R-:W-:Y:S01]  /*1bee0*/  VIADD R0, R0, UR6 ;  /* 0x0000000600007c36 */ /* 0x001fe20008000000 */
[----:B------:R-:W-:Y:S02]  /*1bef0*/  ULDC UR6, c[0x0][0x248] ;  /* 0x0000920000067ab9 */ /* 0x000fe40000000800 */
[----:B------:R0:W-:Y:S01]  /*1bf00*/  STL [R1+0xa4], R11 ;  /* 0x0000a40b01007387 */ /* 0x0001e20000100800 */
[----:B-1----:R-:W-:-:S03]  /*1bf10*/  VIADD R10, R5, 0x1be ;  /* 0x000001be050a7836 */ /* 0x002fc60000000000 */
[----:B------:R1:W-:Y:S01]  /*1bf20*/  STL [R1+0xe70], R0 ;  /* 0x000e700001007387 */ /* 0x0003e20000100800 */
[----:B------:R-:W-:Y:S01]  /*1bf30*/  @P2 LOP3.LUT R4, R4, 0x10000, RZ, 0xfc, !PT ;  /* 0x0001000004042812 */ /* 0x000fe200078efcff */
[----:B0-----:R-:W-:Y:S02]  /*1bf40*/  VIADD R11, R5, 0x1bf ;  /* 0x000001bf050b7836 */ /* 0x001fe40000000000 */
[----:B------:R0:W-:Y:S01]  /*1bf50*/  STL [R1+0xa8], R10 ;  /* 0x0000a80a01007387 */ /* 0x0001e20000100800 */
[----:B-1----:R-:W-:Y:S01]  /*1bf60*/  VIADD R0, R0, UR6 ;  /* 0x0000000600007c36 */ /* 0x002fe20008000000 */
[----:B------:R-:W-:Y:S02]  /*1bf70*/  ULDC UR6, c[0x0][0x248] ;  /* 0x0000920000067ab9 */ /* 0x000fe40000000800 */
[----:B------:R-:W-:Y:S01]  /*1bf80*/  STL [R1+0xac], R11 ;  /* 0x0000ac0b01007387 */ /* 0x000fe20000100800 */
[----:B------:R-:W-:-:S03]  /*1bf90*/  ISETP.LT.AND P0, PT, R242, UR5, !P6 ;  /* 0x00000005f2007c0c */ /* 0x000fc6000f701270 */
[----:B------:R1:W-:Y:S01]  /*1bfa0*/  STL [R1+0xe74], R0 ;  /* 0x000e740001007387 */ /* 0x0003e20000100800 */
[C---:B0-----:R-:W-:Y:S01]  /*1bfb0*/  VIADD R10, R5.reuse, 0x1c0 ;  /* 0x000001c0050a7836 */ /* 0x041fe20000000000 */
[----:B------:R-:W-:Y:S01]  /*1bfc0*/  LOP3.LUT R4, R4, 0xffff7fff, RZ, 0xc0, !PT ;  /* 0xffff7fff04047812 */ /* 0x000fe200078ec0ff */
[----:B------:R-:W-:Y:S01]  /*1bfd0*/  VIADD R242, R5, 0x25 ;  /* 0x0000002505f27836 */ /* 0x000fe20000000000 */
[----:B------:R-:W-:Y:S02]  /*1bfe0*/  ULDC UR5, c[0x0][0x22c] ;  /* 0x00008b0000057ab9 */ /* 0x000fe40000000800 */
[----:B------:R0:W-:Y:S01]  /*1bff0*/  STL [R1+0xb0], R10 ;  /* 0x0000b00a01007387 */ /* 0x0001e20000100800 */
[----:B-1----:R-:W-:Y:S01]  /*1c000*/  VIADD R0, R0, UR6 ;  /* 0x0000000600007c36 */ /* 0x002fe20008000000 */
[----:B------:R-:W-:Y:S01]  /*1c010*/  ULDC UR6, c[0x0][0x248] ;  /* 0x0000920000067ab9 */ /* 0x000fe20000000800 */
[----:B------:R-:W-:-:S03]  /*1c020*/  @P1 LOP3.LUT R4, R4, 0x8000, RZ, 0xfc, !PT ;  /* 0x0000800004041812 */ /* 0x000fc600078efcff */
[----:B------:R1:W-:Y:S01]  /*1c030*/  STL [R1+0xe78], R0 ;  /* 0x000e780001007387 */ /* 0x0003e20000100800 */
[----:B0-----:R-:W-:Y:S01]  /*1c040*/  VIADD R10, R5, 0x1c1 ;  /* 0x000001c1050a7836 */ /* 0x001fe20000000000 */
[----:B------:R-:W-:-:S04]  /*1c050*/  LOP3.LUT R4, R4, 0xffffbfff, RZ, 0xc0, !PT ;  /* 0xffffbfff04047812 */ /* 0x000fc800078ec0ff */
[----:B------:R-:W-:Y:S01]  /*1c060*/  STL [R1+0xb4], R10 ;  /* 0x0000b40a01007387 */ /* 0x000fe20000100800 */
[----:B-1----:R-:W-:Y:S01]  /*1c070*/  VIADD R0, R0, UR6 ;  /* 0x0000000600007c36 */ /* 0x002fe20008000000 */
[----:B------:R-:W-:Y:S01]  /*1c080*/  ULDC UR6, c[0x0][0x248] ;  /* 0x0000920000067ab9 */ /* 0x000fe20000000800 */
[----:B------:R-:W-:-:S03]  /*1c090*/  @P0 LOP3.LUT R4, R4, 0x4000, RZ, 0xfc, !PT ;  /* 0x0000400004040812 */ /* 0x000fc600078efcff */
[----:B------:R0:W-:Y:S01]  /*1c0a0*/  STL [R1+0xe7c], R0 ;  /* 0x000e7c0001007387 */ /* 0x0001e20000100800 */
[----:B------:R-:W-:Y:S01]  /*1c0b0*/  ISETP.LT.AND P0, PT, R250, UR61, !P6 ;  /* 0x0000003dfa007c0c */ /* 0x000fe2000f701270 */
[----:B0-----:R-:W-:Y:S01]  /*1c0c0*/  VIADD R0, R0, UR6 ;  /* 0x0000000600007c36 */ /* 0x001fe20008000000 */
[----:B------:R-:W-:Y:S01]  /*1c0d0*/  ULDC UR6, c[0x0][0x248] ;  /* 0x0000920000067ab9 */ /* 0x000fe20000000800 */
[----:B------:R-:W-:Y:S02]  /*1c0e0*/  ISETP.LT.AND P2, PT, R242, UR32, !P6 ;  /* 0x00000020f2007c0c */ /* 0x000fe4000f741270 */
[----:B------:R-:W-:Y:S01]  /*1c0f0*/  LOP3.LUT R4, R4, 0xffffdfff, RZ, 0xc0, !PT ;  /* 0xffffdfff04047812 */ /* 0x000fe200078ec0ff */
[----:B------:R0:W-:Y:S01]  /*1c100*/  STL [R1+0xe80], R0 ;  /* 0x000e800001007387 */ /* 0x0001e20000100800 */
[----:B------:R-:W-:Y:S01]  /*1c110*/  ISETP.LT.AND P1, PT, R251, UR33, !P6 ;  /* 0x00000021fb007c0c */ /* 0x000fe2000f721270 */
[----:B------:R-:W-:-:S05]  /*1c120*/  VIADD R242, R5, 0x23 ;  /* 0x0000002305f27836 */ /* 0x000fca0000000000 */
[----:B------:R-:W-:Y:S01]  /*1c130*/  @P0 LOP3.LUT R4, R4, 0x2000, RZ, 0xfc, !PT ;  /* 0x0000200004040812 */ /* 0x000fe200078efcff */
[C---:B------:R-:W-:Y:S01]  /*1c140*/  VIADD R250, R5.reuse, 0x22 ;  /* 0x0000002205fa7836 */ /* 0x040fe20000000000 */
[----:B------:R-:W-:Y:S01]  /*1c150*/  ULDC UR61, c[0x0][0x22c] ;  /* 0x00008b00003d7ab9 */ /* 0x000fe20000000800 */
[----:B------:R-:W-:Y:S01]  /*1c160*/  ULDC UR32, c[0x0][0x22c] ;  /* 0x00008b0000207ab9 */ /* 0x000fe20000000800 */
[----:B0-----:R-:W-:Y:S01]  /*1c170*/  VIADD R0, R0, UR6 ;  /* 0x0000000600007c36 */ /* 0x001fe20008000000 */
[----:B------:R-:W-:Y:S01]  /*1c180*/  ULDC UR6, c[0x0][0x248] ;  /* 0x0000920000067ab9 */ /* 0x000fe20000000800 */
[----:B------:R-:W-:Y:S01]  /*1c190*/  VIADD R251, R5, 0x20 ;  /* 0x0000002005fb7836 */ /* 0x000fe20000000000 */
[----:B------:R-:W-:Y:S02]  /*1c1a0*/  ULDC UR33, c[0x0][0x22c] ;  /* 0x00008b0000217ab9 */ /* 0x000fe40000000800 */
[----:B------:R0:W-:Y:S01]  /*1c1b0*/  STL [R1+0xe84], R0 ;  /* 0x000e840001007387 */ /* 0x0001e20000100800 */
[----:B------:R-:W-:Y:S01]  /*1c1c0*/  LOP3.LUT R4, R4, 0xffffefff, RZ, 0xc0, !PT ;  /* 0xffffefff04047812 */ /* 0x000fe200078ec0ff */
[----:B0-----:R-:W-:Y:S01]  /*1c1d0*/  VIADD R0, R0, UR6 ;  /* 0x0000000600007c36 */ /* 0x001fe20008000000 */
[----:B------:R-:W-:-:S04]  /*1c1e0*/  ULDC UR6, c[0x0][0x248] ;  /* 0x0000920000067ab9 */ /* 0x000fc80000000800 */
[----:B------:R0:W-:Y:S01]  /*1c1f0*/  STL [R1+0xe88], R0 ;  /* 0x000e880001007387 */ /* 0x0001e20000100800 */
[----:B------:R-:W-:Y:S01]  /*1c200*/  @P2 LOP3.LUT R4, R4, 0x1000, RZ, 0xfc, !PT ;  /* 0x0000100004042812 */ /* 0x000fe200078efcff */
[----:B0-----:R-:W-:Y:S01]  /*1c210*/  VIADD R0, R0, UR6 ;  /* 0x0000000600007c36 */ /* 0x001fe20008000000 */
[----:B------:R-:W-:Y:S01]  /*1c220*/  ULDC UR6, c[0x0][0x248] ;  /* 0x0000920000067ab9 */ /* 0x000fe20000000800 */
[----:B------:R-:W-:-:S03]  /*1c230*/  ISETP.LT.AND P0, PT, R242, UR5, !P6 ;  /* 0x00000005f2007c0c */ /* 0x000fc6000f701270 */
[----:B------:R0:W-:Y:S01]  /*1c240*/  STL [R1+0xe8c], R0 ;  /* 0x000e8c0001007387 */ /* 0x0001e20000100800 */
[----:B------:R-:W-:Y:S01]  /*1c250*/  LOP3.LUT R4, R4, 0xfffff7ff, RZ, 0xc0, !PT ;  /* 0xfffff7ff04047812 */ /* 0x000fe200078ec0ff */
[----:B------:R-:W-:Y:S01]  /*1c260*/  VIADD R242, R5, 0x21 ;  /* 0x0000002105f27836 */ /* 0x000fe20000000000 */
[----:B------:R-:W-:Y:S01]  /*1c270*/  ULDC UR5, c[0x0][0x22c] ;  /* 0x00008b0000057ab9 */ /* 0x000fe20000000800 */
[----:B0-----:R-:W-:Y:S01]  /*1c280*/  VIADD R0, R0, UR6 ;  /* 0x0000000600007c36 */ /* 0x001fe20008000000 */
[----:B------:R-:W-:Y:S01]  /*1c290*/  ULDC UR6, c[0x0][0x248] ;  /* 0x0000920000067ab9 */ /* 0x000fe20000000800 */
[----:B------:R-:W-:-:S03]  /*1c2a0*/  @P1 LOP3.LUT R4, R4, 0x800, RZ, 0xfc, !PT ;  /* 0x0000080004041812 */ /* 0x000fc600078efcff */
[----:B------:R0:W-:Y:S01]  /*1c2b0*/  STL [R1+0xe90], R0 ;  /* 0x000e900001007387 */ /* 0x0001e20000100800 */
[----:B------:R-:W-:Y:S01]  /*1c2c0*/  LOP3.LUT R4, R4, 0xfffffbff, RZ, 0xc0, !PT ;  /* 0xfffffbff04047812 */ /* 0x000fe200078ec0ff */
[----:B0-----:R-:W-:Y:S01]  /*1c2d0*/  VIADD R0, R0, UR6 ;  /* 0x0000000600007c36 */ /* 0x001fe20008000000 */
[----:B------:R-:W-:-:S04]  /*1c2e0*/  ULDC UR6, c[0x0][0x248] ;  /* 0x0000920000067ab9 */ /* 0x000fc80000000800 */
[----:B------:R0:W-:Y:S01]  /*1c2f0*/  STL [R1+0xe94], R0 ;  /* 0x000e940001007387 */ /* 0x0001e20000100800 */
[----:B------:R-:W-:Y:S02]  /*1c300*/  @P0 LOP3.LUT R4, R4, 0x400, RZ, 0xfc, !PT ;  /* 0x0000040004040812 */ /* 0x000fe400078efcff */
        /* <DEDUP_REMOVED lines=23> */
[----:B------:R-:W-:-:S04]  /*1c480*/  ULDC UR6, c[0x0][0x248] ;  /* 0x0000920000067ab9 */ /* 0x000fc80000000800 */
[----:B------:R0:W-:Y:S01]  /*1c490*/  STL [R1+0xea4], R0 ;  /* 0x000ea40001007387 */ /* 0x0001e20000100800 */
[----:B------:R-:W-:Y:S02]  /*1c4a0*/  ISETP.LT.AND P0, PT, R242, UR5, !P6 ;  /* 0x00000005f2007c0c */ /* 0x000fe4000f701270 */
[----:B------:R-:W-:Y:S01]  /*1c4b0*/  LOP3.LUT R4, R4, 0xffffff7f, RZ, 0xc0, !PT ;  /* 0xffffff7f04047812 */ /* 0x000fe200078ec0ff */
[----:B0-----:R-:W-:Y:S01]  /*1c4c0*/  VIADD R0, R0, UR6 ;  /* 0x0000000600007c36 */ /* 0x001fe20008000000 */
[----:B------:R-:W-:Y:S01]  /*1c4d0*/  ULDC UR6, c[0x0][0x248] ;  /* 0x0000920000067ab9 */ /* 0x000fe20000000800 */
[----:B------:R-:W-:Y:S01]  /*1c4e0*/  VIADD R242, R5, 0x1d ;  /* 0x0000001d05f27836 */ /* 0x000fe20000000000 */
[----:B------:R-:W-:Y:S02]  /*1c4f0*/  ULDC UR5, c[0x0][0x22c] ;  /* 0x00008b0000057ab9 */ /* 0x000fe40000000800 */
[----:B------:R0:W-:Y:S01]  /*1c500*/  STL [R1+0xea8], R0 ;  /* 0x000ea80001007387 */ /* 0x0001e20000100800 */
[----:B------:R-:W-:Y:S01]  /*1c510*/  @P1 LOP3.LUT R4, R4, 0x80, RZ, 0xfc, !PT ;  /* 0x0000008004041812 */ /* 0x000fe200078efcff */
[----:B0-----:R-:W-:Y:S01]  /*1c520*/  VIADD R0, R0, UR6 ;  /* 0x0000000600007c36 */ /* 0x001fe20008000000 */
[----:B------:R-:W-:-:S02]  /*1c530*/  ULDC UR6, c[0x0][0x248] ;  /* 0x0000920000067ab9 */ /* 0x000fc40000000800 */
[----:B------:R-:W-:Y:S02]  /*1c540*/  LOP3.LUT R4, R4, 0xffffffbf, RZ, 0xc0, !PT ;  /* 0xffffffbf04047812 */ /* 0x000fe400078ec0ff */
[----:B------:R0:W-:Y:S02]  /*1c550*/  STL [R1+0xeac], R0 ;  /* 0x000eac0001007387 */ /* 0x0001e40000100800 */
        /* <DEDUP_REMOVED lines=17> */
[----:B------:R0:W-:Y:S02]  /*1c670*/  STL [R1+0xeb4], R0 ;  /* 0x000eb40001007387 */ /* 0x0001e40000100800 */
[----:B0-----:R-:W-:Y:S01]  /*1c680*/  VIADD R0, R0, UR6 ;  /* 0x0000000600007c36 */ /* 0x001fe20008000000 */
[----:B------:R-:W-:-:S04]  /*1c690*/  ULDC UR6, c[0x0][0x248] ;  /* 0x0000920000067ab9 */ /* 0x000fc80000000800 */
        /* <DEDUP_REMOVED lines=9> */
[----:B------:R-:W-:Y:S01]  /*1c730*/  LOP3.LUT R4, R4, 0xfffffff7, RZ, 0xc0, !PT ;  /* 0xfffffff704047812 */ /* 0x000fe200078ec0ff */
[----:B------:R-:W-:Y:S01]  /*1c740*/  VIADD R242, R5, 0x19 ;  /* 0x0000001905f27836 */ /* 0x000fe20000000000 */
[----:B------:R-:W-:Y:S01]  /*1c750*/  ULDC UR5, c[0x0][0x22c] ;  /* 0x00008b0000057ab9 */ /* 0x000fe20000000800 */
[----:B------:R0:W-:Y:S01]  /*1c760*/  STL [R1+0xec0], R0 ;  /* 0x000ec00001007387 */ /* 0x0001e20000100800 */
[----:B------:R-:W-:Y:S01]  /*1c770*/  @P1 LOP3.LUT R4, R4, 0x8, RZ, 0xfc, !PT ;  /* 0x0000000804041812 */ /* 0x000fe200078efcff */
[----:B0-----:R-:W-:Y:S01]  /*1c780*/  VIADD R0, R0, UR6 ;  /* 0x0000000600007c36 */ /* 0x001fe20008000000 */
[----:B------:R-:W-:-:S04]  /*1c790*/  ULDC UR6, c[0x0][0x248] ;  /* 0x0000920000067ab9 */ /* 0x000fc80000000800 */
[----:B------:R0:W-:Y:S01]  /*1c7a0*/  STL [R1+0xec4], R0 ;  /* 0x000ec40001007387 */ /* 0x0001e20000100800 */
[----:B------:R-:W-:Y:S01]  /*1c7b0*/  LOP3.LUT R4, R4, 0xfffffffb, RZ, 0xc0, !PT ;  /* 0xfffffffb04047812 */ /* 0x000fe200078ec0ff */
[----:B0-----:R-:W-:Y:S01]  /*1c7c0*/  VIADD R0, R0, UR6 ;  /* 0x0000000600007c36 */ /* 0x001fe20008000000 */
[----:B------:R-:W-:Y:S02]  /*1c7d0*/  ULDC UR6, c[0x0][0x248] ;  /* 0x0000920000067ab9 */ /* 0x000fe40000000800 */
[----:B------:R-:W-:Y:S02]  /*1c7e0*/  @P0 LOP3.LUT R4, R4, 0x4, RZ, 0xfc, !PT ;  /* 0x0000000404040812 */ /* 0x000fe400078efcff */
[----:B------:R0:W-:Y:S01]  /*1c7f0*/  STL [R1+0xec8], R0 ;  /* 0x000ec80001007387 */ /* 0x0001e20000100800 */
[----:B------:R-:W-:Y:S01]  /*1c800*/  ISETP.LT.AND P0, PT, R250, UR61, !P6 ;  /* 0x0000003dfa007c0c */ /* 0x000fe2000f701270 */
[----:B0-----:R-:W-:Y:S01]  /*1c810*/  VIADD R0, R0, UR6 ;  /* 0x0000000600007c36 */ /* 0x001fe20008000000 */
[----:B------:R-:W-:Y:S01]  /*1c820*/  ULDC UR6, c[0x0][0x248] ;  /* 0x0000920000067ab9 */ /* 0x000fe20000000800 */
[----:B------:R-:W-:-:S02]  /*1c830*/  ISETP.LT.AND P1, PT, R251, UR33, !P6 ;  /* 0x00000021fb007c0c */ /* 0x000fc4000f721270 */
[----:B------:R-:W-:Y:S01]  /*1c840*/  ISETP.LT.AND P2, PT, R242, UR32, !P6 ;  /* 0x00000020f2007c0c */ /* 0x000fe2000f741270 */
[----:B------:R0:W-:Y:S01]  /*1c850*/  STL [R1+0xecc], R0 ;  /* 0x000ecc0001007387 */ /* 0x0001e20000100800 */
[C---:B------:R-:W-:Y:S01]  /*1c860*/  VIADD R242, R5.reuse, 0x17 ;  /* 0x0000001705f27836 */ /* 0x040fe20000000000 */
[----:B------:R-:W-:Y:S01]  /*1c870*/  LOP3.LUT R4, R4, 0xfffffffd, RZ, 0xc0, !PT ;  /* 0xfffffffd04047812 */ /* 0x000fe200078ec0ff */
[C---:B------:R-:W-:Y:S01]  /*1c880*/  VIADD R250, R5.reuse, 0x16 ;  /* 0x0000001605fa7836 */ /* 0x040fe20000000000 */
[----:B------:R-:W-:Y:S01]  /*1c890*/  ULDC UR61, c[0x0][0x22c] ;  /* 0x00008b00003d7ab9 */ /* 0x000fe20000000800 */
[----:B------:R-:W-:Y:S01]  /*1c8a0*/  ULDC UR32, c[0x0][0x22c] ;  /* 0x00008b0000207ab9 */ /* 0x000fe20000000800 */
[----:B------:R-:W-:Y:S01]  /*1c8b0*/  VIADD R11, R5, 0x1c3 ;  /* 0x000001c3050b7836 */ /* 0x000fe20000000000 */
[----:B------:R-:W-:Y:S01]  /*1c8c0*/  ULDC UR33, c[0x0][0x22c] ;  /* 0x00008b0000217ab9 */ /* 0x000fe20000000800 */
[----:B0-----:R-:W-:Y:S01]  /*1c8d0*/  VIADD R0, R0, UR6 ;  /* 0x0000000600007c36 */ /* 0x001fe20008000000 */
[----:B------:R-:W-:-:S04]  /*1c8e0*/  ULDC UR6, c[0x0][0x248] ;  /* 0x0000920000067ab9 */ /* 0x000fc80000000800 */
[----:B------:R0:W-:Y:S01]  /*1c8f0*/  STL [R1+0xed0], R0 ;  /* 0x000ed00001007387 */ /* 0x0001e20000100800 */
[----:B------:R-:W-:Y:S02]  /*1c900*/  @P0 LOP3.LUT R4, R4, 0x2, RZ, 0xfc, !PT ;  /* 0x0000000204040812 */ /* 0x000fe400078efcff */
[----:B------:R-:W-:Y:S01]  /*1c910*/  ISETP.LT.AND P0, PT, R242, UR5, !P6 ;  /* 0x00000005f2007c0c */ /* 0x000fe2000f701270 */
[----:B0-----:R-:W-:Y:S01]  /*1c920*/  VIADD R0, R0, UR6 ;  /* 0x0000000600007c36 */ /* 0x001fe20008000000 */
[----:B------:R-:W-:Y:S01]  /*1c930*/  ULDC UR6, c[0x0][0x248] ;  /* 0x0000920000067ab9 */ /* 0x000fe20000000800 */
[----:B------:R-:W-:Y:S01]  /*1c940*/  @P1 LOP3.LUT R3, R3, 0x80000000, RZ, 0xfc, !PT ;  /* 0x8000000003031812 */ /* 0x000fe200078efcff */
[----:B------:R-:W-:Y:S01]  /*1c950*/  VIADD R242, R5, 0x15 ;  /* 0x0000001505f27836 */ /* 0x000fe20000000000 */
[----:B------:R-:W-:Y:S01]  /*1c960*/  LOP3.LUT R4, R4, 0xfffffffe, RZ, 0xc0, !PT ;  /* 0xfffffffe04047812 */ /* 0x000fe200078ec0ff */
[----:B------:R0:W-:Y:S01]  /*1c970*/  STL [R1+0xed4], R0 ;  /* 0x000ed40001007387 */ /* 0x0001e20000100800 */
[----:B------:R-:W-:Y:S01]  /*1c980*/  LOP3.LUT R3, R3, 0xbfffffff, RZ, 0xc0, !PT ;  /* 0xbfffffff03037812 */ /* 0x000fe200078ec0ff */
        /* <DEDUP_REMOVED lines=9> */
[----:B------:R-:W-:Y:S02]  /*1ca20*/  @P2 LOP3.LUT R4, R4, 0x1, RZ, 0xfc, !PT ;  /* 0x0000000104042812 */ /* 0x000fe400078efcff */
[----:B------:R-:W-:Y:S01]  /*1ca30*/  LOP3.LUT R3, R3, 0xdfffffff, RZ, 0xc0, !PT ;  /* 0xdfffffff03037812 */ /* 0x000fe200078ec0ff */
[----:B------:R0:W-:Y:S01]  /*1ca40*/  STL [R1+0xedc], R0 ;  /* 0x000edc0001007387 */ /* 0x0001e20000100800 */
[----:B------:R-:W-:-:S02]  /*1ca50*/  ISETP.LT.AND P2, PT, R242, UR32, !P6 ;  /* 0x00000020f2007c0c */ /* 0x000fc4000f741270 */
[----:B------:R-:W-:Y:S01]  /*1ca60*/  ISETP.LT.AND P1, PT, R251, UR33, !P6 ;  /* 0x00000021fb007c0c */ /* 0x000fe2000f721270 */
[----:B------:R-:W-:-:S03]  /*1ca70*/  VIADD R250, R5, 0x12 ;  /* 0x0000001205fa7836 */ /* 0x000fc60000000000 */
[----:B------:R-:W-:Y:S01]  /*1ca80*/  @P0 LOP3.LUT R3, R3, 0x20000000, RZ, 0xfc, !PT ;  /* 0x2000000003030812 */ /* 0x000fe200078efcff */
[----:B------:R-:W-:Y:S01]  /*1ca90*/  ULDC UR61, c[0x0][0x22c] ;  /* 0x00008b00003d7ab9 */ /* 0x000fe20000000800 */
[----:B0-----:R-:W-:Y:S01]  /*1caa0*/  VIADD R0, R0, UR6 ;  /* 0x0000000600007c36 */ /* 0x001fe20008000000 */
[----:B------:R-:W-:Y:S01]  /*1cab0*/  ULDC UR6, c[0x0][0x248] ;  /* 0x0000920000067ab9 */ /* 0x000fe20000000800 */
[----:B------:R-:W-:Y:S01]  /*1cac0*/  VIADD R242, R5, 0x13 ;  /* 0x0000001305f27836 */ /* 0x000fe20000000000 */
[----:B------:R-:W-:Y:S01]  /*1cad0*/  ULDC UR32, c[0x0][0x22c] ;  /* 0x00008b0000207ab9 */ /* 0x000fe20000000800 */
[----:B------:R-:W-:Y:S01]  /*1cae0*/  VIADD R10, R0, UR6 ;  /* 0x00000006000a7c36 */ /* 0x000fe20008000000 */
[----:B------:R0:W-:Y:S01]  /*1caf0*/  STL [R1+0xee0], R0 ;  /* 0x000ee00001007387 */ /* 0x0001e20000100800 */
[----:B------:R-:W-:Y:S01]  /*1cb00*/  LOP3.LUT R3, R3, 0xefffffff, RZ, 0xc0, !PT ;  /* 0xefffffff03037812 */ /* 0x000fe200078ec0ff */
[C---:B------:R-:W-:Y:S01]  /*1cb10*/  VIADD R251, R5.reuse, 0x10 ;  /* 0x0000001005fb7836 */ /* 0x040fe20000000000 */
[----:B------:R-:W-:Y:S01]  /*1cb20*/  ISETP.LT.AND P0, PT, R242, UR5, !P6 ;  /* 0x00000005f2007c0c */ /* 0x000fe2000f701270 */
[----:B------:R1:W-:Y:S01]  /*1cb30*/  STL [R1+0xee4], R10 ;  /* 0x000ee40a01007387 */ /* 0x0003e20000100800 */
[----:B------:R-:W-:Y:S01]  /*1cb40*/  ULDC UR33, c[0x0][0x22c] ;  /* 0x00008b0000217ab9 */ /* 0x000fe20000000800 */
[C---:B------:R-:W-:Y:S01]  /*1cb50*/  VIADD R246, R5.reuse, 0x2 ;  /* 0x0000000205f67836 */ /* 0x040fe20000000000 */
[----:B------:R-:W-:Y:S01]  /*1cb60*/  ULDC UR6, c[0x0][0x22c] ;  /* 0x00008b0000067ab9 */ /* 0x000fe20000000800 */
[----:B0-----:R-:W-:Y:S01]  /*1cb70*/  VIADD R0, R5, 0x1c2 ;  /* 0x000001c205007836 */ /* 0x001fe20000000000 */
[----:B------:R-:W-:Y:S01]  /*1cb80*/  @P2 LOP3.LUT R3, R3, 0x10000000, RZ, 0xfc, !PT ;  /* 0x1000000003032812 */ /* 0x000fe200078efcff */
[C---:B------:R-:W-:Y:S01]  /*1cb90*/  VIADD R242, R5.reuse, 0x11 ;  /* 0x0000001105f27836 */ /* 0x040fe20000000000 */
[----:B------:R-:W-:Y:S01]  /*1cba0*/  ULDC UR5, c[0x0][0x22c] ;  /* 0x00008b0000057ab9 */ /* 0x000fe20000000800 */
[C---:B-1----:R-:W-:Y:S01]  /*1cbb0*/  VIADD R10, R5.reuse, 0x1c4 ;  /* 0x000001c4050a7836 */ /* 0x042fe20000000000 */
[----:B------:R0:W-:Y:S04]  /*1cbc0*/  STL [R1+0xb8], R0 ;  /* 0x0000b80001007387 */ /* 0x0001e80000100800 */
[----:B------:R1:W-:Y:S01]  /*1cbd0*/  STL [R1+0xbc], R11 ;  /* 0x0000bc0b01007387 */ /* 0x0003e20000100800 */
[----:B0-----:R-:W-:-:S03]  /*1cbe0*/  VIADD R0, R5, 0x1c5 ;  /* 0x000001c505007836 */ /* 0x001fc60000000000 */
[----:B------:R0:W-:Y:S01]  /*1cbf0*/  STL [R1+0xc0], R10 ;  /* 0x0000c00a01007387 */ /* 0x0001e20000100800 */
[----:B-1----:R-:W-:-:S03]  /*1cc00*/  VIADD R11, R5, 0x1c6 ;  /* 0x000001c6050b7836 */ /* 0x002fc60000000000 */
[----:B------:R1:W-:Y:S01]  /*1cc10*/  STL [R1+0xc4], R0 ;  /* 0x0000c40001007387 */ /* 0x0003e20000100800 */
[----:B0-----:R-:W-:-:S03]  /*1cc20*/  VIADD R10, R5, 0x1c7 ;  /* 0x000001c7050a7836 */ /* 0x001fc60000000000 */
[----:B------:R0:W-:Y:S01]  /*1cc30*/  STL [R1+0xc8], R11 ;  /* 0x0000c80b01007387 */ /* 0x0001e20000100800 */
[----:B-1----:R-:W-:-:S03]  /*1cc40*/  VIADD R0, R5, 0x1c8 ;  /* 0x000001c805007836 */ /* 0x002fc60000000000 */
[----:B------:R1:W-:Y:S01]  /*1cc50*/  STL [R1+0xcc], R10 ;  /* 0x0000cc0a01007387 */ /* 0x0003e20000100800 */
[----:B------:R-:W-:-:S03]  /*1cc60*/  LOP3.LUT R3, R3, 0xf7ffffff, RZ, 0xc0, !PT ;  /* 0xf7ffffff03037812 */ /* 0x000fc600078ec0ff */
[----:B------:R2:W-:Y:S01]  /*1cc70*/  STL [R1+0xd0], R0 ;  /* 0x0000d00001007387 */ /* 0x0005e20000100800 */
[C---:B0-----:R-:W-:Y:S02]  /*1cc80*/  VIADD R11, R5.reuse, 0x1c9 ;  /* 0x000001c9050b7836 */ /* 0x041fe40000000000 */
[----:B-1----:R-:W-:-:S03]  /*1cc90*/  VIADD R10, R5, 0x1ca ;  /* 0x000001ca050a7836 */ /* 0x002fc60000000000 */
[----:B------:R0:W-:Y:S01]  /*1cca0*/  STL [R1+0xd4], R11 ;  /* 0x0000d40b01007387 */ /* 0x0001e20000100800 */
[----:B--2---:R-:W-:-:S03]  /*1ccb0*/  VIADD R0, R5, 0x1cb ;  /* 0x000001cb05007836 */ /* 0x004fc60000000000 */
[----:B------:R1:W-:Y:S01]  /*1ccc0*/  STL [R1+0xd8], R10 ;  /* 0x0000d80a01007387 */ /* 0x0003e20000100800 */
[----:B------:R-:W-:-:S03]  /*1ccd0*/  @P1 LOP3.LUT R3, R3, 0x8000000, RZ, 0xfc, !PT ;  /* 0x0800000003031812 */ /* 0x000fc600078efcff */
[----:B------:R2:W-:Y:S01]  /*1cce0*/  STL [R1+0xdc], R0 ;  /* 0x0000dc0001007387 */ /* 0x0005e20000100800 */
[C---:B0-----:R-:W-:Y:S02]  /*1ccf0*/  VIADD R11, R5.reuse, 0x1cc ;  /* 0x000001cc050b7836 */ /* 0x041fe40000000000 */
[----:B-1----:R-:W-:-:S03]  /*1cd00*/  VIADD R10, R5, 0x1cd ;  /* 0x000001cd050a7836 */ /* 0x002fc60000000000 */
[----:B------:R0:W-:Y:S01]  /*1cd10*/  STL [R1+0xe0], R11 ;  /* 0x0000e00b01007387 */ /* 0x0001e20000100800 */
[----:B--2---:R-:W-:Y:S01]  /*1cd20*/  VIADD R0, R5, 0x1ce ;  /* 0x000001ce05007836 */ /* 0x004fe20000000000 */
[----:B------:R-:W-:Y:S02]  /*1cd30*/  LOP3.LUT R3, R3, 0xfbffffff, RZ, 0xc0, !PT ;  /* 0xfbffffff03037812 */ /* 0x000fe400078ec0ff */
[----:B------:R1:W-:Y:S04]  /*1cd40*/  STL [R1+0xe4], R10 ;  /* 0x0000e40a01007387 */ /* 0x0003e80000100800 */
[----:B------:R2:W-:Y:S01]  /*1cd50*/  STL [R1+0xe8], R0 ;  /* 0x0000e80001007387 */ /* 0x0005e20000100800 */
[----:B0-----:R-:W-:Y:S01]  /*1cd60*/  VIADD R11, R5, 0x1cf ;  /* 0x000001cf050b7836 */ /* 0x001fe20000000000 */
[----:B------:R-:W-:Y:S01]  /*1cd70*/  @P0 LOP3.LUT R3, R3, 0x4000000, RZ, 0xfc, !PT ;  /* 0x0400000003030812 */ /* 0x000fe200078efcff */
[C---:B-1----:R-:W-:Y:S01]  /*1cd80*/  VIADD R10, R5.reuse, 0x1d0 ;  /* 0x000001d0050a7836 */ /* 0x042fe20000000000 */
[----:B------:R-:W-:Y:S01]  /*1cd90*/  ISETP.LT.AND P0, PT, R250, UR61, !P6 ;  /* 0x0000003dfa007c0c */ /* 0x000fe2000f701270 */
[----:B--2---:R-:W-:Y:S01]  /*1cda0*/  VIADD R0, R5, 0x1d1 ;  /* 0x000001d105007836 */ /* 0x004fe20000000000 */
[----:B------:R0:W-:Y:S01]  /*1cdb0*/  STL [R1+0xec], R11 ;  /* 0x0000ec0b01007387 */ /* 0x0001e20000100800 */
[----:B------:R-:W-:-:S02]  /*1cdc0*/  ISETP.LT.AND P2, PT, R242, UR32, !P6 ;  /* 0x00000020f2007c0c */ /* 0x000fc4000f741270 */
[----:B------:R-:W-:Y:S01]  /*1cdd0*/  LOP3.LUT R3, R3, 0xfdffffff, RZ, 0xc0, !PT ;  /* 0xfdffffff03037812 */ /* 0x000fe200078ec0ff */
[----:B------:R1:W-:Y:S01]  /*1cde0*/  STL [R1+0xf0], R10 ;  /* 0x0000f00a01007387 */ /* 0x0003e20000100800 */
[----:B------:R-:W-:Y:S01]  /*1cdf0*/  ISETP.LT.AND P1, PT, R251, UR33, !P6 ;  /* 0x00000021fb007c0c */ /* 0x000fe2000f721270 */
[C---:B------:R-:W-:Y:S01]  /*1ce00*/  VIADD R250, R5.reuse, 0xe ;  /* 0x0000000e05fa7836 */ /* 0x040fe20000000000 */
[----:B------:R-:W-:Y:S01]  /*1ce10*/  ULDC UR61, c[0x0][0x22c] ;  /* 0x00008b00003d7ab9 */ /* 0x000fe20000000800 */
[----:B------:R2:W-:Y:S01]  /*1ce20*/  STL [R1+0xf4], R0 ;  /* 0x0000f40001007387 */ /* 0x0005e20000100800 */
[----:B0-----:R-:W-:Y:S02]  /*1ce30*/  VIADD R11, R5, 0x1d2 ;  /* 0x000001d2050b7836 */ /* 0x001fe40000000000 */
[----:B------:R-:W-:Y:S01]  /*1ce40*/  @P0 LOP3.LUT R3, R3, 0x2000000, RZ, 0xfc, !PT ;  /* 0x0200000003030812 */ /* 0x000fe200078efcff */
[C---:B------:R-:W-:Y:S01]  /*1ce50*/  VIADD R242, R5.reuse, 0xf ;  /* 0x0000000f05f27836 */ /* 0x040fe20000000000 */
[----:B------:R-:W-:Y:S01]  /*1ce60*/  ULDC UR32, c[0x0][0x22c] ;  /* 0x00008b0000207ab9 */ /* 0x000fe20000000800 */
[C---:B-1----:R-:W-:Y:S01]  /*1ce70*/  VIADD R10, R5.reuse, 0x1d3 ;  /* 0x000001d3050a7836 */ /* 0x042fe20000000000 */
[----:B------:R0:W-:Y:S01]  /*1ce80*/  STL [R1+0xf8], R11 ;  /* 0x0000f80b01007387 */ /* 0x0001e20000100800 */
[C---:B------:R-:W-:Y:S01]  /*1ce90*/  VIADD R251, R5.reuse, 0xc ;  /* 0x0000000c05fb7836 */ /* 0x040fe20000000000 */
[----:B------:R-:W-:Y:S01]  /*1cea0*/  ULDC UR33, c[0x0][0x22c] ;  /* 0x00008b0000217ab9 */ /* 0x000fe20000000800 */
[C---:B--2---:R-:W-:Y:S01]  /*1ceb0*/  VIADD R0, R5.reuse, 0x1d4 ;  /* 0x000001d405007836 */ /* 0x044fe20000000000 */
[----:B------:R1:W-:Y:S04]  /*1cec0*/  STL [R1+0xfc], R10 ;  /* 0x0000fc0a01007387 */ /* 0x0003e80000100800 */
[----:B------:R2:W-:Y:S01]  /*1ced0*/  STL [R1+0x100], R0 ;  /* 0x0001000001007387 */ /* 0x0005e20000100800 */
[----:B0-----:R-:W-:-:S02]  /*1cee0*/  VIADD R11, R5, 0x1d5 ;  /* 0x000001d5050b7836 */ /* 0x001fc40000000000 */
[----:B-1----:R-:W-:-:S03]  /*1cef0*/  VIADD R10, R5, 0x1d6 ;  /* 0x000001d6050a7836 */ /* 0x002fc60000000000 */
[----:B------:R0:W-:Y:S01]  /*1cf00*/  STL [R1+0x104], R11 ;  /* 0x0001040b01007387 */ /* 0x0001e20000100800 */
[----:B--2---:R-:W-:-:S03]  /*1cf10*/  VIADD R0, R5, 0x1d7 ;  /* 0x000001d705007836 */ /* 0x004fc60000000000 */
        /* <DEDUP_REMOVED lines=10> */
[C---:B0-----:R-:W-:Y:S01]  /*1cfc0*/  VIADD R11, R5.reuse, 0x1db ;  /* 0x000001db050b7836 */ /* 0x041fe20000000000 */
[----:B------:R-:W-:Y:S01]  /*1cfd0*/  ISETP.LT.AND P0, PT, R242, UR5, !P6 ;  /* 0x00000005f2007c0c */ /* 0x000fe2000f701270 */
[----:B-1----:R-:W-:-:S03]  /*1cfe0*/  VIADD R10, R5, 0x1dc ;  /* 0x000001dc050a7836 */ /* 0x002fc60000000000 */
[----:B------:R0:W-:Y:S01]  /*1cff0*/  STL [R1+0x11c], R11 ;  /* 0x00011c0b01007387 */ /* 0x0001e20000100800 */
[----:B--2---:R-:W-:Y:S01]  /*1d000*/  VIADD R0, R5, 0x1dd ;  /* 0x000001dd05007836 */ /* 0x004fe20000000000 */
[----:B------:R-:W-:Y:S02]  /*1d010*/  LOP3.LUT R3, R3, 0xff7fffff, RZ, 0xc0, !PT ;  /* 0xff7fffff03037812 */ /* 0x000fe400078ec0ff */
[----:B------:R1:W-:Y:S01]  /*1d020*/  STL [R1+0x120], R10 ;  /* 0x0001200a01007387 */ /* 0x0003e20000100800 */
[C---:B------:R-:W-:Y:S01]  /*1d030*/  VIADD R242, R5.reuse, 0xd ;  /* 0x0000000d05f27836 */ /* 0x040fe20000000000 */
[----:B------:R-:W-:Y:S02]  /*1d040*/  ULDC UR5, c[0x0][0x22c] ;  /* 0x00008b0000057ab9 */ /* 0x000fe40000000800 */
[----:B------:R2:W-:Y:S01]  /*1d050*/  STL [R1+0x124], R0 ;  /* 0x0001240001007387 */ /* 0x0005e20000100800 */
[----:B0-----:R-:W-:Y:S01]  /*1d060*/  VIADD R11, R5, 0x1de ;  /* 0x000001de050b7836 */ /* 0x001fe20000000000 */
[----:B------:R-:W-:Y:S01]  /*1d070*/  @P1 LOP3.LUT R3, R3, 0x800000, RZ, 0xfc, !PT ;  /* 0x0080000003031812 */ /* 0x000fe200078efcff */
        /* <DEDUP_REMOVED lines=9> */
[----:B--2---:R-:W-:Y:S01]  /*1d110*/  VIADD R0, R5, 0x1e3 ;  /* 0x000001e305007836 */ /* 0x004fe20000000000 */
[----:B------:R-:W-:Y:S02]  /*1d120*/  @P0 LOP3.LUT R3, R3, 0x400000, RZ, 0xfc, !PT ;  /* 0x0040000003030812 */ /* 0x000fe400078efcff */
[----:B------:R1:W-:Y:S01]  /*1d130*/  STL [R1+0x138], R10 ;  /* 0x0001380a01007387 */ /* 0x0003e20000100800 */
[----:B------:R-:W-:Y:S01]  /*1d140*/  ISETP.LT.AND P0, PT, R250, UR61, !P6 ;  /* 0x0000003dfa007c0c */ /* 0x000fe2000f701270 */
[----:B------:R-:W-:Y:S02]  /*1d150*/  ULDC UR61, c[0x0][0x22c] ;  /* 0x00008b00003d7ab9 */ /* 0x000fe40000000800 */
[----:B------:R2:W-:Y:S01]  /*1d160*/  STL [R1+0x13c], R0 ;  /* 0x00013c0001007387 */ /* 0x0005e20000100800 */
[C---:B0-----:R-:W-:Y:S02]  /*1d170*/  VIADD R11, R5.reuse, 0x1e4 ;  /* 0x000001e4050b7836 */ /* 0x041fe40000000000 */
[----:B-1----:R-:W-:-:S03]  /*1d180*/  VIADD R10, R5, 0x1e5 ;  /* 0x000001e5050a7836 */ /* 0x002fc60000000000 */
[----:B------:R0:W-:Y:S01]  /*1d190*/  STL [R1+0x140], R11 ;  /* 0x0001400b01007387 */ /* 0x0001e20000100800 */
[----:B--2---:R-:W-:-:S03]  /*1d1a0*/  VIADD R0, R5, 0x1e6 ;  /* 0x000001e605007836 */ /* 0x004fc60000000000 */
[----:B------:R1:W-:Y:S01]  /*1d1b0*/  STL [R1+0x144], R10 ;  /* 0x0001440a01007387 */ /* 0x0003e20000100800 */
[----:B------:R-:W-:-:S03]  /*1d1c0*/  ISETP.LT.AND P2, PT, R242, UR32, !P6 ;  /* 0x00000020f2007c0c */ /* 0x000fc6000f741270 */
[----:B------:R2:W-:Y:S01]  /*1d1d0*/  STL [R1+0x148], R0 ;  /* 0x0001480001007387 */ /* 0x0005e20000100800 */
[----:B0-----:R-:W-:Y:S01]  /*1d1e0*/  VIADD R11, R5, 0x1e7 ;  /* 0x000001e7050b7836 */ /* 0x001fe20000000000 */
[----:B------:R-:W-:Y:S01]  /*1d1f0*/  LOP3.LUT R3, R3, 0xffdfffff, RZ, 0xc0, !PT ;  /* 0xffdfffff03037812 */ /* 0x000fe200078ec0ff */
[----:B-1----:R-:W-:-:S03]  /*1d200*/  VIADD R10, R5, 0x1e8 ;  /* 0x000001e8050a7836 */ /* 0x002fc60000000000 */
[----:B------:R0:W-:Y:S01]  /*1d210*/  STL [R1+0x14c], R11 ;  /* 0x00014c0b01007387 */ /* 0x0001e20000100800 */
[----:B------:R-:W-:Y:S01]  /*1d220*/  ISETP.LT.AND P1, PT, R251, UR33, !P6 ;  /* 0x00000021fb007c0c */ /* 0x000fe2000f721270 */
[C---:B------:R-:W-:Y:S01]  /*1d230*/  VIADD R242, R5.reuse, 0xb ;  /* 0x0000000b05f27836 */ /* 0x040fe20000000000 */
[----:B------:R-:W-:Y:S01]  /*1d240*/  ULDC UR32, c[0x0][0x22c] ;  /* 0x00008b0000207ab9 */ /* 0x000fe20000000800 */
[----:B--2---:R-:W-:Y:S01]  /*1d250*/  VIADD R0, R5, 0x1e9 ;  /* 0x000001e905007836 */ /* 0x004fe20000000000 */
[----:B------:R1:W-:Y:S01]  /*1d260*/  STL [R1+0x150], R10 ;  /* 0x0001500a01007387 */ /* 0x0003e20000100800 */
[----:B------:R-:W-:Y:S01]  /*1d270*/  @P0 LOP3.LUT R3, R3, 0x200000, RZ, 0xfc, !PT ;  /* 0x0020000003030812 */ /* 0x000fe200078efcff */
[C---:B0-----:R-:W-:Y:S02]  /*1d280*/  VIADD R11, R5.reuse, 0x1ea ;  /* 0x000001ea050b7836 */ /* 0x041fe40000000000 */
[----:B------:R0:W-:Y:S01]  /*1d290*/  STL [R1+0x154], R0 ;  /* 0x0001540001007387 */ /* 0x0001e20000100800 */
[C---:B------:R-:W-:Y:S01]  /*1d2a0*/  VIADD R251, R5.reuse, 0xa ;  /* 0x0000000a05fb7836 */ /* 0x040fe20000000000 */
[----:B------:R-:W-:Y:S01]  /*1d2b0*/  ULDC UR33, c[0x0][0x22c] ;  /* 0x00008b0000217ab9 */ /* 0x000fe20000000800 */
[----:B-1----:R-:W-:Y:S01]  /*1d2c0*/  VIADD R10, R5, 0x1eb ;  /* 0x000001eb050a7836 */ /* 0x002fe20000000000 */
[----:B------:R1:W-:Y:S01]  /*1d2d0*/  STL [R1+0x158], R11 ;  /* 0x0001580b01007387 */ /* 0x0003e20000100800 */
[----:B------:R-:W-:Y:S01]  /*1d2e0*/  LOP3.LUT R3, R3, 0xffefffff, RZ, 0xc0, !PT ;  /* 0xffefffff03037812 */ /* 0x000fe200078ec0ff */
[----:B0-----:R-:W-:-:S02]  /*1d2f0*/  VIADD R0, R5, 0x1ec ;  /* 0x000001ec05007836 */ /* 0x001fc40000000000 */
[----:B------:R0:W-:Y:S01]  /*1d300*/  STL [R1+0x15c], R10 ;  /* 0x00015c0a01007387 */ /* 0x0001e20000100800 */
[----:B------:R-:W-:Y:S01]  /*1d310*/  @P2 LOP3.LUT R3, R3, 0x100000, RZ, 0xfc, !PT ;  /* 0x0010000003032812 */ /* 0x000fe200078efcff */
[C---:B-1----:R-:W-:Y:S02]  /*1d320*/  VIADD R11, R5.reuse, 0x1ed ;  /* 0x000001ed050b7836 */ /* 0x042fe40000000000 */
[----:B------:R1:W-:Y:S01]  /*1d330*/  STL [R1+0x160], R0 ;  /* 0x0001600001007387 */ /* 0x0003e20000100800 */
[----:B0-----:R-:W-:-:S03]  /*1d340*/  VIADD R10, R5, 0x1ee ;  /* 0x000001ee050a7836 */ /* 0x001fc60000000000 */
[----:B------:R0:W-:Y:S01]  /*1d350*/  STL [R1+0x164], R11 ;  /* 0x0001640b01007387 */ /* 0x0001e20000100800 */
[----:B-1----:R-:W-:-:S03]  /*1d360*/  VIADD R0, R5, 0x1ef ;  /* 0x000001ef05007836 */ /* 0x002fc60000000000 */
[----:B------:R1:W-:Y:S01]  /*1d370*/  STL [R1+0x168], R10 ;  /* 0x0001680a01007387 */ /* 0x0003e20000100800 */
[----:B------:R-:W-:Y:S02]  /*1d380*/  ISETP.LT.AND P0, PT, R242, UR5, !P6 ;  /* 0x00000005f2007c0c */ /* 0x000fe4000f701270 */
[----:B------:R-:W-:Y:S01]  /*1d390*/  LOP3.LUT R3, R3, 0xfff7ffff, RZ, 0xc0, !PT ;  /* 0xfff7ffff03037812 */ /* 0x000fe200078ec0ff */
[----:B------:R2:W-:Y:S01]  /*1d3a0*/  STL [R1+0x16c], R0 ;  /* 0x00016c0001007387 */ /* 0x0005e20000100800 */
[C---:B0-----:R-:W-:Y:S01]  /*1d3b0*/  VIADD R11, R5.reuse, 0x1f0 ;  /* 0x000001f0050b7836 */ /* 0x041fe20000000000 */
[----:B------:R-:W-:Y:S01]  /*1d3c0*/  ULDC UR5, c[0x0][0x22c] ;  /* 0x00008b0000057ab9 */ /* 0x000fe20000000800 */
[----:B-1----:R-:W-:-:S03]  /*1d3d0*/  VIADD R10, R5, 0x1f1 ;  /* 0x000001f1050a7836 */ /* 0x002fc60000000000 */
[----:B------:R0:W-:Y:S01]  /*1d3e0*/  STL [R1+0x170], R11 ;  /* 0x0001700b01007387 */ /* 0x0001e20000100800 */
[----:B--2---:R-:W-:Y:S01]  /*1d3f0*/  VIADD R0, R5, 0x1f2 ;  /* 0x000001f205007836 */ /* 0x004fe20000000000 */
[----:B------:R-:W-:Y:S02]  /*1d400*/  @P1 LOP3.LUT R3, R3, 0x80000, RZ, 0xfc, !PT ;  /* 0x0008000003031812 */ /* 0x000fe400078efcff */
[----:B------:R1:W-:Y:S01]  /*1d410*/  STL [R1+0x174], R10 ;  /* 0x0001740a01007387 */ /* 0x0003e20000100800 */
[----:B------:R-:W-:-:S03]  /*1d420*/  VIADD R242, R5, 0x9 ;  /* 0x0000000905f27836 */ /* 0x000fc60000000000 */
[----:B------:R2:W-:Y:S01]  /*1d430*/  STL [R1+0x178], R0 ;  /* 0x0001780001007387 */ /* 0x0005e20000100800 */
[----:B0-----:R-:W-:Y:S01]  /*1d440*/  VIADD R11, R5, 0x1f3 ;  /* 0x000001f3050b7836 */ /* 0x001fe20000000000 */
[----:B------:R-:W-:Y:S01]  /*1d450*/  LOP3.LUT R3, R3, 0xfffbffff, RZ, 0xc0, !PT ;  /* 0xfffbffff03037812 */ /* 0x000fe200078ec0ff */
[----:B-1----:R-:W-:-:S03]  /*1d460*/  VIADD R10, R5, 0x1f4 ;  /* 0x000001f4050a7836 */ /* 0x002fc60000000000 */
[----:B------:R-:W-:Y:S01]  /*1d470*/  STL [R1+0x17c], R11 ;  /* 0x00017c0b01007387 */ /* 0x000fe20000100800 */
[----:B--2---:R-:W-:-:S03]  /*1d480*/  VIADD R0, R5, 0x1f5 ;  /* 0x000001f505007836 */ /* 0x004fc60000000000 */
[----:B------:R-:W-:Y:S01]  /*1d490*/  STL [R1+0x180], R10 ;  /* 0x0001800a01007387 */ /* 0x000fe20000100800 */
[----:B------:R-:W-:Y:S02]  /*1d4a0*/  @P0 LOP3.LUT R3, R3, 0x40000, RZ, 0xfc, !PT ;  /* 0x0004000003030812 */ /* 0x000fe400078efcff */
[----:B------:R-:W-:Y:S01]  /*1d4b0*/  ISETP.LT.AND P0, PT, R251, UR61, !P6 ;  /* 0x0000003dfb007c0c */ /* 0x000fe2000f701270 */
[----:B------:R0:W-:Y:S01]  /*1d4c0*/  STL [R1+0x184], R0 ;  /* 0x0001840001007387 */ /* 0x0001e20000100800 */
[----:B------:R-:W-:Y:S01]  /*1d4d0*/  ISETP.LT.AND P2, PT, R242, UR32, !P6 ;  /* 0x00000020f2007c0c */ /* 0x000fe2000f741270 */
[----:B------:R-:W-:Y:S01]  /*1d4e0*/  ULDC UR61, c[0x0][0x22c] ;  /* 0x00008b00003d7ab9 */ /* 0x000fe20000000800 */
[----:B------:R-:W-:Y:S01]  /*1d4f0*/  LOP3.LUT R3, R3, 0xfffdffff, RZ, 0xc0, !PT ;  /* 0xfffdffff03037812 */ /* 0x000fe200078ec0ff */
[----:B------:R-:W2:Y:S01]  /*1d500*/  LDL.LU R250, [R1+0xfa8] ;  /* 0x000fa80001fa7983 */ /* 0x000ea20000300800 */
[----:B------:R-:W-:-:S03]  /*1d510*/  ULDC UR32, c[0x0][0x22c] ;  /* 0x00008b0000207ab9 */ /* 0x000fc60000000800 */
[----:B------:R-:W3:Y:S04]  /*1d520*/  LDL.LU R251, [R1+0xfa4] ;  /* 0x000fa40001fb7983 */ /* 0x000ee80000300800 */
[----:B------:R-:W4:Y:S01]  /*1d530*/  LDL.LU R242, [R1+0xfa0] ;  /* 0x000fa00001f27983 */ /* 0x000f220000300800 */
[----:B------:R-:W-:-:S04]  /*1d540*/  @P0 LOP3.LUT R3, R3, 0x20000, RZ, 0xfc, !PT ;  /* 0x0002000003030812 */ /* 0x000fc800078efcff */
[----:B------:R-:W-:-:S04]  /*1d550*/  LOP3.LUT R3, R3, 0xfffeffff, RZ, 0xc0, !PT ;  /* 0xfffeffff03037812 */ /* 0x000fc800078ec0ff */
[----:B------:R-:W-:-:S04]  /*1d560*/  @P2 LOP3.LUT R3, R3, 0x10000, RZ, 0xfc, !PT ;  /* 0x0001000003032812 */ /* 0x000fc800078efcff */
[----:B------:R-:W-:Y:S02]  /*1d570*/  LOP3.LUT R3, R3, 0xffff7fff, RZ, 0xc0, !PT ;  /* 0xffff7fff03037812 */ /* 0x000fe400078ec0ff */
[----:B------:R-:W-:Y:S01]  /*1d580*/  ISETP.LT.AND P2, PT, R249, UR32, !P6 ;  /* 0x00000020f9007c0c */ /* 0x000fe2000f741270 */
[C---:B------:R-:W-:Y:S01]  /*1d590*/  VIADD R245, R5.reuse, 0x1 ;  /* 0x0000000105f57836 */ /* 0x040fe20000000000 */
[----:B------:R-:W-:Y:S01]  /*1d5a0*/  ULDC UR32, c[0x0][0x22c] ;  /* 0x00008b0000207ab9 */ /* 0x000fe20000000800 */
[C---:B------:R-:W-:Y:S02]  /*1d5b0*/  VIADD R21, R5.reuse, 0xbe ;  /* 0x000000be05157836 */ /* 0x040fe40000000000 */
[C---:B------:R-:W-:Y:S02]  /*1d5c0*/  VIADD R22, R5.reuse, 0xde ;  /* 0x000000de05167836 */ /* 0x040fe40000000000 */
[C---:B------:R-:W-:Y:S02]  /*1d5d0*/  VIADD R177, R5.reuse, 0xf3 ;  /* 0x000000f305b17836 */ /* 0x040fe40000000000 */
[----:B------:R-:W-:-:S02]  /*1d5e0*/  VIADD R179, R5, 0xf4 ;  /* 0x000000f405b37836 */ /* 0x000fc40000000000 */
[C---:B------:R-:W-:Y:S02]  /*1d5f0*/  VIADD R178, R5.reuse, 0xf5 ;  /* 0x000000f505b27836 */ /* 0x040fe40000000000 */
[C---:B------:R-:W-:Y:S02]  /*1d600*/  VIADD R176, R5.reuse, 0xf6 ;  /* 0x000000f605b07836 */ /* 0x040fe40000000000 */
        /* <DEDUP_REMOVED lines=35> */
[----:B------:R-:W-:Y:S01]  /*1d840*/  VIADD R141, R5, 0x11a ;  /* 0x0000011a058d7836 */ /* 0x000fe20000000000 */
[----:B----4-:R-:W-:Y:S01]  /*1d850*/  ISETP.LT.AND P1, PT, R242, UR33, !P6 ;  /* 0x00000021f2007c0c */ /* 0x010fe2000f721270 */
[----:B------:R-:W-:Y:S01]  /*1d860*/  ULDC UR33, c[0x0][0x22c] ;  /* 0x00008b0000217ab9 */ /* 0x000fe20000000800 */
[----:B------:R-:W4:Y:S01]  /*1d870*/  LDL.LU R242, [R1+0xf9c] ;  /* 0x000f9c0001f27983 */ /* 0x000f220000300800 */
[----:B---3--:R-:W-:Y:S01]  /*1d880*/  ISETP.LT.AND P0, PT, R251, UR5, !P6 ;  /* 0x00000005fb007c0c */ /* 0x008fe2000f701270 */
[----:B------:R-:W-:Y:S02]  /*1d890*/  ULDC UR5, c[0x0][0x22c] ;  /* 0x00008b0000057ab9 */ /* 0x000fe40000000800 */
[----:B------:R-:W3:Y:S07]  /*1d8a0*/  LDL.LU R251, [R1+0xf98] ;  /* 0x000f980001fb7983 */ /* 0x000eee0000300800 */
[----:B------:R-:W-:-:S04]  /*1d8b0*/  @P1 LOP3.LUT R3, R3, 0x8000, RZ, 0xfc, !PT ;  /* 0x0000800003031812 */ /* 0x000fc800078efcff */
[----:B------:R-:W-:-:S04]  /*1d8c0*/  LOP3.LUT R3, R3, 0xffffbfff, RZ, 0xc0, !PT ;  /* 0xffffbfff03037812 */ /* 0x000fc800078ec0ff */
[----:B------:R-:W-:Y:S02]  /*1d8d0*/  @P0 LOP3.LUT R3, R3, 0x4000, RZ, 0xfc, !PT ;  /* 0x0000400003030812 */ /* 0x000fe400078efcff */
[----:B--2---:R-:W-:Y:S01]  /*1d8e0*/  ISETP.LT.AND P0, PT, R250, UR61, !P6 ;  /* 0x0000003dfa007c0c */ /* 0x004fe2000f701270 */
[----:B------:R-:W-:Y:S01]  /*1d8f0*/  ULDC UR61, c[0x0][0x22c] ;  /* 0x00008b00003d7ab9 */ /* 0x000fe20000000800 */
[----:B------:R-:W-:Y:S01]  /*1d900*/  LOP3.LUT R3, R3, 0xffffdfff, RZ, 0xc0, !PT ;  /* 0xffffdfff03037812 */ /* 0x000fe200078ec0ff */
[----:B------:R-:W2:Y:S01]  /*1d910*/  LDL.LU R250, [R1+0xf94] ;  /* 0x000f940001fa7983 */ /* 0x000ea20000300800 */
[----:B------:R-:W-:Y:S01]  /*1d920*/  ISETP.LT.AND P1, PT, R248, UR33, !P6 ;  /* 0x00000021f8007c0c */ /* 0x000fe2000f721270 */
[----:B------:R-:W-:-:S08]  /*1d930*/  ULDC UR33, c[0x0][0x22c] ;  /* 0x00008b0000217ab9 */ /* 0x000fd00000000800 */
[----:B------:R-:W-:Y:S01]  /*1d940*/  @P0 LOP3.LUT R3, R3, 0x2000, RZ, 0xfc, !PT ;  /* 0x0000200003030812 */ /* 0x000fe200078efcff */
[----:B------:R-:W2:Y:S03]  /*1d950*/  LDL.LU R249, [R1+0xf90] ;  /* 0x000f900001f97983 */ /* 0x000ea60000300800 */
[----:B------:R-:W-:Y:S01]  /*1d960*/  LOP3.LUT R3, R3, 0xffffefff, RZ, 0xc0, !PT ;  /* 0xffffefff03037812 */ /* 0x000fe200078ec0ff */
[----:B------:R-:W2:Y:S03]  /*1d970*/  LDL.LU R248, [R1+0xf8c] ;  /* 0x000f8c0001f87983 */ /* 0x000ea60000300800 */
[----:B------:R-:W-:Y:S02]  /*1d980*/  @P2 LOP3.LUT R3, R3, 0x1000, RZ, 0xfc, !PT ;  /* 0x0000100003032812 */ /* 0x000fe400078efcff */
[----:B------:R-:W-:Y:S01]  /*1d990*/  ISETP.LT.AND P0, PT, R247, UR5, !P6 ;  /* 0x00000005f7007c0c */ /* 0x000fe2000f701270 */
[----:B------:R-:W-:Y:S01]  /*1d9a0*/  ULDC UR5, c[0x0][0x22c] ;  /* 0x00008b0000057ab9 */ /* 0x000fe20000000800 */
[----:B------:R-:W-:Y:S01]  /*1d9b0*/  LOP3.LUT R3, R3, 0xfffff7ff, RZ, 0xc0, !PT ;  /* 0xfffff7ff03037812 */ /* 0x000fe200078ec0ff */
[C---:B------:R-:W-:Y:S01]  /*1d9c0*/  VIADD R140, R5.reuse, 0x11c ;  /* 0x0000011c058c7836 */ /* 0x040fe20000000000 */
[----:B------:R-:W-:Y:S01]  /*1d9d0*/  ISETP.LT.AND P4, PT, R5, UR33, !P6 ;  /* 0x0000002105007c0c */ /* 0x000fe2000f781270 */
[----:B------:R-:W-:Y:S01]  /*1d9e0*/  ULDC UR33, c[0x0][0x22c] ;  /* 0x00008b0000217ab9 */ /* 0x000fe20000000800 */
[----:B------:R-:W-:Y:S01]  /*1d9f0*/  @P1 LOP3.LUT R3, R3, 0x800, RZ, 0xfc, !PT ;  /* 0x0000080003031812 */ /* 0x000fe200078efcff */
[----:B------:R-:W-:Y:S01]  /*1da00*/  VIADD R138, R5, 0x11b ;  /* 0x0000011b058a7836 */ /* 0x000fe20000000000 */
[----:B------:R-:W2:Y:S02]  /*1da10*/  LDL.LU R247, [R1+0xf88] ;  /* 0x000f880001f77983 */ /* 0x000ea40000300800 */
[----:B------:R-:W-:-:S04]  /*1da20*/  LOP3.LUT R3, R3, 0xfffffbff, RZ, 0xc0, !PT ;  /* 0xfffffbff03037812 */ /* 0x000fc800078ec0ff */
[----:B------:R-:W-:Y:S02]  /*1da30*/  @P0 LOP3.LUT R3, R3, 0x400, RZ, 0xfc, !PT ;  /* 0x0000040003030812 */ /* 0x000fe400078efcff */
[----:B------:R-:W-:Y:S01]  /*1da40*/  ISETP.LT.AND P0, PT, R246, UR61, !P6 ;  /* 0x0000003df6007c0c */ /* 0x000fe2000f701270 */
[----:B------:R-:W-:Y:S01]  /*1da50*/  ULDC UR61, c[0x0][0x22c] ;  /* 0x00008b00003d7ab9 */ /* 0x000fe20000000800 */
[----:B------:R-:W-:Y:S01]  /*1da60*/  LOP3.LUT R3, R3, 0xfffffdff, RZ, 0xc0, !PT ;  /* 0xfffffdff03037812 */ /* 0x000fe200078ec0ff */
[----:B------:R-:W-:Y:S01]  /*1da70*/  VIADD R139, R5, 0x11d ;  /* 0x0000011d058b7836 */ /* 0x000fe20000000000 */
[----:B------:R-:W-:Y:S01]  /*1da80*/  ISETP.LT.AND P1, PT, R245, UR32, !P6 ;  /* 0x00000020f5007c0c */ /* 0x000fe2000f721270 */
[----:B------:R-:W-:Y:S01]  /*1da90*/  ULDC UR32, c[0x0][0x22c] ;  /* 0x00008b0000207ab9 */ /* 0x000fe20000000800 */
[----:B------:R-:W-:Y:S01]  /*1daa0*/  VIADD R9, R5, 0x11e ;  /* 0x0000011e05097836 */ /* 0x000fe20000000000 */
[----:B------:R-:W-:Y:S01]  /*1dab0*/  ISETP.LT.AND P2, PT, R241, UR32, !P6 ;  /* 0x00000020f1007c0c */ /* 0x000fe2000f741270 */
[----:B------:R-:W-:Y:S01]  /*1dac0*/  ULDC UR32, c[0x0][0x22c] ;  /* 0x00008b0000207ab9 */ /* 0x000fe20000000800 */
[C---:B------:R-:W-:Y:S01]  /*1dad0*/  VIADD R135, R5.reuse, 0x11f ;  /* 0x0000011f05877836 */ /* 0x040fe20000000000 */
[----:B------:R-:W2:Y:S01]  /*1dae0*/  LDL.LU R246, [R1+0xf84] ;  /* 0x000f840001f67983 */ /* 0x000ea20000300800 */
[----:B------:R-:W-:-:S02]  /*1daf0*/  VIADD R137, R5, 0x120 ;  /* 0x0000012005897836 */ /* 0x000fc40000000000 */
[C---:B------:R-:W-:Y:S01]  /*1db00*/  VIADD R136, R5.reuse, 0x121 ;  /* 0x0000012105887836 */ /* 0x040fe20000000000 */
[----:B------:R-:W2:Y:S01]  /*1db10*/  LDL.LU R245, [R1+0xf80] ;  /* 0x000f800001f57983 */ /* 0x000ea20000300800 */
        /* <DEDUP_REMOVED lines=13> */
[----:B----4-:R-:W-:-:S04]  /*1dbf0*/  LOP3.LUT R242, R242, 0xfffffffd, RZ, 0xc0, !PT ;  /* 0xfffffffdf2f27812 */ /* 0x010fc800078ec0ff */
[----:B------:R-:W-:Y:S02]  /*1dc00*/  @P0 LOP3.LUT R242, R242, 0x2, RZ, 0xfc, !PT ;  /* 0x00000002f2f20812 */ /* 0x000fe400078efcff */
[----:B------:R-:W-:Y:S01]  /*1dc10*/  ISETP.LT.AND P0, PT, R252, UR5, !P6 ;  /* 0x00000005fc007c0c */ /* 0x000fe2000f701270 */
[----:B------:R-:W-:Y:S01]  /*1dc20*/  ULDC UR5, c[0x0][0x22c] ;  /* 0x00008b0000057ab9 */ /* 0x000fe20000000800 */
[----:B------:R-:W-:Y:S01]  /*1dc30*/  LOP3.LUT R242, R242, 0xfffffffe, RZ, 0xc0, !PT ;  /* 0xfffffffef2f27812 */ /* 0x000fe200078ec0ff */
[----:B------:R-:W-:Y:S01]  /*1dc40*/  VIADD R119, R5, 0x12f ;  /* 0x0000012f05777836 */ /* 0x000fe20000000000 */
[----:B---3--:R-:W-:Y:S01]  /*1dc50*/  LOP3.LUT R251, R251, 0x7fffffff, RZ, 0xc0, !PT ;  /* 0x7ffffffffbfb7812 */ /* 0x008fe200078ec0ff */
[----:B------:R-:W-:Y:S01]  /*1dc60*/  VIADD R121, R5, 0x130 ;  /* 0x0000013005797836 */ /* 0x000fe20000000000 */
[----:B------:R-:W3:Y:S07]  /*1dc70*/  LDL.LU R252, [R1+0x9a4] ;  /* 0x0009a40001fc7983 */ /* 0x000eee0000300800 */
[----:B------:R-:W-:-:S02]  /*1dc80*/  @P0 LOP3.LUT R3, R3, 0x200, RZ, 0xfc, !PT ;  /* 0x0000020003030812 */ /* 0x000fc400078efcff */
[----:B------:R-:W-:Y:S01]  /*1dc90*/  ISETP.LT.AND P0, PT, R239, UR61, !P6 ;  /* 0x0000003def007c0c */ /* 0x000fe2000f701270 */
[----:B------:R-:W-:Y:S01]  /*1dca0*/  ULDC UR61, c[0x0][0x22c] ;  /* 0x00008b00003d7ab9 */ /* 0x000fe20000000800 */
[----:B------:R-:W-:Y:S01]  /*1dcb0*/  LOP3.LUT R3, R3, 0xfffffeff, RZ, 0xc0, !PT ;  /* 0xfffffeff03037812 */ /* 0x000fe200078ec0ff */
[C---:B------:R-:W-:Y:S01]  /*1dcc0*/  VIADD R120, R5.reuse, 0x131 ;  /* 0x0000013105787836 */ /* 0x040fe20000000000 */
[----:B------:R-:W-:Y:S01]  /*1dcd0*/  @P1 LOP3.LUT R242, R242, 0x1, RZ, 0xfc, !PT ;  /* 0x00000001f2f21812 */ /* 0x000fe200078efcff */
[C---:B------:R-:W-:Y:S01]  /*1dce0*/  VIADD R118, R5.reuse, 0x132 ;  /* 0x0000013205767836 */ /* 0x040fe20000000000 */
[----:B------:R-:W-:Y:S01]  /*1dcf0*/  ISETP.LT.AND P1, PT, R240, UR33, !P6 ;  /* 0x00000021f0007c0c */ /* 0x000fe2000f721270 */
[----:B------:R-:W-:Y:S01]  /*1dd00*/  ULDC UR33, c[0x0][0x22c] ;  /* 0x00008b0000217ab9 */ /* 0x000fe20000000800 */
[----:B--2---:R-:W-:Y:S01]  /*1dd10*/  LOP3.LUT R250, R250, 0x7fffffff, RZ, 0xc0, !PT ;  /* 0x7ffffffffafa7812 */ /* 0x004fe200078ec0ff */
[----:B------:R-:W-:Y:S01]  /*1dd20*/  VIADD R115, R5, 0x133 ;  /* 0x0000013305737836 */ /* 0x000fe20000000000 */
[----:B------:R-:W2:Y:S03]  /*1dd30*/  LDL.LU R239, [R1+0x9a8] ;  /* 0x0009a80001ef7983 */ /* 0x000ea60000300800 */
[----:B------:R-:W-:Y:S01]  /*1dd40*/  @P0 LOP3.LUT R3, R3, 0x100, RZ, 0xfc, !PT ;  /* 0x0000010003030812 */ /* 0x000fe200078efcff */
[----:B------:R-:W-:Y:S01]  /*1dd50*/  VIADD R117, R5, 0x134 ;  /* 0x0000013405757836 */ /* 0x000fe20000000000 */
[----:B------:R-:W-:Y:S01]  /*1dd60*/  LOP3.LUT R249, R249, 0x7fffffff, RZ, 0xc0, !PT ;  /* 0x7ffffffff9f97812 */ /* 0x000fe200078ec0ff */
[----:B------:R-:W-:Y:S01]  /*1dd70*/  VIADD R116, R5, 0x135 ;  /* 0x0000013505747836 */ /* 0x000fe20000000000 */
[----:B------:R-:W-:Y:S01]  /*1dd80*/  LOP3.LUT R3, R3, 0xffffff7f, RZ, 0xc0, !PT ;  /* 0xffffff7f03037812 */ /* 0x000fe200078ec0ff */
[C---:B------:R-:W-:Y:S01]  /*1dd90*/  VIADD R114, R5.reuse, 0x136 ;  /* 0x0000013605727836 */ /* 0x040fe20000000000 */
[----:B------:R-:W-:Y:S01]  /*1dda0*/  LOP3.LUT R248, R248, 0x7fffffff, RZ, 0xc0, !PT ;  /* 0x7ffffffff8f87812 */ /* 0x000fe200078ec0ff */
[----:B------:R-:W-:Y:S01]  /*1ddb0*/  VIADD R111, R5, 0x137 ;  /* 0x00000137056f7836 */ /* 0x000fe20000000000 */
[----:B------:R-:W-:Y:S01]  /*1ddc0*/  @P2 LOP3.LUT R3, R3, 0x80, RZ, 0xfc, !PT ;  /* 0x0000008003032812 */ /* 0x000fe200078efcff */
[----:B------:R-:W-:Y:S01]  /*1ddd0*/  VIADD R113, R5, 0x138 ;  /* 0x0000013805717836 */ /* 0x000fe20000000000 */
[----:B------:R-:W-:Y:S01]  /*1dde0*/  ISETP.LT.AND P0, PT, R238, UR5, !P6 ;  /* 0x00000005ee007c0c */ /* 0x000fe2000f701270 */
[----:B------:R-:W-:Y:S01]  /*1ddf0*/  ULDC UR5, c[0x0][0x22c] ;  /* 0x00008b0000057ab9 */ /* 0x000fe20000000800 */
[----:B------:R-:W-:Y:S01]  /*1de00*/  LOP3.LUT R3, R3, 0xffffffbf, RZ, 0xc0, !PT ;  /* 0xffffffbf03037812 */ /* 0x000fe200078ec0ff */
[----:B------:R-:W-:Y:S01]  /*1de10*/  VIADD R112, R5, 0x139 ;  /* 0x0000013905707836 */ /* 0x000fe20000000000 */
[----:B------:R-:W4:Y:S02]  /*1de20*/  LDL.LU R241, [R1+0x4d4] ;  /* 0x0004d40001f17983 */ /* 0x000f240000300800 */
[----:B------:R-:W-:-:S04]  /*1de30*/  @P1 LOP3.LUT R3, R3, 0x40, RZ, 0xfc, !PT ;  /* 0x0000004003031812 */ /* 0x000fc800078efcff */
[----:B------:R-:W-:-:S04]  /*1de40*/  LOP3.LUT R3, R3, 0xffffffdf, RZ, 0xc0, !PT ;  /* 0xffffffdf03037812 */ /* 0x000fc800078ec0ff */
[----:B------:R-:W-:Y:S02]  /*1de50*/  @P0 LOP3.LUT R3, R3, 0x20, RZ, 0xfc, !PT ;  /* 0x0000002003030812 */ /* 0x000fe400078efcff */
[----:B------:R-:W-:Y:S01]  /*1de60*/  ISETP.LT.AND P0, PT, R235, UR61, !P6 ;  /* 0x0000003deb007c0c */ /* 0x000fe2000f701270 */
[----:B------:R-:W-:Y:S01]  /*1de70*/  ULDC UR61, c[0x0][0x22c] ;  /* 0x00008b00003d7ab9 */ /* 0x000fe20000000800 */
[----:B------:R-:W-:Y:S01]  /*1de80*/  ISETP.LT.AND P2, PT, R237, UR32, !P6 ;  /* 0x00000020ed007c0c */ /* 0x000fe2000f741270 */
[----:B------:R-:W-:Y:S01]  /*1de90*/  ULDC UR32, c[0x0][0x22c] ;  /* 0x00008b0000207ab9 */ /* 0x000fe20000000800 */
[----:B------:R-:W-:Y:S02]  /*1dea0*/  LOP3.LUT R3, R3, 0xffffffef, RZ, 0xc0, !PT ;  /* 0xffffffef03037812 */ /* 0x000fe400078ec0ff */
[----:B------:R-:W-:Y:S01]  /*1deb0*/  ISETP.LT.AND P1, PT, R236, UR33, !P6 ;  /* 0x00000021ec007c0c */ /* 0x000fe2000f721270 */
[----:B------:R-:W-:-:S06]  /*1dec0*/  ULDC UR33, c[0x0][0x22c] ;  /* 0x00008b0000217ab9 */ /* 0x000fcc0000000800 */
[----:B------:R-:W-:-:S04]  /*1ded0*/  @P0 LOP3.LUT R3, R3, 0x10, RZ, 0xfc, !PT ;  /* 0x0000001003030812 */ /* 0x000fc800078efcff */
[----:B------:R-:W-:-:S04]  /*1dee0*/  LOP3.LUT R3, R3, 0xfffffff7, RZ, 0xc0, !PT ;  /* 0xfffffff703037812 */ /* 0x000fc800078ec0ff */
[----:B------:R-:W-:Y:S02]  /*1def0*/  @P2 LOP3.LUT R3, R3, 0x8, RZ, 0xfc, !PT ;  /* 0x0000000803032812 */ /* 0x000fe400078efcff */
[----:B------:R-:W-:Y:S01]  /*1df00*/  ISETP.LT.AND P0, PT, R234, UR5, !P6 ;  /* 0x00000005ea007c0c */ /* 0x000fe2000f701270 */
[----:B------:R-:W-:Y:S01]  /*1df10*/  ULDC UR5, c[0x0][0x22c] ;  /* 0x00008b0000057ab9 */ /* 0x000fe20000000800 */
[----:B------:R-:W-:-:S04]  /*1df20*/  LOP3.LUT R3, R3, 0xfffffffb, RZ, 0xc0, !PT ;  /* 0xfffffffb03037812 */ /* 0x000fc800078ec0ff */
[----:B------:R-:W-:-:S04]  /*1df30*/  @P1 LOP3.LUT R3, R3, 0x4, RZ, 0xfc, !PT ;  /* 0x0000000403031812 */ /* 0x000fc800078efcff */
[----:B------:R-:W-:Y:S02]  /*1df40*/  LOP3.LUT R3, R3, 0xfffffffd, RZ, 0xc0, !PT ;  /* 0xfffffffd03037812 */ /* 0x000fe400078ec0ff */
[----:B------:R-:W-:Y:S01]  /*1df50*/  ISETP.LT.AND P2, PT, R233, UR32, !P6 ;  /* 0x00000020e9007c0c */ /* 0x000fe2000f741270 */
[----:B------:R-:W-:Y:S01]  /*1df60*/  ULDC UR32, c[0x0][0x22c] ;  /* 0x00008b0000207ab9 */ /* 0x000fe20000000800 */
[----:B------:R-:W-:Y:S02]  /*1df70*/  @P0 LOP3.LUT R3, R3, 0x2, RZ, 0xfc, !PT ;  /* 0x0000000203030812 */ /* 0x000fe400078efcff */
[----:B------:R-:W-:Y:S01]  /*1df80*/  ISETP.LT.AND P0, PT, R231, UR61, !P6 ;  /* 0x0000003de7007c0c */ /* 0x000fe2000f701270 */
[----:B------:R-:W-:Y:S01]  /*1df90*/  ULDC UR61, c[0x0][0x22c] ;  /* 0x00008b00003d7ab9 */ /* 0x000fe20000000800 */
[----:B------:R-:W-:Y:S01]  /*1dfa0*/  ISETP.LT.AND P1, PT, R232, UR33, !P6 ;  /* 0x00000021e8007c0c */ /* 0x000fe2000f721270 */
[----:B------:R-:W-:Y:S01]  /*1dfb0*/  ULDC UR33, c[0x0][0x22c] ;  /* 0x00008b0000217ab9 */ /* 0x000fe20000000800 */
[----:B------:R-:W-:-:S05]  /*1dfc0*/  LOP3.LUT R3, R3, 0xfffffffe, RZ, 0xc0, !PT ;  /* 0xfffffffe03037812 */ /* 0x000fca00078ec0ff */
[----:B------:R-:W-:-:S04]  /*1dfd0*/  @P2 LOP3.LUT R251, R251, 0x80000000, RZ, 0xfc, !PT ;  /* 0x80000000fbfb2812 */ /* 0x000fc800078efcff */
[----:B------:R-:W-:Y:S02]  /*1dfe0*/  @P0 LOP3.LUT R3, R3, 0x1, RZ, 0xfc, !PT ;  /* 0x0000000103030812 */ /* 0x000fe400078efcff */
[----:B------:R-:W-:Y:S01]  /*1dff0*/  ISETP.LT.AND P0, PT, R21, UR5, !P6 ;  /* 0x0000000515007c0c */ /* 0x000fe2000f701270 */
[----:B------:R-:W-:Y:S01]  /*1e000*/  ULDC UR5, c[0x0][0x22c] ;  /* 0x00008b0000057ab9 */ /* 0x000fe20000000800 */
[----:B------:R-:W-:-:S04]  /*1e010*/  LOP3.LUT R251, R251, 0xbfffffff, RZ, 0xc0, !PT ;  /* 0xbffffffffbfb7812 */ /* 0x000fc800078ec0ff */
        /* <DEDUP_REMOVED lines=475> */
[----:B------:R-:W-:Y:S01]  /*1fdd0*/  VIADD R110, R5, 0x13a ;  /* 0x0000013a056e7836 */ /* 0x000fe20000000000 */
[----:B------:R-:W-:Y:S01]  /*1fde0*/  LOP3.LUT R248, R248, 0xffffffbf, RZ, 0xc0, !PT ;  /* 0xffffffbff8f87812 */ /* 0x000fe200078ec0ff */
[----:B------:R-:W-:-:S03]  /*1fdf0*/  ULDC UR5, c[0x0][0x22c] ;  /* 0x00008b0000057ab9 */ /* 0x000fc60000000800 */
[----:B------:R-:W-:-:S04]  /*1fe00*/  @P1 LOP3.LUT R248, R248, 0x40, RZ, 0xfc, !PT ;  /* 0x00000040f8f81812 */ /* 0x000fc800078efcff */
[----:B------:R-:W-:-:S04]  /*1fe10*/  LOP3.LUT R248, R248, 0xffffffdf, RZ, 0xc0, !PT ;  /* 0xffffffdff8f87812 */ /* 0x000fc800078ec0ff */
[----:B------:R-:W-:Y:S02]  /*1fe20*/  @P0 LOP3.LUT R248, R248, 0x20, RZ, 0xfc, !PT ;  /* 0x00000020f8f80812 */ /* 0x000fe400078efcff */
[----:B------:R-:W-:Y:S01]  /*1fe30*/  ISETP.LT.AND P0, PT, R111, UR61, !P6 ;  /* 0x0000003d6f007c0c */ /* 0x000fe2000f701270 */
[----:B------:R-:W-:Y:S01]  /*1fe40*/  VIADD R109, R5, 0x13c ;  /* 0x0000013c056d7836 */ /* 0x000fe20000000000 */
[----:B------:R-:W-:Y:S01]  /*1fe50*/  ISETP.LT.AND P2, PT, R113, UR32, !P6 ;  /* 0x0000002071007c0c */ /* 0x000fe2000f741270 */
[C---:B------:R-:W-:Y:S01]  /*1fe60*/  VIADD R107, R5.reuse, 0x13b ;  /* 0x0000013b056b7836 */ /* 0x040fe20000000000 */
[----:B------:R-:W-:Y:S01]  /*1fe70*/  LOP3.LUT R248, R248, 0xffffffef, RZ, 0xc0, !PT ;  /* 0xffffffeff8f87812 */ /* 0x000fe200078ec0ff */
[----:B------:R-:W-:Y:S01]  /*1fe80*/  ULDC UR32, c[0x0][0x22c] ;  /* 0x00008b0000207ab9 */ /* 0x000fe20000000800 */
[----:B------:R-:W-:Y:S01]  /*1fe90*/  ISETP.LT.AND P1, PT, R112, UR33, !P6 ;  /* 0x0000002170007c0c */ /* 0x000fe2000f721270 */
[----:B------:R-:W-:Y:S01]  /*1fea0*/  ULDC UR61, c[0x0][0x22c] ;  /* 0x00008b00003d7ab9 */ /* 0x000fe20000000800 */
[----:B------:R-:W-:Y:S01]  /*1feb0*/  VIADD R108, R5, 0x13d ;  /* 0x0000013d056c7836 */ /* 0x000fe20000000000 */
[----:B------:R-:W-:-:S04]  /*1fec0*/  ULDC UR33, c[0x0][0x22c] ;  /* 0x00008b0000217ab9 */ /* 0x000fc80000000800 */
        /* <DEDUP_REMOVED lines=8> */
[----:B------:R-:W-:Y:S02]  /*1ff50*/  LOP3.LUT R248, R248, 0xfffffffd, RZ, 0xc0, !PT ;  /* 0xfffffffdf8f87812 */ /* 0x000fe400078ec0ff */
[----:B------:R-:W-:Y:S01]  /*1ff60*/  ISETP.LT.AND P2, PT, R109, UR32, !P6 ;  /* 0x000000206d007c0c */ /* 0x000fe2000f741270 */
[C---:B------:R-:W-:Y:S01]  /*1ff70*/  VIADD R104, R5.reuse, 0x13f ;  /* 0x0000013f05687836 */ /* 0x040fe20000000000 */
[----:B------:R-:W-:Y:S01]  /*1ff80*/  @P0 LOP3.LUT R248, R248, 0x2, RZ, 0xfc, !PT ;  /* 0x00000002f8f80812 */ /* 0x000fe200078efcff */
[----:B------:R-:W-:Y:S01]  /*1ff90*/  VIADD R106, R5, 0x140 ;  /* 0x00000140056a7836 */ /* 0x000fe20000000000 */
[----:B------:R-:W-:Y:S01]  /*1ffa0*/  ISETP.LT.AND P0, PT, R107, UR61, !P6 ;  /* 0x0000003d6b007c0c */ /* 0x000fe2000f701270 */
[----:B------:R-:W-:Y:S01]  /*1ffb0*/  ULDC UR61, c[0x0][0x22c] ;  /* 0x00008b00003d7ab9 */ /* 0x000fe20000000800 */
[----:B------:R-:W-:Y:S01]  /*1ffc0*/  ISETP.LT.AND P1, PT, R108, UR33, !P6 ;  /* 0x000000216c007c0c */ /* 0x000fe2000f721270 */
[----:B------:R-:W-:Y:S01]  /*1ffd0*/  ULDC UR32, c[0x0][0x22c] ;  /* 0x00008b0000207ab9 */ /* 0x000fe20000000800 */
[----:B------:R-:W-:Y:S01]  /*1ffe0*/  LOP3.LUT R247, R247, 0x7fffffff, RZ, 0xc0, !PT ;  /* 0x7ffffffff7f77812 */ /* 0x000fe200078ec0ff */
[----:B------:R-:W-:Y:S01]  /*1fff0*/  VIADD R105, R5, 0x141 ;  /* 0x0000014105697836 */ /* 0x000fe20000000000 */
[----:B------:R-:W-:Y:S01]  /*20000*/  LOP3.LUT R248, R248, 0xfffffffe, RZ, 0xc0, !PT ;  /* 0xfffffffef8f87812 */ /* 0x000fe200078ec0ff */
[----:B------:R-:W-:-:S02]  /*20010*/  ULDC UR33, c[0x0][0x22c] ;  /* 0x00008b0000217ab9 */ /* 0x000fc40000000800 */
[----:B------:R-:W-:-:S04]  /*20020*/  @P2 LOP3.LUT R247, R247, 0x80000000, RZ, 0xfc, !PT ;  /* 0x80000000f7f72812 */ /* 0x000fc800078efcff */
        /* <DEDUP_REMOVED lines=11> */
[----:B------:R-:W-:Y:S01]  /*200e0*/  ULDC UR61, c[0x0][0x22c] ;  /* 0x00008b00003d7ab9 */ /* 0x000fe20000000800 */
[----:B------:R-:W-:Y:S01]  /*200f0*/  LOP3.LUT R247, R247, 0xefffffff, RZ, 0xc0, !PT ;  /* 0xeffffffff7f77812 */ /* 0x000fe200078ec0ff */
[----:B------:R-:W-:Y:S01]  /*20100*/  VIADD R102, R5, 0x144 ;  /* 0x0000014405667836 */ /* 0x000fe20000000000 */
        /* <DEDUP_REMOVED lines=115> */
[C---:B------:R-:W-:Y:S01]  /*20840*/  VIADD R78, R5.reuse, 0x15c ;  /* 0x0000015c054e7836 */ /* 0x040fe20000000000 */
[----:B------:R-:W-:Y:S01]  /*20850*/  ISETP.LT.AND P2, PT, R82, UR32, !P6 ;  /* 0x0000002052007c0c */ /* 0x000fe2000f741270 */
[----:B------:R-:W-:Y:S01]  /*20860*/  VIADD R76, R5, 0x15b ;  /* 0x0000015b054c7836 */ /* 0x000fe20000000000 */
        /* <DEDUP_REMOVED lines=16> */
[----:B------:R-:W-:Y:S01]  /*20970*/  VIADD R73, R5, 0x15f ;  /* 0x0000015f05497836 */ /* 0x000fe20000000000 */
        /* <DEDUP_REMOVED lines=24> */
[C---:B------:R-:W-:Y:S01]  /*20b00*/  VIADD R71, R5.reuse, 0x164 ;  /* 0x0000016405477836 */ /* 0x040fe20000000000 */
        /* <DEDUP_REMOVED lines=213> */
[----:B------:R-:W-:Y:S02]  /*21860*/  ISETP.LT.AND P0, PT, R31, UR61, !P6 ;  /* 0x0000003d1f007c0c */ /* 0x000fe4000f701270 */
[----:B------:R-:W-:Y:S02]  /*21870*/  R2UR UR61, R29 ;  /* 0x000000001d3d72ca */ /* 0x000fe400000e0000 */
[----:B------:R-:W3:Y:S01]  /*21880*/  LDL.LU R29, [R1+0xf7c] ;  /* 0x000f7c00011d7983 */ /* 0x000ee20000300800 */
[----:B------:R-:W-:Y:S02]  /*21890*/  ISETP.LT.AND P1, PT, R32, UR32, !P6 ;  /* 0x0000002020007c0c */ /* 0x000fe4000f721270 */
[----:B------:R-:W-:Y:S02]  /*218a0*/  R2UR UR32, R28 ;  /* 0x000000001c2072ca */ /* 0x000fe400000e0000 */
[----:B------:R-:W2:Y:S01]  /*218b0*/  LDL.LU R28, [R1+0xf78] ;  /* 0x000f7800011c7983 */ /* 0x000ea20000300800 */
[----:B------:R-:W-:-:S04]  /*218c0*/  LOP3.LUT R245, R245, 0xfffeffff, RZ, 0xc0, !PT ;  /* 0xfffefffff5f57812 */ /* 0x000fc800078ec0ff */
[----:B------:R-:W-:Y:S02]  /*218d0*/  @P0 LOP3.LUT R245, R245, 0x10000, RZ, 0xfc, !PT ;  /* 0x00010000f5f50812 */ /* 0x000fe400078efcff */
[----:B------:R-:W-:Y:S02]  /*218e0*/  ISETP.LT.AND P0, PT, R30, UR33, !P6 ;  /* 0x000000211e007c0c */ /* 0x000fe4000f701270 */
[----:B------:R-:W-:Y:S02]  /*218f0*/  R2UR UR33, R27 ;  /* 0x000000001b2172ca */ /* 0x000fe400000e0000 */
[----:B------:R-:W4:Y:S01]  /*21900*/  LDL.LU R27, [R1+0xf74] ;  /* 0x000f7400011b7983 */ /* 0x000f220000300800 */
[----:B------:R-:W-:-:S03]  /*21910*/  LOP3.LUT R245, R245, 0xffff7fff, RZ, 0xc0, !PT ;  /* 0xffff7ffff5f57812 */ /* 0x000fc600078ec0ff */
[----:B------:R-:W4:Y:S01]  /*21920*/  LDL.LU R237, [R1] ;  /* 0x0000000001ed7983 */ /* 0x000f220000300800 */
[----:B------:R-:W-:-:S03]  /*21930*/  @P1 LOP3.LUT R245, R245, 0x8000, RZ, 0xfc, !PT ;  /* 0x00008000f5f51812 */ /* 0x000fc600078efcff */
[----:B------:R-:W4:Y:S01]  /*21940*/  LDL.LU R238, [R1+0x4] ;  /* 0x0000040001ee7983 */ /* 0x000f220000300800 */
[----:B------:R-:W-:Y:S01]  /*21950*/  LOP3.LUT R245, R245, 0xffffbfff, RZ, 0xc0, !PT ;  /* 0xffffbffff5f57812 */ /* 0x000fe200078ec0ff */
[C---:B------:R-:W-:Y:S02]  /*21960*/  VIADD R25, R5.reuse, 0x192 ;  /* 0x0000019205197836 */ /* 0x040fe40000000000 */
[C---:B------:R-:W-:Y:S02]  /*21970*/  VIADD R244, R5.reuse, 0x19b ;  /* 0x0000019b05f47836 */ /* 0x040fe40000000000 */
[----:B------:R-:W-:Y:S01]  /*21980*/  VIADD R243, R5, 0x1bb ;  /* 0x000001bb05f37836 */ /* 0x000fe20000000000 */
[----:B------:R-:W-:Y:S01]  /*21990*/  BAR.SYNC.DEFER_BLOCKING 0x0 ;  /* 0x0000000000007b1d */ /* 0x000fe20000010000 */
[----:B---3--:R-:W-:Y:S02]  /*219a0*/  ISETP.LT.AND P1, PT, R29, UR5, !P6 ;  /* 0x000000051d007c0c */ /* 0x008fe4000f721270 */
[----:B------:R-:W-:-:S03]  /*219b0*/  R2UR UR5, R26 ;  /* 0x000000001a0572ca */ /* 0x000fc600000e0000 */
[----:B------:R-:W3:Y:S04]  /*219c0*/  LDL.LU R26, [R1+0xf70] ;  /* 0x000f7000011a7983 */ /* 0x000ee80000300800 */
[----:B------:R-:W3:Y:S01]  /*219d0*/  LDL.LU R240, [R1+0x8] ;  /* 0x0000080001f07983 */ /* 0x000ee20000300800 */
[----:B------:R-:W-:-:S05]  /*219e0*/  @P0 LOP3.LUT R245, R245, 0x4000, RZ, 0xfc, !PT ;  /* 0x00004000f5f50812 */ /* 0x000fca00078efcff */
[----:B--2---:R-:W-:Y:S02]  /*219f0*/  ISETP.LT.AND P0, PT, R28, UR5, !P6 ;  /* 0x000000051c007c0c */ /* 0x004fe4000f701270 */
[----:B----4-:R-:W-:Y:S02]  /*21a00*/  R2UR UR5, R241 ;  /* 0x00000000f10572ca */ /* 0x010fe400000e0000 */
[----:B------:R-:W2:Y:S01]  /*21a10*/  LDL.LU R241, [R1+0xc] ;  /* 0x00000c0001f17983 */ /* 0x000ea20000300800 */
[----:B------:R-:W-:-:S03]  /*21a20*/  LOP3.LUT R245, R245, 0xffffdfff, RZ, 0xc0, !PT ;  /* 0xffffdffff5f57812 */ /* 0x000fc600078ec0ff */
[----:B------:R-:W4:Y:S01]  /*21a30*/  LDL.LU R235, [R1+0x10] ;  /* 0x0000100001eb7983 */ /* 0x000f220000300800 */
[----:B------:R-:W-:Y:S02]  /*21a40*/  @P1 LOP3.LUT R245, R245, 0x2000, RZ, 0xfc, !PT ;  /* 0x00002000f5f51812 */ /* 0x000fe400078efcff */
[----:B------:R-:W-:Y:S02]  /*21a50*/  ISETP.LT.AND P1, PT, R27, UR33, !P6 ;  /* 0x000000211b007c0c */ /* 0x000fe4000f721270 */
[----:B------:R-:W-:Y:S02]  /*21a60*/  R2UR UR33, R239 ;  /* 0x00000000ef2172ca */ /* 0x000fe400000e0000 */
[----:B------:R-:W4:Y:S01]  /*21a70*/  LDL.LU R239, [R1+0x14] ;  /* 0x0000140001ef7983 */ /* 0x000f220000300800 */
[----:B------:R-:W-:-:S04]  /*21a80*/  LOP3.LUT R245, R245, 0xffffefff, RZ, 0xc0, !PT ;  /* 0xffffeffff5f57812 */ /* 0x000fc800078ec0ff */
[----:B------:R-:W-:-:S04]  /*21a90*/  @P0 LOP3.LUT R245, R245, 0x1000, RZ, 0xfc, !PT ;  /* 0x00001000f5f50812 */ /* 0x000fc800078efcff */
[----:B------:R-:W-:-:S04]  /*21aa0*/  LOP3.LUT R245, R245, 0xfffff7ff, RZ, 0xc0, !PT ;  /* 0xfffff7fff5f57812 */ /* 0x000fc800078ec0ff */
[----:B------:R-:W-:Y:S02]  /*21ab0*/  @P1 LOP3.LUT R245, R245, 0x800, RZ, 0xfc, !PT ;  /* 0x00000800f5f51812 */ /* 0x000fe400078efcff */
[----:B------:R-:W-:Y:S01]  /*21ac0*/  ISETP.LT.AND P1, PT, R25, UR61, !P6 ;  /* 0x0000003d19007c0c */ /* 0x000fe2000f721270 */
[----:B------:R-:W-:Y:S01]  /*21ad0*/  VIADD R24, R5, 0x193 ;  /* 0x0000019305187836 */ /* 0x000fe20000000000 */
[----:B------:R-:W-:Y:S01]  /*21ae0*/  LOP3.LUT R245, R245, 0xfffffbff, RZ, 0xc0, !PT ;  /* 0xfffffbfff5f57812 */ /* 0x000fe200078ec0ff */
[C---:B------:R-:W-:Y:S01]  /*21af0*/  VIADD R16, R5.reuse, 0x1f6 ;  /* 0x000001f605107836 */ /* 0x040fe20000000000 */
[----:B------:R-:W-:Y:S01]  /*21b00*/  LOP3.LUT R242, R242, 0x7fffffff, RZ, 0xc0, !PT ;  /* 0x7ffffffff2f27812 */ /* 0x000fe200078ec0ff */
[----:B------:R-:W-:Y:S01]  /*21b10*/  VIADD R17, R5, 0x1f7 ;  /* 0x000001f705117836 */ /* 0x000fe20000000000 */
[----:B------:R-:W-:Y:S01]  /*21b20*/  ULDC UR61, c[0x0][0x22c] ;  /* 0x00008b00003d7ab9 */ /* 0x000fe20000000800 */
[----:B---3--:R-:W-:Y:S02]  /*21b30*/  ISETP.LT.AND P0, PT, R26, UR32, !P6 ;  /* 0x000000201a007c0c */ /* 0x008fe4000f701270 */
[----:B------:R-:W-:-:S02]  /*21b40*/  R2UR UR32, R252 ;  /* 0x00000000fc2072ca */ /* 0x000fc400000e0000 */
[----:B------:R-:W3:Y:S09]  /*21b50*/  LDL.LU R252, [R1+0x18] ;  /* 0x0000180001fc7983 */ /* 0x000ef20000300800 */
[----:B------:R-:W-:Y:S02]  /*21b60*/  @P0 LOP3.LUT R245, R245, 0x400, RZ, 0xfc, !PT ;  /* 0x00000400f5f50812 */ /* 0x000fe400078efcff */
[----:B------:R-:W-:Y:S01]  /*21b70*/  ISETP.LT.AND P0, PT, R24, UR60, !P6 ;  /* 0x0000003c18007c0c */ /* 0x000fe2000f701270 */
[----:B0-----:R-:W-:Y:S01]  /*21b80*/  VIADD R0, R5, 0x1f8 ;  /* 0x000001f805007836 */ /* 0x001fe20000000000 */
[----:B------:R-:W-:Y:S01]  /*21b90*/  LOP3.LUT R245, R245, 0xfffffdff, RZ, 0xc0, !PT ;  /* 0xfffffdfff5f57812 */ /* 0x000fe200078ec0ff */
[----:B------:R-:W-:Y:S01]  /*21ba0*/  VIADD R10, R5, 0x1f9 ;  /* 0x000001f9050a7836 */ /* 0x000fe20000000000 */
[----:B------:R-:W-:-:S02]  /*21bb0*/  ULDC UR60, c[0x0][0x22c] ;  /* 0x00008b00003c7ab9 */ /* 0x000fc40000000800 */
[----:B------:R-:W-:Y:S02]  /*21bc0*/  @P1 LOP3.LUT R245, R245, 0x200, RZ, 0xfc, !PT ;  /* 0x00000200f5f51812 */ /* 0x000fe400078efcff */
[----:B------:R-:W-:Y:S01]  /*21bd0*/  ISETP.LT.AND P1, PT, R237, UR59, !P6 ;  /* 0x0000003bed007c0c */ /* 0x000fe2000f721270 */
[----:B------:R-:W-:Y:S01]  /*21be0*/  VIADD R14, R5, 0x1fa ;  /* 0x000001fa050e7836 */ /* 0x000fe20000000000 */
[----:B------:R-:W-:Y:S01]  /*21bf0*/  LOP3.LUT R245, R245, 0xfffffeff, RZ, 0xc0, !PT ;  /* 0xfffffefff5f57812 */ /* 0x000fe200078ec0ff */
[----:B------:R-:W-:Y:S01]  /*21c00*/  VIADD R15, R5, 0x1fb ;  /* 0x000001fb050f7836 */ /* 0x000fe20000000000 */
[----:B------:R-:W-:Y:S02]  /*21c10*/  ULDC UR59, c[0x0][0x22c] ;  /* 0x00008b00003b7ab9 */ /* 0x000fe40000000800 */
[----:B------:R-:W-:Y:S02]  /*21c20*/  @P0 LOP3.LUT R245, R245, 0x100, RZ, 0xfc, !PT ;  /* 0x00000100f5f50812 */ /* 0x000fe400078efcff */
[----:B------:R-:W-:Y:S01]  /*21c30*/  ISETP.LT.AND P0, PT, R238, UR58, !P6 ;  /* 0x0000003aee007c0c */ /* 0x000fe2000f701270 */
[----:B------:R-:W-:Y:S01]  /*21c40*/  VIADD R12, R5, 0x1fc ;  /* 0x000001fc050c7836 */ /* 0x000fe20000000000 */
[----:B------:R-:W3:Y:S01]  /*21c50*/  LDL.LU R238, [R1+0x20] ;  /* 0x0000200001ee7983 */ /* 0x000ee20000300800 */
[----:B------:R-:W-:Y:S01]  /*21c60*/  LOP3.LUT R245, R245, 0xffffff7f, RZ, 0xc0, !PT ;  /* 0xffffff7ff5f57812 */ /* 0x000fe200078ec0ff */
[----:B------:R-:W-:Y:S01]  /*21c70*/  VIADD R13, R5, 0x1fd ;  /* 0x000001fd050d7836 */ /* 0x000fe20000000000 */
[----:B------:R-:W-:-:S02]  /*21c80*/  ULDC UR58, c[0x0][0x22c] ;  /* 0x00008b00003a7ab9 */ /* 0x000fc40000000800 */
[----:B------:R-:W-:Y:S02]  /*21c90*/  @P1 LOP3.LUT R245, R245, 0x80, RZ, 0xfc, !PT ;  /* 0x00000080f5f51812 */ /* 0x000fe400078efcff */
[----:B------:R-:W-:Y:S01]  /*21ca0*/  ISETP.LT.AND P1, PT, R240, UR57, !P6 ;  /* 0x00000039f0007c0c */ /* 0x000fe2000f721270 */
[----:B------:R-:W-:Y:S01]  /*21cb0*/  ULDC UR57, c[0x0][0x22c] ;  /* 0x00008b0000397ab9 */ /* 0x000fe20000000800 */
[----:B------:R-:W3:Y:S01]  /*21cc0*/  LDL.LU R240, [R1+0x24] ;  /* 0x0000240001f07983 */ /* 0x000ee20000300800 */
[----:B------:R-:W-:-:S04]  /*21cd0*/  LOP3.LUT R245, R245, 0xffffffbf, RZ, 0xc0, !PT ;  /* 0xffffffbff5f57812 */ /* 0x000fc800078ec0ff */
[----:B------:R-:W-:Y:S02]  /*21ce0*/  @P0 LOP3.LUT R245, R245, 0x40, RZ, 0xfc, !PT ;  /* 0x00000040f5f50812 */ /* 0x000fe400078efcff */
[----:B--2---:R-:W-:Y:S01]  /*21cf0*/  ISETP.LT.AND P0, PT, R241, UR56, !P6 ;  /* 0x00000038f1007c0c */ /* 0x004fe2000f701270 */
[----:B------:R-:W-:Y:S01]  /*21d00*/  ULDC UR56, c[0x0][0x22c] ;  /* 0x00008b0000387ab9 */ /* 0x000fe20000000800 */
[----:B------:R-:W-:Y:S01]  /*21d10*/  LOP3.LUT R245, R245, 0xffffffdf, RZ, 0xc0, !PT ;  /* 0xffffffdff5f57812 */ /* 0x000fe200078ec0ff */
[----:B------:R-:W2:Y:S03]  /*21d20*/  LDL.LU R241, [R1+0x28] ;  /* 0x0000280001f17983 */ /* 0x000ea60000300800 */
[----:B------:R-:W-:Y:S01]  /*21d30*/  @P1 LOP3.LUT R245, R245, 0x20, RZ, 0xfc, !PT ;  /* 0x00000020f5f51812 */ /* 0x000fe200078efcff */
[----:B------:R-:W2:Y:S01]  /*21d40*/  LDL.LU R237, [R1+0x2c] ;  /* 0x00002c0001ed7983 */ /* 0x000ea20000300800 */
[----:B----4-:R-:W-:Y:S01]  /*21d50*/  ISETP.LT.AND P1, PT, R235, UR55, !P6 ;  /* 0x00000037eb007c0c */ /* 0x010fe2000f721270 */
[----:B------:R-:W-:Y:S01]  /*21d60*/  ULDC UR55, c[0x0][0x22c] ;  /* 0x00008b0000377ab9 */ /* 0x000fe20000000800 */
[----:B------:R-:W-:-:S04]  /*21d70*/  LOP3.LUT R245, R245, 0xffffffef, RZ, 0xc0, !PT ;  /* 0xffffffeff5f57812 */ /* 0x000fc800078ec0ff */
[----:B------:R-:W-:Y:S02]  /*21d80*/  @P0 LOP3.LUT R245, R245, 0x10, RZ, 0xfc, !PT ;  /* 0x00000010f5f50812 */ /* 0x000fe400078efcff */
[----:B------:R-:W-:Y:S01]  /*21d90*/  ISETP.LT.AND P0, PT, R239, UR54, !P6 ;  /* 0x00000036ef007c0c */ /* 0x000fe2000f701270 */
[----:B------:R-:W-:Y:S01]  /*21da0*/  ULDC UR54, c[0x0][0x22c] ;  /* 0x00008b0000367ab9 */ /* 0x000fe20000000800 */
[----:B------:R-:W-:Y:S01]  /*21db0*/  LOP3.LUT R245, R245, 0xfffffff7, RZ, 0xc0, !PT ;  /* 0xfffffff7f5f57812 */ /* 0x000fe200078ec0ff */
[----:B------:R-:W4:Y:S03]  /*21dc0*/  LDL.LU R239, [R1+0x30] ;  /* 0x0000300001ef7983 */ /* 0x000f260000300800 */
[----:B------:R-:W-:-:S04]  /*21dd0*/  @P1 LOP3.LUT R245, R245, 0x8, RZ, 0xfc, !PT ;  /* 0x00000008f5f51812 */ /* 0x000fc800078efcff */
[----:B------:R-:W-:-:S04]  /*21de0*/  LOP3.LUT R245, R245, 0xfffffffb, RZ, 0xc0, !PT ;  /* 0xfffffffbf5f57812 */ /* 0x000fc800078ec0ff */
[----:B------:R-:W-:Y:S02]  /*21df0*/  @P0 LOP3.LUT R245, R245, 0x4, RZ, 0xfc, !PT ;  /* 0x00000004f5f50812 */ /* 0x000fe400078efcff */
[----:B------:R-:W-:Y:S01]  /*21e00*/  ISETP.LT.AND P0, PT, R244, UR52, !P6 ;  /* 0x00000034f4007c0c */ /* 0x000fe2000f701270 */
[----:B------:R-:W-:Y:S01]  /*21e10*/  ULDC UR52, c[0x0][0x22c] ;  /* 0x00008b0000347ab9 */ /* 0x000fe20000000800 */
[----:B---3--:R-:W-:Y:S01]  /*21e20*/  ISETP.LT.AND P1, PT, R252, UR53, !P6 ;  /* 0x00000035fc007c0c */ /* 0x008fe2000f721270 */
[----:B------:R-:W-:Y:S01]  /*21e30*/  ULDC UR53, c[0x0][0x22c] ;  /* 0x00008b0000357ab9 */ /* 0x000fe20000000800 */
[----:B------:R-:W3:Y:S04]  /*21e40*/  LDL.LU R252, [R1+0x34] ;  /* 0x0000340001fc7983 */ /* 0x000ee80000300800 */
[----:B------:R-:W2:Y:S01]  /*21e50*/  LDL.LU R244, [R1+0xf6c] ;  /* 0x000f6c0001f47983 */ /* 0x000ea20000300800 */
[----:B------:R-:W-:-:S03]  /*21e60*/  LOP3.LUT R245, R245, 0xfffffffd, RZ, 0xc0, !PT ;  /* 0xfffffffdf5f57812 */ /* 0x000fc600078ec0ff */
[----:B------:R-:W3:Y:S03]  /*21e70*/  LDL.LU R235, [R1+0x38] ;  /* 0x0000380001eb7983 */ /* 0x000ee60000300800 */
[----:B------:R-:W-:-:S04]  /*21e80*/  @P1 LOP3.LUT R245, R245, 0x2, RZ, 0xfc, !PT ;  /* 0x00000002f5f51812 */ /* 0x000fc800078efcff */
[----:B------:R-:W-:-:S04]  /*21e90*/  LOP3.LUT R245, R245, 0xfffffffe, RZ, 0xc0, !PT ;  /* 0xfffffffef5f57812 */ /* 0x000fc800078ec0ff */
[----:B------:R-:W-:Y:S02]  /*21ea0*/  @P0 LOP3.LUT R245, R245, 0x1, RZ, 0xfc, !PT ;  /* 0x00000001f5f50812 */ /* 0x000fe400078efcff */
[----:B------:R-:W-:Y:S01]  /*21eb0*/  ISETP.LT.AND P1, PT, R238, UR51, !P6 ;  /* 0x00000033ee007c0c */ /* 0x000fe2000f721270 */
[----:B------:R-:W-:Y:S01]  /*21ec0*/  ULDC UR51, c[0x0][0x22c] ;  /* 0x00008b0000337ab9 */ /* 0x000fe20000000800 */
[----:B------:R-:W3:Y:S01]  /*21ed0*/  LDL.LU R238, [R1+0x3c] ;  /* 0x00003c0001ee7983 */ /* 0x000ee20000300800 */
[----:B------:R-:W-:Y:S01]  /*21ee0*/  ISETP.LT.AND P0, PT, R240, UR50, !P6 ;  /* 0x00000032f0007c0c */ /* 0x000fe2000f701270 */
[----:B------:R-:W-:Y:S02]  /*21ef0*/  ULDC UR50, c[0x0][0x22c] ;  /* 0x00008b0000327ab9 */ /* 0x000fe40000000800 */
[----:B------:R-:W3:Y:S01]  /*21f00*/  LDL.LU R240, [R1+0x40] ;  /* 0x0000400001f07983 */ /* 0x000ee20000300800 */
[----:B--2---:R-:W-:-:S06]  /*21f10*/  LOP3.LUT R244, R244, 0x7fffffff, RZ, 0xc0, !PT ;  /* 0x7ffffffff4f47812 */ /* 0x004fcc00078ec0ff */
[----:B------:R-:W-:Y:S02]  /*21f20*/  @P1 LOP3.LUT R244, R244, 0x80000000, RZ, 0xfc, !PT ;  /* 0x80000000f4f41812 */ /* 0x000fe400078efcff */
[----:B------:R-:W-:Y:S01]  /*21f30*/  ISETP.LT.AND P1, PT, R241, UR49, !P6 ;  /* 0x00000031f1007c0c */ /* 0x000fe2000f721270 */
[----:B------:R-:W-:Y:S01]  /*21f40*/  ULDC UR49, c[0x0][0x22c] ;  /* 0x00008b0000317ab9 */ /* 0x000fe20000000800 */
[----:B------:R-:W2:Y:S01]  /*21f50*/  LDL.LU R241, [R1+0x44] ;  /* 0x0000440001f17983 */ /* 0x000ea20000300800 */
[----:B------:R-:W-:-:S04]  /*21f60*/  LOP3.LUT R244, R244, 0xbfffffff, RZ, 0xc0, !PT ;  /* 0xbffffffff4f47812 */ /* 0x000fc800078ec0ff */
[----:B------:R-:W-:Y:S02]  /*21f70*/  @P0 LOP3.LUT R244, R244, 0x40000000, RZ, 0xfc, !PT ;  /* 0x40000000f4f40812 */ /* 0x000fe400078efcff */
[----:B------:R-:W-:Y:S01]  /*21f80*/  ISETP.LT.AND P0, PT, R237, UR48, !P6 ;  /* 0x00000030ed007c0c */ /* 0x000fe2000f701270 */
[----:B------:R-:W-:Y:S01]  /*21f90*/  ULDC UR48, c[0x0][0x22c] ;  /* 0x00008b0000307ab9 */ /* 0x000fe20000000800 */
[----:B------:R-:W2:Y:S01]  /*21fa0*/  LDL.LU R237, [R1+0x48] ;  /* 0x0000480001ed7983 */ /* 0x000ea20000300800 */
[----:B------:R-:W-:-:S04]  /*21fb0*/  LOP3.LUT R244, R244, 0xdfffffff, RZ, 0xc0, !PT ;  /* 0xdffffffff4f47812 */ /* 0x000fc800078ec0ff */
[----:B------:R-:W-:Y:S02]  /*21fc0*/  @P1 LOP3.LUT R244, R244, 0x20000000, RZ, 0xfc, !PT ;  /* 0x20000000f4f41812 */ /* 0x000fe400078efcff */
[----:B----4-:R-:W-:Y:S01]  /*21fd0*/  ISETP.LT.AND P1, PT, R239, UR47, !P6 ;  /* 0x0000002fef007c0c */ /* 0x010fe2000f721270 */
[----:B------:R-:W-:Y:S01]  /*21fe0*/  ULDC UR47, c[0x0][0x22c] ;  /* 0x00008b00002f7ab9 */ /* 0x000fe20000000800 */
[----:B------:R-:W4:Y:S01]  /*21ff0*/  LDL.LU R239, [R1+0x4c] ;  /* 0x00004c0001ef7983 */ /* 0x000f220000300800 */
[----:B------:R-:W-:-:S04]  /*22000*/  LOP3.LUT R244, R244, 0xefffffff, RZ, 0xc0, !PT ;  /* 0xeffffffff4f47812 */ /* 0x000fc800078ec0ff */
[----:B------:R-:W-:Y:S02]  /*22010*/  @P0 LOP3.LUT R244, R244, 0x10000000, RZ, 0xfc, !PT ;  /* 0x10000000f4f40812 */ /* 0x000fe400078efcff */
[----:B---3--:R-:W-:Y:S01]  /*22020*/  ISETP.LT.AND P0, PT, R252, UR46, !P6 ;  /* 0x0000002efc007c0c */ /* 0x008fe2000f701270 */
[----:B------:R-:W-:Y:S01]  /*22030*/  ULDC UR46, c[0x0][0x22c] ;  /* 0x00008b00002e7ab9 */ /* 0x000fe20000000800 */
[----:B------:R-:W3:Y:S01]  /*22040*/  LDL.LU R252, [R1+0x50] ;  /* 0x0000500001fc7983 */ /* 0x000ee20000300800 */
[----:B------:R-:W-:-:S04]  /*22050*/  LOP3.LUT R244, R244, 0xf7ffffff, RZ, 0xc0, !PT ;  /* 0xf7fffffff4f47812 */ /* 0x000fc800078ec0ff */
[----:B------:R-:W-:Y:S02]  /*22060*/  @P1 LOP3.LUT R244, R244, 0x8000000, RZ, 0xfc, !PT ;  /* 0x08000000f4f41812 */ /* 0x000fe400078efcff */
[----:B------:R-:W-:Y:S01]  /*22070*/  ISETP.LT.AND P1, PT, R235, UR45, !P6 ;  /* 0x0000002deb007c0c */ /* 0x000fe2000f721270 */
        /* <DEDUP_REMOVED lines=13> */
[----:B------:R-:W-:-:S04]  /*22150*/  @P0 LOP3.LUT R244, R244, 0x1000000, RZ, 0xfc, !PT ;  /* 0x01000000f4f40812 */ /* 0x000fc800078efcff */
[----:B------:R-:W-:-:S04]  /*22160*/  LOP3.LUT R244, R244, 0xff7fffff, RZ, 0xc0, !PT ;  /* 0xff7ffffff4f47812 */ /* 0x000fc800078ec0ff */
[----:B------:R-:W-:-:S04]  /*22170*/  @P1 LOP3.LUT R244, R244, 0x800000, RZ, 0xfc, !PT ;  /* 0x00800000f4f41812 */ /* 0x000fc800078efcff */
[----:B------:R-:W-:Y:S02]  /*22180*/  LOP3.LUT R244, R244, 0xffbfffff, RZ, 0xc0, !PT ;  /* 0xffbffffff4f47812 */ /* 0x000fe400078ec0ff */
[----:B--2---:R-:W-:Y:S01]  /*22190*/  ISETP.LT.AND P0, PT, R241, UR42, !P6 ;  /* 0x0000002af1007c0c */ /* 0x004fe2000f701270 */
[----:B------:R-:W-:Y:S01]  /*221a0*/  ULDC UR42, c[0x0][0x22c] ;  /* 0x00008b00002a7ab9 */ /* 0x000fe20000000800 */
[----:B------:R-:W2:Y:S01]  /*221b0*/  LDL.LU R241, [R1+0x60] ;  /* 0x0000600001f17983 */ /* 0x000ea20000300800 */
[----:B------:R-:W-:Y:S01]  /*221c0*/  ISETP.LT.AND P1, PT, R237, UR41, !P6 ;  /* 0x00000029ed007c0c */ /* 0x000fe2000f721270 */
[----:B------:R-:W-:Y:S02]  /*221d0*/  ULDC UR41, c[0x0][0x22c] ;  /* 0x00008b0000297ab9 */ /* 0x000fe40000000800 */
[----:B------:R-:W2:Y:S07]  /*221e0*/  LDL.LU R237, [R1+0x64] ;  /* 0x0000640001ed7983 */ /* 0x000eae0000300800 */
[----:B------:R-:W-:-:S02]  /*221f0*/  @P0 LOP3.LUT R244, R244, 0x400000, RZ, 0xfc, !PT ;  /* 0x00400000f4f40812 */ /* 0x000fc400078efcff */
        /* <DEDUP_REMOVED lines=67> */
[----:B------:R-:W-:-:S09]  /*22630*/  ULDC UR25, c[0x0][0x22c] ;  /* 0x00008b0000197ab9 */ /* 0x000fd20000000800 */
        /* <DEDUP_REMOVED lines=9> */
[----:B------:R-:W-:-:S03]  /*226d0*/  LOP3.LUT R244, R244, 0xffffffbf, RZ, 0xc0, !PT ;  /* 0xffffffbff4f47812 */ /* 0x000fc600078ec0ff */
[----:B------:R-:W3:Y:S01]  /*226e0*/  LDL.LU R237, [R1+0xa8] ;  /* 0x0000a80001ed7983 */ /* 0x000ee20000300800 */
[----:B------:R-:W-:Y:S02]  /*226f0*/  @P0 LOP3.LUT R244, R244, 0x40, RZ, 0xfc, !PT ;  /* 0x00000040f4f40812 */ /* 0x000fe400078efcff */
[----:B------:R-:W-:Y:S01]  /*22700*/  ISETP.LT.AND P0, PT, R235, UR22, !P6 ;  /* 0x00000016eb007c0c */ /* 0x000fe2000f701270 */
[----:B------:R-:W-:Y:S01]  /*22710*/  ULDC UR22, c[0x0][0x22c] ;  /* 0x00008b0000167ab9 */ /* 0x000fe20000000800 */
[----:B------:R-:W-:Y:S01]  /*22720*/  LOP3.LUT R244, R244, 0xffffffdf, RZ, 0xc0, !PT ;  /* 0xffffffdff4f47812 */ /* 0x000fe200078ec0ff */
[----:B------:R-:W3:Y:S03]  /*22730*/  LDL.LU R235, [R1+0xac] ;  /* 0x0000ac0001eb7983 */ /* 0x000ee60000300800 */
[----:B------:R-:W-:Y:S02]  /*22740*/  @P1 LOP3.LUT R244, R244, 0x20, RZ, 0xfc, !PT ;  /* 0x00000020f4f41812 */ /* 0x000fe400078efcff */
[----:B------:R-:W-:Y:S01]  /*22750*/  ISETP.LT.AND P1, PT, R238, UR21, !P6 ;  /* 0x00000015ee007c0c */ /* 0x000fe2000f721270 */
[----:B------:R-:W-:Y:S01]  /*22760*/  ULDC UR21, c[0x0][0x22c] ;  /* 0x00008b0000157ab9 */ /* 0x000fe20000000800 */
[----:B------:R-:W-:Y:S01]  /*22770*/  LOP3.LUT R244, R244, 0xffffffef, RZ, 0xc0, !PT ;  /* 0xffffffeff4f47812 */ /* 0x000fe200078ec0ff */
[----:B------:R-:W3:Y:S03]  /*22780*/  LDL.LU R238, [R1+0xb0] ;  /* 0x0000b00001ee7983 */ /* 0x000ee60000300800 */
[----:B------:R-:W-:-:S02]  /*22790*/  @P0 LOP3.LUT R244, R244, 0x10, RZ, 0xfc, !PT ;  /* 0x00000010f4f40812 */ /* 0x000fc400078efcff */
[----:B------:R-:W-:Y:S01]  /*227a0*/  ISETP.LT.AND P0, PT, R240, UR20, !P6 ;  /* 0x00000014f0007c0c */ /* 0x000fe2000f701270 */
[----:B------:R-:W-:Y:S01]  /*227b0*/  ULDC UR20, c[0x0][0x22c] ;  /* 0x00008b0000147ab9 */ /* 0x000fe20000000800 */
[----:B------:R-:W-:Y:S01]  /*227c0*/  LOP3.LUT R244, R244, 0xfffffff7, RZ, 0xc0, !PT ;  /* 0xfffffff7f4f47812 */ /* 0x000fe200078ec0ff */
[----:B------:R-:W3:Y:S03]  /*227d0*/  LDL.LU R240, [R1+0xb4] ;  /* 0x0000b40001f07983 */ /* 0x000ee60000300800 */
[----:B------:R-:W-:-:S04]  /*227e0*/  @P1 LOP3.LUT R244, R244, 0x8, RZ, 0xfc, !PT ;  /* 0x00000008f4f41812 */ /* 0x000fc800078efcff */
[----:B------:R-:W-:-:S04]  /*227f0*/  LOP3.LUT R244, R244, 0xfffffffb, RZ, 0xc0, !PT ;  /* 0xfffffffbf4f47812 */ /* 0x000fc800078ec0ff */
[----:B------:R-:W-:Y:S02]  /*22800*/  @P0 LOP3.LUT R244, R244, 0x4, RZ, 0xfc, !PT ;  /* 0x00000004f4f40812 */ /* 0x000fe400078efcff */
[----:B------:R-:W-:Y:S01]  /*22810*/  ISETP.LT.AND P0, PT, R243, UR18, !P6 ;  /* 0x00000012f3007c0c */ /* 0x000fe2000f701270 */
[----:B------:R-:W-:Y:S01]  /*22820*/  ULDC UR18, c[0x0][0x22c] ;  /* 0x00008b0000127ab9 */ /* 0x000fe20000000800 */
[----:B------:R-:W3:Y:S01]  /*22830*/  LDL.LU R243, [R1+0xf68] ;  /* 0x000f680001f37983 */ /* 0x000ee20000300800 */
[----:B------:R-:W-:Y:S02]  /*22840*/  LOP3.LUT R244, R244, 0xfffffffd, RZ, 0xc0, !PT ;  /* 0xfffffffdf4f47812 */ /* 0x000fe400078ec0ff */
[----:B--2---:R-:W-:Y:S01]  /*22850*/  ISETP.LT.AND P1, PT, R241, UR19, !P6 ;  /* 0x00000013f1007c0c */ /* 0x004fe2000f721270 */
[----:B------:R-:W-:Y:S01]  /*22860*/  ULDC UR19, c[0x0][0x22c] ;  /* 0x00008b0000137ab9 */ /* 0x000fe20000000800 */
[----:B------:R-:W2:Y:S11]  /*22870*/  LDL.LU R241, [R1+0xb8] ;  /* 0x0000b80001f17983 */ /* 0x000eb60000300800 */
        /* <DEDUP_REMOVED lines=25> */
[----:B------:R-:W-:Y:S02]  /*22a10*/  LOP3.LUT R243, R243, 0xf7ffffff, RZ, 0xc0, !PT ;  /* 0xf7fffffff3f37812 */ /* 0x000fe400078ec0ff */
[----:B------:R-:W-:Y:S01]  /*22a20*/  ISETP.LT.AND P0, PT, R240, UR12, !P6 ;  /* 0x0000000cf0007c0c */ /* 0x000fe2000f701270 */
[----:B------:R-:W-:Y:S01]  /*22a30*/  ULDC UR12, c[0x0][0x22c] ;  /* 0x00008b00000c7ab9 */ /* 0x000fe20000000800 */
[----:B------:R-:W3:Y:S01]  /*22a40*/  LDL.LU R240, [R1+0xcc] ;  /* 0x0000cc0001f07983 */ /* 0x000ee20000300800 */
[----:B------:R-:W-:-:S04]  /*22a50*/  @P1 LOP3.LUT R243, R243, 0x8000000, RZ, 0xfc, !PT ;  /* 0x08000000f3f31812 */ /* 0x000fc800078efcff */
[----:B------:R-:W-:-:S06]  /*22a60*/  LOP3.LUT R243, R243, 0xfbffffff, RZ, 0xc0, !PT ;  /* 0xfbfffffff3f37812 */ /* 0x000fcc00078ec0ff */
[----:B------:R-:W-:-:S04]  /*22a70*/  @P0 LOP3.LUT R243, R243, 0x4000000, RZ, 0xfc, !PT ;  /* 0x04000000f3f30812 */ /* 0x000fc800078efcff */
[----:B------:R-:W-:Y:S02]  /*22a80*/  LOP3.LUT R243, R243, 0xfdffffff, RZ, 0xc0, !PT ;  /* 0xfdfffffff3f37812 */ /* 0x000fe400078ec0ff */
[----:B--2---:R-:W-:Y:S01]  /*22a90*/  ISETP.LT.AND P1, PT, R241, UR11, !P6 ;  /* 0x0000000bf1007c0c */ /* 0x004fe2000f721270 */
[----:B------:R-:W-:Y:S01]  /*22aa0*/  ULDC UR11, c[0x0][0x22c] ;  /* 0x00008b00000b7ab9 */ /* 0x000fe20000000800 */
[----:B------:R-:W2:Y:S01]  /*22ab0*/  LDL.LU R241, [R1+0xd0] ;  /* 0x0000d00001f17983 */ /* 0x000ea20000300800 */
[----:B----4-:R-:W-:Y:S01]  /*22ac0*/  ISETP.LT.AND P0, PT, R239, UR10, !P6 ;  /* 0x0000000aef007c0c */ /* 0x010fe2000f701270 */
[----:B------:R-:W-:Y:S02]  /*22ad0*/  ULDC UR10, c[0x0][0x22c] ;  /* 0x00008b00000a7ab9 */ /* 0x000fe40000000800 */
[----:B------:R-:W4:Y:S07]  /*22ae0*/  LDL.LU R239, [R1+0xd4] ;  /* 0x0000d40001ef7983 */ /* 0x000f2e0000300800 */
[----:B------:R-:W-:Y:S01]  /*22af0*/  @P1 LOP3.LUT R243, R243, 0x2000000, RZ, 0xfc, !PT ;  /* 0x02000000f3f31812 */ /* 0x000fe200078efcff */
[----:B------:R-:W4:Y:S01]  /*22b00*/  LDL.LU R234, [R1+0xd8] ;  /* 0x0000d80001ea7983 */ /* 0x000f220000300800 */
[----:B---3--:R-:W-:Y:S01]  /*22b10*/  ISETP.LT.AND P1, PT, R252, UR9, !P6 ;  /* 0x00000009fc007c0c */ /* 0x008fe2000f721270 */
[----:B------:R-:W-:-:S02]  /*22b20*/  ULDC UR9, c[0x0][0x22c] ;  /* 0x00008b0000097ab9 */ /* 0x000fc40000000800 */
[----:B------:R-:W3:Y:S01]  /*22b30*/  LDL.LU R252, [R1+0xdc] ;  /* 0x0000dc0001fc7983 */ /* 0x000ee20000300800 */
[----:B------:R-:W-:-:S03]  /*22b40*/  LOP3.LUT R243, R243, 0xfeffffff, RZ, 0xc0, !PT ;  /* 0xfefffffff3f37812 */ /* 0x000fc600078ec0ff */
[----:B------:R-:W3:Y:S01]  /*22b50*/  LDL.LU R236, [R1+0xe0] ;  /* 0x0000e00001ec7983 */ /* 0x000ee20000300800 */
[----:B------:R-:W-:-:S03]  /*22b60*/  @P0 LOP3.LUT R243, R243, 0x1000000, RZ, 0xfc, !PT ;  /* 0x01000000f3f30812 */ /* 0x000fc600078efcff */
[----:B------:R-:W3:Y:S01]  /*22b70*/  LDL.LU R237, [R1+0xe4] ;  /* 0x0000e40001ed7983 */ /* 0x000ee20000300800 */
[----:B------:R-:W-:-:S04]  /*22b80*/  LOP3.LUT R243, R243, 0xff7fffff, RZ, 0xc0, !PT ;  /* 0xff7ffffff3f37812 */ /* 0x000fc800078ec0ff */
[----:B------:R-:W-:-:S04]  /*22b90*/  @P1 LOP3.LUT R243, R243, 0x800000, RZ, 0xfc, !PT ;  /* 0x00800000f3f31812 */ /* 0x000fc800078efcff */
[----:B------:R-:W-:Y:S02]  /*22ba0*/  LOP3.LUT R243, R243, 0xffbfffff, RZ, 0xc0, !PT ;  /* 0xffbffffff3f37812 */ /* 0x000fe400078ec0ff */
[----:B------:R-:W-:Y:S01]  /*22bb0*/  ISETP.LT.AND P0, PT, R235, UR8, !P6 ;  /* 0x00000008eb007c0c */ /* 0x000fe2000f701270 */
[----:B------:R-:W-:Y:S01]  /*22bc0*/  ULDC UR8, c[0x0][0x22c] ;  /* 0x00008b0000087ab9 */ /* 0x000fe20000000800 */
[----:B------:R-:W3:Y:S01]  /*22bd0*/  LDL.LU R235, [R1+0xe8] ;  /* 0x0000e80001eb7983 */ /* 0x000ee20000300800 */
[----:B------:R-:W-:Y:S01]  /*22be0*/  ISETP.LT.AND P1, PT, R238, UR7, !P6 ;  /* 0x00000007ee007c0c */ /* 0x000fe2000f721270 */
[----:B------:R-:W-:Y:S02]  /*22bf0*/  ULDC UR7, c[0x0][0x22c] ;  /* 0x00008b0000077ab9 */ /* 0x000fe40000000800 */
[----:B------:R-:W3:Y:S07]  /*22c00*/  LDL.LU R238, [R1+0xec] ;  /* 0x0000ec0001ee7983 */ /* 0x000eee0000300800 */
        /* <DEDUP_REMOVED lines=10> */
[----:B------:R-:W-:Y:S01]  /*22cb0*/  VIADD R11, R5, 0x1fe ;  /* 0x000001fe050b7836 */ /* 0x000fe20000000000 */
[----:B------:R-:W2:Y:S01]  /*22cc0*/  LDL.LU R241, [R1+0xf4] ;  /* 0x0000f40001f17983 */ /* 0x000ea20000300800 */
[----:B------:R-:W-:Y:S01]  /*22cd0*/  ISETP.LT.AND P3, PT, R14, UR57, !P6 ;  /* 0x000000390e007c0c */ /* 0x000fe2000f761270 */
[----:B------:R-:W-:Y:S01]  /*22ce0*/  ULDC UR4, c[0x0][0x238] ;  /* 0x00008e0000047ab9 */ /* 0x000fe20000000800 */
[----:B----4-:R-:W-:Y:S01]  /*22cf0*/  ISETP.LT.AND P0, PT, R239, UR6, !P6 ;  /* 0x00000006ef007c0c */ /* 0x010fe2000f701270 */
[----:B------:R-:W-:Y:S01]  /*22d00*/  ULDC UR6, c[0x0][0x248] ;  /* 0x0000920000067ab9 */ /* 0x000fe20000000800 */
[----:B------:R-:W4:Y:S06]  /*22d10*/  LDL.LU R239, [R1+0xf8] ;  /* 0x0000f80001ef7983 */ /* 0x000f2c0000300800 */
[----:B------:R-:W-:-:S02]  /*22d20*/  @P1 LOP3.LUT R243, R243, 0x80000, RZ, 0xfc, !PT ;  /* 0x00080000f3f31812 */ /* 0x000fc400078efcff */
[----:B---3--:R-:W-:Y:S02]  /*22d30*/  ISETP.LT.AND P1, PT, R252, UR8, !P6 ;  /* 0x00000008fc007c0c */ /* 0x008fe4000f721270 */
[----:B------:R-:W3:Y:S01]  /*22d40*/  LDL.LU R252, [R1+0xfc] ;  /* 0x0000fc0001fc7983 */ /* 0x000ee20000300800 */
[----:B------:R-:W-:Y:S02]  /*22d50*/  ISETP.LT.AND P2, PT, R234, UR7, !P6 ;  /* 0x00000007ea007c0c */ /* 0x000fe4000f741270 */
[----:B------:R-:W-:-:S04]  /*22d60*/  LOP3.LUT R243, R243, 0xfffbffff, RZ, 0xc0, !PT ;  /* 0xfffbfffff3f37812 */ /* 0x000fc800078ec0ff */
[----:B------:R-:W-:-:S04]  /*22d70*/  @P0 LOP3.LUT R243, R243, 0x40000, RZ, 0xfc, !PT ;  /* 0x00040000f3f30812 */ /* 0x000fc800078efcff */
[----:B------:R-:W-:-:S04]  /*22d80*/  LOP3.LUT R243, R243, 0xfffdffff, RZ, 0xc0, !PT ;  /* 0xfffdfffff3f37812 */ /* 0x000fc800078ec0ff */
[----:B------:R-:W-:Y:S02]  /*22d90*/  @P2 LOP3.LUT R243, R243, 0x20000, RZ, 0xfc, !PT ;  /* 0x00020000f3f32812 */ /* 0x000fe400078efcff */
[----:B------:R-:W-:Y:S02]  /*22da0*/  ISETP.LT.AND P0, PT, R236, UR9, !P6 ;  /* 0x00000009ec007c0c */ /* 0x000fe4000f701270 */
[----:B------:R-:W3:Y:S01]  /*22db0*/  LDL.LU R236, [R1+0x100] ;  /* 0x0001000001ec7983 */ /* 0x000ee20000300800 */
[----:B------:R-:W-:-:S04]  /*22dc0*/  LOP3.LUT R243, R243, 0xfffeffff, RZ, 0xc0, !PT ;  /* 0xfffefffff3f37812 */ /* 0x000fc800078ec0ff */
[----:B------:R-:W-:Y:S02]  /*22dd0*/  @P1 LOP3.LUT R243, R243, 0x10000, RZ, 0xfc, !PT ;  /* 0x00010000f3f31812 */ /* 0x000fe400078efcff */
[----:B------:R-:W-:Y:S02]  /*22de0*/  ISETP.LT.AND P2, PT, R237, UR10, !P6 ;  /* 0x0000000aed007c0c */ /* 0x000fe4000f741270 */
[----:B------:R-:W3:Y:S01]  /*22df0*/  LDL.LU R237, [R1+0x104] ;  /* 0x0001040001ed7983 */ /* 0x000ee20000300800 */
[----:B------:R-:W-:-:S04]  /*22e00*/  LOP3.LUT R243, R243, 0xffff7fff, RZ, 0xc0, !PT ;  /* 0xffff7ffff3f37812 */ /* 0x000fc800078ec0ff */
[----:B------:R-:W-:-:S04]  /*22e10*/  @P0 LOP3.LUT R243, R243, 0x8000, RZ, 0xfc, !PT ;  /* 0x00008000f3f30812 */ /* 0x000fc800078efcff */
[----:B------:R-:W-:-:S04]  /*22e20*/  LOP3.LUT R243, R243, 0xffffbfff, RZ, 0xc0, !PT ;  /* 0xffffbffff3f37812 */ /* 0x000fc800078ec0ff */
[----:B------:R-:W-:-:S04]  /*22e30*/  @P2 LOP3.LUT R243, R243, 0x4000, RZ, 0xfc, !PT ;  /* 0x00004000f3f32812 */ /* 0x000fc800078efcff */
[----:B------:R-:W-:Y:S02]  /*22e40*/  LOP3.LUT R243, R243, 0xffffdfff, RZ, 0xc0, !PT ;  /* 0xffffdffff3f37812 */ /* 0x000fe400078ec0ff */
[----:B------:R-:W-:Y:S02]  /*22e50*/  ISETP.LT.AND P1, PT, R235, UR11, !P6 ;  /* 0x0000000beb007c0c */ /* 0x000fe4000f721270 */
[----:B------:R-:W3:Y:S01]  /*22e60*/  LDL.LU R235, [R1+0x108] ;  /* 0x0001080001eb7983 */ /* 0x000ee20000300800 */
[----:B------:R-:W-:-:S03]  /*22e70*/  ISETP.LT.AND P0, PT, R238, UR12, !P6 ;  /* 0x0000000cee007c0c */ /* 0x000fc6000f701270 */
[----:B------:R-:W3:Y:S07]  /*22e80*/  LDL.LU R238, [R1+0x10c] ;  /* 0x00010c0001ee7983 */ /* 0x000eee0000300800 */
[----:B------:R-:W-:Y:S02]  /*22e90*/  @P1 LOP3.LUT R243, R243, 0x2000, RZ, 0xfc, !PT ;  /* 0x00002000f3f31812 */ /* 0x000fe400078efcff */
[----:B------:R-:W-:Y:S02]  /*22ea0*/  ISETP.LT.AND P2, PT, R240, UR13, !P6 ;  /* 0x0000000df0007c0c */ /* 0x000fe4000f741270 */
[----:B------:R-:W3:Y:S01]  /*22eb0*/  LDL.LU R240, [R1+0x110] ;  /* 0x0001100001f07983 */ /* 0x000ee20000300800 */
[----:B------:R-:W-:-:S04]  /*22ec0*/  LOP3.LUT R243, R243, 0xffffefff, RZ, 0xc0, !PT ;  /* 0xffffeffff3f37812 */ /* 0x000fc800078ec0ff */
[----:B------:R-:W-:-:S04]  /*22ed0*/  @P0 LOP3.LUT R243, R243, 0x1000, RZ, 0xfc, !PT ;  /* 0x00001000f3f30812 */ /* 0x000fc800078efcff */
[----:B------:R-:W-:-:S04]  /*22ee0*/  LOP3.LUT R243, R243, 0xfffff7ff, RZ, 0xc0, !PT ;  /* 0xfffff7fff3f37812 */ /* 0x000fc800078ec0ff */
[----:B------:R-:W-:Y:S02]  /*22ef0*/  @P2 LOP3.LUT R243, R243, 0x800, RZ, 0xfc, !PT ;  /* 0x00000800f3f32812 */ /* 0x000fe400078efcff */
[----:B--2---:R-:W-:Y:S02]  /*22f00*/  ISETP.LT.AND P1, PT, R241, UR14, !P6 ;  /* 0x0000000ef1007c0c */ /* 0x004fe4000f721270 */
[----:B------:R-:W2:Y:S01]  /*22f10*/  LDL.LU R241, [R1+0x114] ;  /* 0x0001140001f17983 */ /* 0x000ea20000300800 */
[----:B----4-:R-:W-:-:S03]  /*22f20*/  ISETP.LT.AND P0, PT, R239, UR15, !P6 ;  /* 0x0000000fef007c0c */ /* 0x010fc6000f701270 */
[----:B------:R-:W4:Y:S01]  /*22f30*/  LDL.LU R239, [R1+0x118] ;  /* 0x0001180001ef7983 */ /* 0x000f220000300800 */
[----:B---3--:R-:W-:-:S03]  /*22f40*/  ISETP.LT.AND P2, PT, R252, UR16, !P6 ;  /* 0x00000010fc007c0c */ /* 0x008fc6000f741270 */
[----:B------:R-:W3:Y:S01]  /*22f50*/  LDL.LU R252, [R1+0x11c] ;  /* 0x00011c0001fc7983 */ /* 0x000ee20000300800 */
        /* <DEDUP_REMOVED lines=34> */
[----:B------:R-:W-:Y:S02]  /*23180*/  LOP3.LUT R243, R243, 0xfffffffd, RZ, 0xc0, !PT ;  /* 0xfffffffdf3f37812 */ /* 0x000fe400078ec0ff */
[----:B------:R-:W-:Y:S02]  /*23190*/  ISETP.LT.AND P2, PT, R236, UR25, !P6 ;  /* 0x00000019ec007c0c */ /* 0x000fe4000f741270 */
[----:B------:R-:W3:Y:S01]  /*231a0*/  LDL.LU R236, [R1+0x140] ;  /* 0x0001400001ec7983 */ /* 0x000ee20000300800 */
[----:B------:R-:W-:Y:S02]  /*231b0*/  @P1 LOP3.LUT R243, R243, 0x2, RZ, 0xfc, !PT ;  /* 0x00000002f3f31812 */ /* 0x000fe400078efcff */
[----:B------:R-:W-:Y:S02]  /*231c0*/  ISETP.LT.AND P1, PT, R237, UR26, !P6 ;  /* 0x0000001aed007c0c */ /* 0x000fe4000f721270 */
[----:B------:R-:W3:Y:S01]  /*231d0*/  LDL.LU R237, [R1+0x144] ;  /* 0x0001440001ed7983 */ /* 0x000ee20000300800 */
[----:B------:R-:W-:-:S05]  /*231e0*/  LOP3.LUT R243, R243, 0xfffffffe, RZ, 0xc0, !PT ;  /* 0xfffffffef3f37812 */ /* 0x000fca00078ec0ff */
[----:B------:R-:W-:Y:S02]  /*231f0*/  @P2 LOP3.LUT R242, R242, 0x80000000, RZ, 0xfc, !PT ;  /* 0x80000000f2f22812 */ /* 0x000fe400078efcff */
[----:B------:R-:W-:Y:S02]  /*23200*/  @P0 LOP3.LUT R243, R243, 0x1, RZ, 0xfc, !PT ;  /* 0x00000001f3f30812 */ /* 0x000fe400078efcff */
        /* <DEDUP_REMOVED lines=20> */
[----:B------:R-:W-:-:S03]  /*23350*/  LOP3.LUT R242, R242, 0xfbffffff, RZ, 0xc0, !PT ;  /* 0xfbfffffff2f27812 */ /* 0x000fc600078ec0ff */
[----:B------:R-:W3:Y:S01]  /*23360*/  LDL.LU R231, [R1+0x160] ;  /* 0x0001600001e77983 */ /* 0x000ee20000300800 */
[----:B------:R-:W-:-:S03]  /*23370*/  @P0 LOP3.LUT R242, R242, 0x4000000, RZ, 0xfc, !PT ;  /* 0x04000000f2f20812 */ /* 0x000fc600078efcff */
[----:B------:R-:W3:Y:S01]  /*23380*/  LDL.LU R234, [R1+0x164] ;  /* 0x0001640001ea7983 */ /* 0x000ee20000300800 */
[----:B------:R-:W-:-:S04]  /*23390*/  LOP3.LUT R242, R242, 0xfdffffff, RZ, 0xc0, !PT ;  /* 0xfdfffffff2f27812 */ /* 0x000fc800078ec0ff */
[----:B------:R-:W-:Y:S02]  /*233a0*/  @P2 LOP3.LUT R242, R242, 0x2000000, RZ, 0xfc, !PT ;  /* 0x02000000f2f22812 */ /* 0x000fe400078efcff */
[----:B------:R-:W-:Y:S02]  /*233b0*/  ISETP.LT.AND P0, PT, R236, UR35, !P6 ;  /* 0x00000023ec007c0c */ /* 0x000fe4000f701270 */
[----:B------:R-:W-:Y:S01]  /*233c0*/  LOP3.LUT R242, R242, 0xfeffffff, RZ, 0xc0, !PT ;  /* 0xfefffffff2f27812 */ /* 0x000fe200078ec0ff */
[----:B------:R-:W3:Y:S03]  /*233d0*/  LDL.LU R236, [R1+0x168] ;  /* 0x0001680001ec7983 */ /* 0x000ee60000300800 */
[----:B------:R-:W-:Y:S02]  /*233e0*/  @P1 LOP3.LUT R242, R242, 0x1000000, RZ, 0xfc, !PT ;  /* 0x01000000f2f21812 */ /* 0x000fe400078efcff */
[----:B------:R-:W-:-:S02]  /*233f0*/  ISETP.LT.AND P2, PT, R237, UR36, !P6 ;  /* 0x00000024ed007c0c */ /* 0x000fc4000f741270 */
        /* <DEDUP_REMOVED lines=38> */
[----:B------:R-:W-:-:S04]  /*23660*/  @P2 LOP3.LUT R242, R242, 0x2000, RZ, 0xfc, !PT ;  /* 0x00002000f2f22812 */ /* 0x000fc800078efcff */
[----:B------:R-:W-:Y:S02]  /*23670*/  LOP3.LUT R242, R242, 0xffffefff, RZ, 0xc0, !PT ;  /* 0xffffeffff2f27812 */ /* 0x000fe400078ec0ff */
[----:B------:R-:W-:Y:S02]  /*23680*/  ISETP.LT.AND P0, PT, R235, UR47, !P6 ;  /* 0x0000002feb007c0c */ /* 0x000fe4000f701270 */
[----:B------:R-:W-:-:S04]  /*23690*/  @P1 LOP3.LUT R242, R242, 0x1000, RZ, 0xfc, !PT ;  /* 0x00001000f2f21812 */ /* 0x000fc800078efcff */
[----:B------:R-:W-:-:S07]  /*236a0*/  LOP3.LUT R242, R242, 0xfffff7ff, RZ, 0xc0, !PT ;  /* 0xfffff7fff2f27812 */ /* 0x000fce00078ec0ff */
[----:B------:R-:W-:Y:S02]  /*236b0*/  @P0 LOP3.LUT R242, R242, 0x800, RZ, 0xfc, !PT ;  /* 0x00000800f2f20812 */ /* 0x000fe400078efcff */
[----:B------:R-:W-:Y:S02]  /*236c0*/  ISETP.LT.AND P2, PT, R238, UR48, !P6 ;  /* 0x00000030ee007c0c */ /* 0x000fe4000f741270 */
[----:B------:R-:W-:Y:S02]  /*236d0*/  ISETP.LT.AND P1, PT, R240, UR49, !P6 ;  /* 0x00000031f0007c0c */ /* 0x000fe4000f721270 */
[----:B------:R-:W3:Y:S04]  /*236e0*/  LDL R240, [R1+0xee4] ;  /* 0x000ee40001f07983 */ /* 0x000ee80000100800 */
[----:B------:R-:W3:Y:S01]  /*236f0*/  LDL.LU R235, [R1+0x970] ;  /* 0x0009700001eb7983 */ /* 0x000ee20000300800 */
[----:B------:R-:W-:-:S04]  /*23700*/  LOP3.LUT R242, R242, 0xfffffbff, RZ, 0xc0, !PT ;  /* 0xfffffbfff2f27812 */ /* 0x000fc800078ec0ff */
[----:B------:R-:W-:-:S04]  /*23710*/  @P2 LOP3.LUT R242, R242, 0x400, RZ, 0xfc, !PT ;  /* 0x00000400f2f22812 */ /* 0x000fc800078efcff */
[----:B------:R-:W-:-:S04]  /*23720*/  LOP3.LUT R242, R242, 0xfffffdff, RZ, 0xc0, !PT ;  /* 0xfffffdfff2f27812 */ /* 0x000fc800078ec0ff */
[----:B------:R-:W-:-:S04]  /*23730*/  @P1 LOP3.LUT R242, R242, 0x200, RZ, 0xfc, !PT ;  /* 0x00000200f2f21812 */ /* 0x000fc800078efcff */
[----:B------:R-:W-:Y:S02]  /*23740*/  LOP3.LUT R242, R242, 0xfffffeff, RZ, 0xc0, !PT ;  /* 0xfffffefff2f27812 */ /* 0x000fe400078ec0ff */
[----:B--2---:R-:W-:Y:S02]  /*23750*/  ISETP.LT.AND P0, PT, R241, UR50, !P6 ;  /* 0x00000032f1007c0c */ /* 0x004fe4000f701270 */
[----:B------:R-:W2:Y:S11]  /*23760*/  LDL.LU R241, [R1+0x978] ;  /* 0x0009780001f17983 */ /* 0x000eb60000300800 */
[----:B------:R-:W-:-:S02]  /*23770*/  @P0 LOP3.LUT R242, R242, 0x100, RZ, 0xfc, !PT ;  /* 0x00000100f2f20812 */ /* 0x000fc400078efcff */
[----:B----4-:R-:W-:Y:S02]  /*23780*/  ISETP.LT.AND P2, PT, R239, UR51, !P6 ;  /* 0x00000033ef007c0c */ /* 0x010fe4000f741270 */
[----:B------:R-:W-:Y:S02]  /*23790*/  LOP3.LUT R242, R242, 0xffffff7f, RZ, 0xc0, !PT ;  /* 0xffffff7ff2f27812 */ /* 0x000fe400078ec0ff */
[----:B---3--:R-:W-:-:S09]  /*237a0*/  ISETP.LT.AND P1, PT, R252, UR52, !P6 ;  /* 0x00000034fc007c0c */ /* 0x008fd2000f721270 */
[----:B------:R-:W-:-:S04]  /*237b0*/  @P2 LOP3.LUT R242, R242, 0x80, RZ, 0xfc, !PT ;  /* 0x00000080f2f22812 */ /* 0x000fc800078efcff */
[----:B------:R-:W-:Y:S02]  /*237c0*/  LOP3.LUT R242, R242, 0xffffffbf, RZ, 0xc0, !PT ;  /* 0xffffffbff2f27812 */ /* 0x000fe400078ec0ff */
[----:B------:R-:W-:Y:S02]  /*237d0*/  ISETP.LT.AND P0, PT, R16, UR53, !P6 ;  /* 0x0000003510007c0c */ /* 0x000fe4000f701270 */
[----:B------:R-:W3:Y:S01]  /*237e0*/  LDL.LU R16, [R1+0xf64] ;  /* 0x000f640001107983 */ /* 0x000ee20000300800 */
[----:B------:R-:W-:Y:S02]  /*237f0*/  ISETP.LT.AND P2, PT, R17, UR54, !P6 ;  /* 0x0000003611007c0c */ /* 0x000fe4000f741270 */
[----:B------:R-:W-:Y:S01]  /*23800*/  @P1 LOP3.LUT R242, R242, 0x40, RZ, 0xfc, !PT ;  /* 0x00000040f2f21812 */ /* 0x000fe200078efcff */
[----:B------:R-:W3:Y:S01]  /*23810*/  LDL.LU R17, [R1+0xf60] ;  /* 0x000f600001117983 */ /* 0x000ee20000300800 */
[----:B------:R-:W-:-:S03]  /*23820*/  ISETP.LT.AND P1, PT, R0, UR55, !P6 ;  /* 0x0000003700007c0c */ /* 0x000fc6000f721270 */
[----:B------:R-:W4:Y:S04]  /*23830*/  LDL.LU R0, [R1+0xf5c] ;  /* 0x000f5c0001007983 */ /* 0x000f280000300800 */
[----:B------:R-:W3:Y:S04]  /*23840*/  LDL.LU R232, [R1+0x96c] ;  /* 0x00096c0001e87983 */ /* 0x000ee80000300800 */
[----:B------:R-:W3:Y:S04]  /*23850*/  LDL.LU R234, [R1+0x974] ;  /* 0x0009740001ea7983 */ /* 0x000ee80000300800 */
[----:B------:R-:W4:Y:S04]  /*23860*/  LDL.LU R236, [R1+0x77c] ;  /* 0x00077c0001ec7983 */ /* 0x000f280000300800 */
[----:B------:R-:W4:Y:S04]  /*23870*/  LDL.LU R238, [R1+0x784] ;  /* 0x0007840001ee7983 */ /* 0x000f280000300800 */
[----:B------:R-:W4:Y:S04]  /*23880*/  LDL.LU R239, [R1+0x778] ;  /* 0x0007780001ef7983 */ /* 0x000f280000300800 */
[----:B------:R-:W4:Y:S01]  /*23890*/  LDL.LU R252, [R1+0x780] ;  /* 0x0007800001fc7983 */ /* 0x000f220000300800 */
[----:B------:R-:W-:-:S04]  /*238a0*/  LOP3.LUT R242, R242, 0xffffffdf, RZ, 0xc0, !PT ;  /* 0xffffffdff2f27812 */ /* 0x000fc800078ec0ff */
[----:B------:R-:W-:-:S04]  /*238b0*/  @P0 LOP3.LUT R242, R242, 0x20, RZ, 0xfc, !PT ;  /* 0x00000020f2f20812 */ /* 0x000fc800078efcff */
[----:B------:R-:W-:-:S04]  /*238c0*/  LOP3.LUT R242, R242, 0xffffffef, RZ, 0xc0, !PT ;  /* 0xffffffeff2f27812 */ /* 0x000fc800078ec0ff */
[----:B------:R-:W-:Y:S02]  /*238d0*/  @P2 LOP3.LUT R242, R242, 0x10, RZ, 0xfc, !PT ;  /* 0x00000010f2f22812 */ /* 0x000fe400078efcff */
[----:B------:R-:W-:Y:S02]  /*238e0*/  ISETP.LT.AND P0, PT, R10, UR56, !P6 ;  /* 0x000000380a007c0c */ /* 0x000fe4000f701270 */
[----:B------:R-:W-:Y:S01]  /*238f0*/  LOP3.LUT R242, R242, 0xfffffff7, RZ, 0xc0, !PT ;  /* 0xfffffff7f2f27812 */ /* 0x000fe200078ec0ff */
[----:B------:R-:W4:Y:S03]  /*23900*/  LDL.LU R10, [R1+0xf58] ;  /* 0x000f5800010a7983 */ /* 0x000f260000300800 */
[----:B------:R-:W-:Y:S01]  /*23910*/  @P1 LOP3.LUT R242, R242, 0x8, RZ, 0xfc, !PT ;  /* 0x00000008f2f21812 */ /* 0x000fe200078efcff */
[----:B------:R-:W4:Y:S03]  /*23920*/  LDL.LU R14, [R1+0xf54] ;  /* 0x000f5400010e7983 */ /* 0x000f260000300800 */
[----:B------:R-:W-:-:S02]  /*23930*/  LOP3.LUT R242, R242, 0xfffffffb, RZ, 0xc0, !PT ;  /* 0xfffffffbf2f27812 */ /* 0x000fc400078ec0ff */
[----:B------:R-:W-:Y:S02]  /*23940*/  ISETP.LT.AND P2, PT, R15, UR58, !P6 ;  /* 0x0000003a0f007c0c */ /* 0x000fe4000f741270 */
[----:B------:R-:W4:Y:S01]  /*23950*/  LDL.LU R15, [R1+0xf50] ;  /* 0x000f5000010f7983 */ /* 0x000f220000300800 */
[----:B------:R-:W-:Y:S02]  /*23960*/  @P0 LOP3.LUT R242, R242, 0x4, RZ, 0xfc, !PT ;  /* 0x00000004f2f20812 */ /* 0x000fe400078efcff */
[----:B------:R-:W-:Y:S02]  /*23970*/  ISETP.LT.AND P1, PT, R12, UR59, !P6 ;  /* 0x0000003b0c007c0c */ /* 0x000fe4000f721270 */
[----:B------:R-:W4:Y:S01]  /*23980*/  LDL.LU R12, [R1+0xf4c] ;  /* 0x000f4c00010c7983 */ /* 0x000f220000300800 */
[----:B------:R-:W-:Y:S02]  /*23990*/  ISETP.LT.AND P0, PT, R13, UR60, !P6 ;  /* 0x0000003c0d007c0c */ /* 0x000fe4000f701270 */
[----:B------:R-:W-:Y:S01]  /*239a0*/  ISETP.LT.AND P6, PT, R11, UR61, !P6 ;  /* 0x0000003d0b007c0c */ /* 0x000fe2000f7c1270 */
        /* <DEDUP_REMOVED lines=8> */
[----:B------:R-:W4:Y:S01]  /*23a30*/  LDL.LU R237, [R1+0x788] ;  /* 0x0007880001ed7983 */ /* 0x000f220000300800 */
[----:B--2---:R-:W-:-:S03]  /*23a40*/  PRMT R20, R241, 0x5410, R235 ;  /* 0x00005410f1147816 */ /* 0x004fc600000000eb */
[----:B------:R-:W2:Y:S01]  /*23a50*/  LDL.LU R235, [R1+0x798] ;  /* 0x0007980001eb7983 */ /* 0x000ea20000300800 */
[----:B------:R-:W0:Y:S03]  /*23a60*/  S2R R241, SR_TID.X ;  /* 0x0000000000f17919 */ /* 0x000e260000002100 */
[----:B------:R-:W2:Y:S01]  /*23a70*/  LDL.LU R228, [R1+0x98c] ;  /* 0x00098c0001e47983 */ /* 0x000ea20000300800 */
[----:B0-----:R-:W-:Y:S02]  /*23a80*/  LOP3.LUT R9, R241, 0xff, RZ, 0xc0, !PT ;  /* 0x000000fff1097812 */ /* 0x001fe400078ec0ff */
[----:B---3--:R-:W-:Y:S02]  /*23a90*/  PRMT R21, R234, 0x5410, R232 ;  /* 0x00005410ea157816 */ /* 0x008fe400000000e8 */
[----:B------:R-:W3:Y:S04]  /*23aa0*/  LDL.LU R232, [R1+0x9a0] ;  /* 0x0009a00001e87983 */ /* 0x000ee80000300800 */
[----:B------:R-:W3:Y:S01]  /*23ab0*/  LDL.LU R234, [R1+0x984] ;  /* 0x0009840001ea7983 */ /* 0x000ee20000300800 */
[----:B----4-:R-:W-:-:S03]  /*23ac0*/  PRMT R22, R238, 0x5410, R236 ;  /* 0x00005410ee167816 */ /* 0x010fc600000000ec */
[----:B------:R-:W4:Y:S04]  /*23ad0*/  LDL.LU R236, [R1+0x998] ;  /* 0x0009980001ec7983 */ /* 0x000f280000300800 */
[----:B------:R-:W4:Y:S01]  /*23ae0*/  LDL.LU R238, [R1+0x79c] ;  /* 0x00079c0001ee7983 */ /* 0x000f220000300800 */
[----:B------:R-:W-:-:S03]  /*23af0*/  PRMT R23, R252, 0x5410, R239 ;  /* 0x00005410fc177816 */ /* 0x000fc600000000ef */
[----:B------:R-:W4:Y:S04]  /*23b00*/  LDL.LU R241, [R1+0x7b0] ;  /* 0x0007b00001f17983 */ /* 0x000f280000300800 */
[----:B------:R-:W4:Y:S04]  /*23b10*/  LDL.LU R239, [R1+0x794] ;  /* 0x0007940001ef7983 */ /* 0x000f280000300800 */
[----:B------:R-:W4:Y:S01]  /*23b20*/  LDL.LU R252, [R1+0x7a8] ;  /* 0x0007a80001fc7983 */ /* 0x000f220000300800 */
[----:B------:R-:W-:Y:S01]  /*23b30*/  LEA R9, R9, UR5, 0x4 ;  /* 0x0000000509097c11 */ /* 0x000fe2000f8e20ff */
[----:B------:R-:W-:Y:S01]  /*23b40*/  VIADD R18, R240, UR6 ;  /* 0x00000006f0127c36 */ /* 0x000fe20008000000 */
[----:B------:R-:W-:Y:S01]  /*23b50*/  ULDC UR6, c[0x0][0x248] ;  /* 0x0000920000067ab9 */ /* 0x000fe20000000800 */
[----:B------:R-:W-:-:S02]  /*23b60*/  ULDC UR5, c[0x0][0x248] ;  /* 0x0000920000057ab9 */ /* 0x000fc40000000800 */
[----:B------:R-:W0:Y:S01]  /*23b70*/  LDS.128 R176, [R9] ;  /* 0x0000000009b07984 */ /* 0x000e220000000c00 */
[----:B------:R-:W-:Y:S06]  /*23b80*/  BAR.SYNC.DEFER_BLOCKING 0x0 ;  /* 0x0000000000007b1d */ /* 0x000fec0000010000 */
[----:B------:R1:W-:Y:S02]  /*23b90*/  STSM.16.M88.4 [R11], R20 ;  /* 0x000000140b007844 */ /* 0x0003e40000000200 */
[----:B------:R-:W-:Y:S01]  /*23ba0*/  BAR.SYNC.DEFER_BLOCKING 0x0 ;  /* 0x0000000000007b1d */ /* 0x000fe20000010000 */
[----:B-1----:R-:W-:-:S05]  /*23bb0*/  PRMT R20, R227, 0x5410, R224 ;  /* 0x00005410e3147816 */ /* 0x002fca00000000e0 */
[----:B------:R-:W4:Y:S01]  /*23bc0*/  LDL.LU R224, [R1+0x99c] ;  /* 0x00099c0001e07983 */ /* 0x000f220000300800 */
[----:B------:R-:W-:-:S03]  /*23bd0*/  PRMT R21, R230, 0x5410, R229 ;  /* 0x00005410e6157816 */ /* 0x000fc600000000e5 */
[----:B------:R-:W4:Y:S01]  /*23be0*/  LDL.LU R227, [R1+0x9b8] ;  /* 0x0009b80001e37983 */ /* 0x000f220000300800 */
[----:B------:R-:W-:-:S03]  /*23bf0*/  PRMT R22, R231, 0x5410, R233 ;  /* 0x00005410e7167816 */ /* 0x000fc600000000e9 */
[----:B------:R-:W4:Y:S04]  /*23c00*/  LDL.LU R229, [R1+0x994] ;  /* 0x0009940001e57983 */ /* 0x000f280000300800 */
[----:B------:R-:W4:Y:S04]  /*23c10*/  LDL.LU R230, [R1+0x9b0] ;  /* 0x0009b00001e67983 */ /* 0x000f280000300800 */
[----:B------:R-:W4:Y:S04]  /*23c20*/  LDL.LU R233, [R1+0x7ac] ;  /* 0x0007ac0001e97983 */ /* 0x000f280000300800 */
[----:B------:R-:W4:Y:S04]  /*23c30*/  LDL.LU R231, [R1+0x7c0] ;  /* 0x0007c00001e77983 */ /* 0x000f280000300800 */
[----:B------:R-:W1:Y:S01]  /*23c40*/  LDS.128 R172, [R9] ;  /* 0x0000000009ac7984 */ /* 0x000e620000000c00 */
[----:B--2---:R-:W-:Y:S01]  /*23c50*/  PRMT R23, R235, 0x5410, R237 ;  /* 0x00005410eb177816 */ /* 0x004fe200000000ed */
[----:B------:R-:W-:Y:S06]  /*23c60*/  BAR.SYNC.DEFER_BLOCKING 0x0 ;  /* 0x0000000000007b1d */ /* 0x000fec0000010000 */
[----:B------:R-:W2:Y:S04]  /*23c70*/  LDL.LU R237, [R1+0x7a4] ;  /* 0x0007a40001ed7983 */ /* 0x000ea80000300800 */
[----:B------:R-:W2:Y:S04]  /*23c80*/  LDL.LU R235, [R1+0x7b8] ;  /* 0x0007b80001eb7983 */ /* 0x000ea80000300800 */
[----:B------:R3:W-:Y:S01]  /*23c90*/  STSM.16.M88.4 [R11], R20 ;  /* 0x000000140b007844 */ /* 0x0007e20000000200 */
[----:B------:R-:W-:Y:S01]  /*23ca0*/  BAR.SYNC.DEFER_BLOCKING 0x0 ;  /* 0x0000000000007b1d */ /* 0x000fe20000010000 */
[----:B---3--:R-:W-:-:S05]  /*23cb0*/  PRMT R20, R232, 0x5410, R228 ;  /* 0x00005410e8147816 */ /* 0x008fca00000000e4 */
[----:B------:R-:W3:Y:S04]  /*23cc0*/  LDS.128 R168, [R9] ;  /* 0x0000000009a87984 */ /* 0x000ee80000000c00 */
[----:B------:R-:W3:Y:S01]  /*23cd0*/  LDL.LU R228, [R1+0x9b4] ;  /* 0x0009b40001e47983 */ /* 0x000ee20000300800 */
[----:B----4-:R-:W-:-:S03]  /*23ce0*/  PRMT R21, R236, 0x5410, R234 ;  /* 0x00005410ec157816 */ /* 0x010fc600000000ea */
[----:B------:R-:W3:Y:S04]  /*23cf0*/  LDL.LU R232, [R1+0x9c8] ;  /* 0x0009c80001e87983 */ /* 0x000ee80000300800 */
[----:B------:R-:W4:Y:S01]  /*23d00*/  LDL.LU R234, [R1+0x9ac] ;  /* 0x0009ac0001ea7983 */ /* 0x000f220000300800 */
[----:B------:R-:W-:-:S03]  /*23d10*/  PRMT R22, R241, 0x5410, R238 ;  /* 0x00005410f1167816 */ /* 0x000fc600000000ee */
[----:B------:R-:W4:Y:S04]  /*23d20*/  LDL.LU R236, [R1+0x9c0] ;  /* 0x0009c00001ec7983 */ /* 0x000f280000300800 */
[----:B------:R-:W4:Y:S01]  /*23d30*/  LDL.LU R238, [R1+0x7bc] ;  /* 0x0007bc0001ee7983 */ /* 0x000f220000300800 */
[----:B------:R-:W-:-:S03]  /*23d40*/  PRMT R23, R252, 0x5410, R239 ;  /* 0x00005410fc177816 */ /* 0x000fc600000000ef */
[----:B------:R-:W4:Y:S04]  /*23d50*/  LDL.LU R241, [R1+0x7d0] ;  /* 0x0007d00001f17983 */ /* 0x000f280000300800 */
[----:B------:R-:W4:Y:S04]  /*23d60*/  LDL.LU R239, [R1+0x7b4] ;  /* 0x0007b40001ef7983 */ /* 0x000f280000300800 */
[----:B------:R-:W4:Y:S01]  /*23d70*/  LDL.LU R252, [R1+0x7c8] ;  /* 0x0007c80001fc7983 */ /* 0x000f220000300800 */
[----:B------:R-:W-:Y:S06]  /*23d80*/  BAR.SYNC.DEFER_BLOCKING 0x0 ;  /* 0x0000000000007b1d */ /* 0x000fec0000010000 */
[----:B------:R0:W-:Y:S02]  /*23d90*/  STSM.16.M88.4 [R11], R20 ;  /* 0x000000140b007844 */ /* 0x0001e40000000200 */
[----:B------:R-:W-:Y:S01]  /*23da0*/  BAR.SYNC.DEFER_BLOCKING 0x0 ;  /* 0x0000000000007b1d */ /* 0x000fe20000010000 */
[----:B0-----:R-:W-:-:S05]  /*23db0*/  PRMT R20, R227, 0x5410, R224 ;  /* 0x00005410e3147816 */ /* 0x001fca00000000e0 */
[----:B------:R-:W4:Y:S04]  /*23dc0*/  LDL.LU R224, [R1+0x9c4] ;  /* 0x0009c40001e07983 */ /* 0x000f280000300800 */
[----:B------:R-:W4:Y:S01]  /*23dd0*/  LDL.LU R227, [R1+0x9d8] ;  /* 0x0009d80001e37983 */ /* 0x000f220000300800 */
[----:B------:R-:W-:-:S03]  /*23de0*/  PRMT R21, R230, 0x5410, R229 ;  /* 0x00005410e6157816 */ /* 0x000fc600000000e5 */
[----:B------:R-:W4:Y:S04]  /*23df0*/  LDL.LU R229, [R1+0x9bc] ;  /* 0x0009bc0001e57983 */ /* 0x000f280000300800 */
[----:B------:R-:W4:Y:S01]  /*23e00*/  LDL.LU R230, [R1+0x9d0] ;  /* 0x0009d00001e67983 */ /* 0x000f220000300800 */
[----:B------:R-:W-:-:S03]  /*23e10*/  PRMT R22, R231, 0x5410, R233 ;  /* 0x00005410e7167816 */ /* 0x000fc600000000e9 */
[----:B------:R-:W4:Y:S04]  /*23e20*/  LDL.LU R233, [R1+0x7cc] ;  /* 0x0007cc0001e97983 */ /* 0x000f280000300800 */
[----:B------:R-:W4:Y:S04]  /*23e30*/  LDL.LU R231, [R1+0x7e0] ;  /* 0x0007e00001e77983 */ /* 0x000f280000300800 */
[----:B------:R-:W0:Y:S01]  /*23e40*/  LDS.128 R164, [R9] ;  /* 0x0000000009a47984 */ /* 0x000e220000000c00 */
[----:B--2---:R-:W-:Y:S01]  /*23e50*/  PRMT R23, R235, 0x5410, R237 ;  /* 0x00005410eb177816 */ /* 0x004fe200000000ed */
[----:B------:R-:W-:Y:S06]  /*23e60*/  BAR.SYNC.DEFER_BLOCKING 0x0 ;  /* 0x0000000000007b1d */ /* 0x000fec0000010000 */
[----:B------:R-:W2:Y:S04]  /*23e70*/  LDL.LU R237, [R1+0x7c4] ;  /* 0x0007c40001ed7983 */ /* 0x000ea80000300800 */
[----:B------:R-:W2:Y:S04]  /*23e80*/  LDL.LU R235, [R1+0x7d8] ;  /* 0x0007d80001eb7983 */ /* 0x000ea80000300800 */
[----:B------:R3:W-:Y:S01]  /*23e90*/  STSM.16.M88.4 [R11], R20 ;  /* 0x000000140b007844 */ /* 0x0007e20000000200 */
[----:B------:R-:W-:Y:S01]  /*23ea0*/  BAR.SYNC.DEFER_BLOCKING 0x0 ;  /* 0x0000000000007b1d */ /* 0x000fe20000010000 */
[----:B---3--:R-:W-:-:S05]  /*23eb0*/  PRMT R20, R232, 0x5410, R228 ;  /* 0x00005410e8147816 */ /* 0x008fca00000000e4 */
[----:B------:R-:W3:Y:S04]  /*23ec0*/  LDL.LU R228, [R1+0x9d4] ;  /* 0x0009d40001e47983 */ /* 0x000ee80000300800 */
[----:B------:R-:W3:Y:S01]  /*23ed0*/  LDL.LU R232, [R1+0x9e8] ;  /* 0x0009e80001e87983 */ /* 0x000ee20000300800 */
[----:B----4-:R-:W-:-:S03]  /*23ee0*/  PRMT R21, R236, 0x5410, R234 ;  /* 0x00005410ec157816 */ /* 0x010fc600000000ea */
        /* <DEDUP_REMOVED lines=9> */
[----:B------:R-:W-:Y:S06]  /*23f80*/  BAR.SYNC.DEFER_BLOCKING 0x0 ;  /* 0x0000000000007b1d */ /* 0x000fec0000010000 */
[----:B------:R1:W-:Y:S02]  /*23f90*/  STSM.16.M88.4 [R11], R20 ;  /* 0x000000140b007844 */ /* 0x0003e40000000200 */
[----:B------:R-:W-:Y:S01]  /*23fa0*/  BAR.SYNC.DEFER_BLOCKING 0x0 ;  /* 0x0000000000007b1d */ /* 0x000fe20000010000 */
[----:B-1----:R-:W-:-:S05]  /*23fb0*/  PRMT R20, R227, 0x5410, R224 ;  /* 0x00005410e3147816 */ /* 0x002fca00000000e0 */
        /* <DEDUP_REMOVED lines=58> */
[----:B------:R-:W4:Y:S04]  /*24360*/  LDL.LU R252, [R1+0x828] ;  /* 0x0008280001fc7983 */ /* 0x000f280000300800 */
[----:B------:R-:W0:Y:S01]  /*24370*/  LDS.128 R144, [R9] ;  /* 0x0000000009907984 */ /* 0x000e220000000c00 */
[----:B------:R-:W-:Y:S06]  /*24380*/  BAR.SYNC.DEFER_BLOCKING 0x0 ;  /* 0x0000000000007b1d */ /* 0x000fec0000010000 */
[----:B------:R1:W-:Y:S02]  /*24390*/  STSM.16.M88.4 [R11], R20 ;  /* 0x000000140b007844 */ /* 0x0003e40000000200 */
[----:B------:R-:W-:Y:S01]  /*243a0*/  BAR.SYNC.DEFER_BLOCKING 0x0 ;  /* 0x0000000000007b1d */ /* 0x000fe20000010000 */
[----:B-1----:R-:W-:-:S05]  /*243b0*/  PRMT R20, R227, 0x5410, R224 ;  /* 0x00005410e3147816 */ /* 0x002fca00000000e0 */
        /* <DEDUP_REMOVED lines=18> */
[----:B------:R-:W3:Y:S01]  /*244e0*/  LDL.LU R232, [R1+0xa48] ;  /* 0x000a480001e87983 */ /* 0x000ee20000300800 */
[----:B------:R-:W-:-:S03]  /*244f0*/  PRMT R22, R241, 0x5410, R238 ;  /* 0x00005410f1167816 */ /* 0x000fc600000000ee */
[----:B------:R-:W4:Y:S04]  /*24500*/  LDL.LU R234, [R1+0xa2c] ;  /* 0x000a2c0001ea7983 */ /* 0x000f280000300800 */
[----:B------:R-:W4:Y:S01]  /*24510*/  LDL.LU R236, [R1+0xa40] ;  /* 0x000a400001ec7983 */ /* 0x000f220000300800 */
[----:B------:R-:W-:-:S03]  /*24520*/  PRMT R23, R252, 0x5410, R239 ;  /* 0x00005410fc177816 */ /* 0x000fc600000000ef */
[----:B------:R-:W4:Y:S04]  /*24530*/  LDL.LU R238, [R1+0x83c] ;  /* 0x00083c0001ee7983 */ /* 0x000f280000300800 */
[----:B------:R-:W4:Y:S04]  /*24540*/  LDL.LU R241, [R1+0x850] ;  /* 0x0008500001f17983 */ /* 0x000f280000300800 */
[----:B------:R-:W4:Y:S04]  /*24550*/  LDL.LU R239, [R1+0x834] ;  /* 0x0008340001ef7983 */ /* 0x000f280000300800 */
[----:B------:R-:W4:Y:S04]  /*24560*/  LDL.LU R252, [R1+0x848] ;  /* 0x0008480001fc7983 */ /* 0x000f280000300800 */
[----:B------:R-:W1:Y:S01]  /*24570*/  LDS.128 R136, [R9] ;  /* 0x0000000009887984 */ /* 0x000e620000000c00 */
[----:B------:R-:W-:Y:S06]  /*24580*/  BAR.SYNC.DEFER_BLOCKING 0x0 ;  /* 0x0000000000007b1d */ /* 0x000fec0000010000 */
[----:B------:R0:W-:Y:S02]  /*24590*/  STSM.16.M88.4 [R11], R20 ;  /* 0x000000140b007844 */ /* 0x0001e40000000200 */
[----:B------:R-:W-:Y:S01]  /*245a0*/  BAR.SYNC.DEFER_BLOCKING 0x0 ;  /* 0x0000000000007b1d */ /* 0x000fe20000010000 */
[----:B0-----:R-:W-:-:S05]  /*245b0*/  PRMT R20, R227, 0x5410, R224 ;  /* 0x00005410e3147816 */ /* 0x001fca00000000e0 */
        /* <DEDUP_REMOVED lines=27> */
[----:B------:R-:W0:Y:S01]  /*24770*/  LDS.128 R128, [R9] ;  /* 0x0000000009807984 */ /* 0x000e220000000c00 */
[----:B------:R-:W-:Y:S06]  /*24780*/  BAR.SYNC.DEFER_BLOCKING 0x0 ;  /* 0x0000000000007b1d */ /* 0x000fec0000010000 */
[----:B------:R-:W4:Y:S04]  /*24790*/  LDL.LU R220, [R1+0xa64] ;  /* 0x000a640001dc7983 */ /* 0x000f280000300800 */
[----:B------:R-:W4:Y:S04]  /*247a0*/  LDL.LU R226, [R1+0xa78] ;  /* 0x000a780001e27983 */ /* 0x000f280000300800 */
[----:B------:R1:W-:Y:S01]  /*247b0*/  STSM.16.M88.4 [R11], R20 ;  /* 0x000000140b007844 */ /* 0x0003e20000000200 */
[----:B------:R-:W-:Y:S01]  /*247c0*/  BAR.SYNC.DEFER_BLOCKING 0x0 ;  /* 0x0000000000007b1d */ /* 0x000fe20000010000 */
[----:B-1----:R-:W-:-:S05]  /*247d0*/  PRMT R20, R227, 0x5410, R224 ;  /* 0x00005410e3147816 */ /* 0x002fca00000000e0 */
[----:B------:R-:W4:Y:S01]  /*247e0*/  LDL.LU R224, [R1+0xa5c] ;  /* 0x000a5c0001e07983 */ /* 0x000f220000300800 */
[----:B------:R-:W-:Y:S02]  /*247f0*/  PRMT R21, R230, 0x5410, R229 ;  /* 0x00005410e6157816 */ /* 0x000fe400000000e5 */
[----:B------:R-:W-:Y:S02]  /*24800*/  PRMT R22, R231, 0x5410, R233 ;  /* 0x00005410e7167816 */ /* 0x000fe400000000e9 */
[----:B------:R-:W4:Y:S04]  /*24810*/  LDL.LU R231, [R1+0xa70] ;  /* 0x000a700001e77983 */ /* 0x000f280000300800 */
[----:B------:R-:W4:Y:S04]  /*24820*/  LDL.LU R230, [R1+0x86c] ;  /* 0x00086c0001e67983 */ /* 0x000f280000300800 */
[----:B------:R-:W4:Y:S04]  /*24830*/  LDL.LU R233, [R1+0x880] ;  /* 0x0008800001e97983 */ /* 0x000f280000300800 */
[----:B------:R-:W1:Y:S01]  /*24840*/  LDS.128 R124, [R9] ;  /* 0x00000000097c7984 */ /* 0x000e620000000c00 */
[----:B------:R-:W-:Y:S01]  /*24850*/  VIADD R19, R18, UR6 ;  /* 0x0000000612137c36 */ /* 0x000fe20008000000 */
[----:B------:R-:W-:-:S03]  /*24860*/  ULDC UR6, c[0x0][0x248] ;  /* 0x0000920000067ab9 */ /* 0x000fc60000000800 */
        /* <DEDUP_REMOVED lines=15> */
[----:B------:R-:W-:Y:S01]  /*24960*/  ULDC UR5, c[0x0][0x248] ;  /* 0x0000920000057ab9 */ /* 0x000fe20000000800 */
[----:B--2---:R-:W-:Y:S01]  /*24970*/  PRMT R23, R235, 0x5410, R237 ;  /* 0x00005410eb177816 */ /* 0x004fe200000000ed */
[----:B------:R-:W-:Y:S06]  /*24980*/  BAR.SYNC.DEFER_BLOCKING 0x0 ;  /* 0x0000000000007b1d */ /* 0x000fec0000010000 */
[----:B------:R-:W2:Y:S04]  /*24990*/  LDL.LU R237, [R1+0x864] ;  /* 0x0008640001ed7983 */ /* 0x000ea80000300800 */
[----:B------:R-:W2:Y:S04]  /*249a0*/  LDL.LU R235, [R1+0x878] ;  /* 0x0008780001eb7983 */ /* 0x000ea80000300800 */
[----:B------:R3:W-:Y:S01]  /*249b0*/  STSM.16.M88.4 [R11], R20 ;  /* 0x000000140b007844 */ /* 0x0007e20000000200 */
[----:B------:R-:W-:Y:S01]  /*249c0*/  VIADD R33, R30, UR5 ;  /* 0x000000051e217c36 */ /* 0x000fe20008000000 */
[----:B------:R-:W-:Y:S01]  /*249d0*/  ULDC UR5, c[0x0][0x248] ;  /* 0x0000920000057ab9 */ /* 0x000fe20000000800 */
[----:B------:R-:W-:Y:S01]  /*249e0*/  BAR.SYNC.DEFER_BLOCKING 0x0 ;  /* 0x0000000000007b1d */ /* 0x000fe20000010000 */
[----:B---3--:R-:W-:-:S05]  /*249f0*/  PRMT R20, R232, 0x5410, R228 ;  /* 0x00005410e8147816 */ /* 0x008fca00000000e4 */
[----:B------:R-:W3:Y:S01]  /*24a00*/  LDL.LU R228, [R1+0xa74] ;  /* 0x000a740001e47983 */ /* 0x000ee20000300800 */
[----:B----4-:R-:W-:-:S03]  /*24a10*/  PRMT R21, R236, 0x5410, R234 ;  /* 0x00005410ec157816 */ /* 0x010fc600000000ea */
[----:B------:R-:W3:Y:S04]  /*24a20*/  LDL.LU R232, [R1+0xaf0] ;  /* 0x000af00001e87983 */ /* 0x000ee80000300800 */
[----:B------:R-:W4:Y:S01]  /*24a30*/  LDL.LU R234, [R1+0xa6c] ;  /* 0x000a6c0001ea7983 */ /* 0x000f220000300800 */
[----:B------:R-:W-:Y:S02]  /*24a40*/  PRMT R22, R241, 0x5410, R238 ;  /* 0x00005410f1167816 */ /* 0x000fe400000000ee */
[----:B------:R-:W-:Y:S01]  /*24a50*/  PRMT R23, R252, 0x5410, R239 ;  /* 0x00005410fc177816 */ /* 0x000fe200000000ef */
[----:B------:R-:W-:Y:S01]  /*24a60*/  VIADD R35, R33, UR5 ;  /* 0x0000000521237c36 */ /* 0x000fe20008000000 */
[----:B------:R-:W4:Y:S01]  /*24a70*/  LDL.LU R239, [R1+0xaec] ;  /* 0x000aec0001ef7983 */ /* 0x000f220000300800 */
[----:B------:R-:W-:-:S03]  /*24a80*/  ULDC UR5, c[0x0][0x248] ;  /* 0x0000920000057ab9 */ /* 0x000fc60000000800 */
[----:B------:R-:W3:Y:S04]  /*24a90*/  LDL.LU R236, [R1+0x87c] ;  /* 0x00087c0001ec7983 */ /* 0x000ee80000300800 */
[----:B------:R-:W3:Y:S04]  /*24aa0*/  LDL.LU R238, [R1+0x8f8] ;  /* 0x0008f80001ee7983 */ /* 0x000ee80000300800 */
[----:B------:R-:W3:Y:S04]  /*24ab0*/  LDL.LU R241, [R1+0x874] ;  /* 0x0008740001f17983 */ /* 0x000ee80000300800 */
[----:B------:R-:W3:Y:S01]  /*24ac0*/  LDL.LU R252, [R1+0x8f4] ;  /* 0x0008f40001fc7983 */ /* 0x000ee20000300800 */
[----:B------:R-:W-:Y:S01]  /*24ad0*/  VIADD R32, R35, UR6 ;  /* 0x0000000623207c36 */ /* 0x000fe20008000000 */
[----:B------:R-:W-:-:S02]  /*24ae0*/  ULDC UR6, c[0x0][0x248] ;  /* 0x0000920000067ab9 */ /* 0x000fc40000000800 */
[----:B------:R-:W1:Y:S01]  /*24af0*/  LDS.128 R120, [R9] ;  /* 0x0000000009787984 */ /* 0x000e620000000c00 */
[----:B------:R-:W-:Y:S01]  /*24b00*/  VIADD R34, R32, UR5 ;  /* 0x0000000520227c36 */ /* 0x000fe20008000000 */
[----:B------:R-:W-:Y:S01]  /*24b10*/  ULDC UR5, c[0x0][0x248] ;  /* 0x0000920000057ab9 */ /* 0x000fe20000000800 */
[----:B------:R-:W-:Y:S02]  /*24b20*/  BAR.SYNC.DEFER_BLOCKING 0x0 ;  /* 0x0000000000007b1d */ /* 0x000fe40000010000 */
[----:B------:R-:W-:-:S04]  /*24b30*/  VIADD R37, R34, UR5 ;  /* 0x0000000522257c36 */ /* 0x000fc80008000000 */
[----:B------:R-:W-:Y:S02]  /*24b40*/  ULDC UR5, c[0x0][0x248] ;  /* 0x0000920000057ab9 */ /* 0x000fe40000000800 */
        /* <DEDUP_REMOVED lines=43> */
[----:B------:R0:W-:Y:S01]  /*24e00*/  STSM.16.M88.4 [R11], R20 ;  /* 0x000000140b007844 */ /* 0x0001e20000000200 */
[----:B------:R-:W-:Y:S02]  /*24e10*/  ULDC UR6, c[0x0][0x248] ;  /* 0x0000920000067ab9 */ /* 0x000fe40000000800 */
        /* <DEDUP_REMOVED lines=15> */
[----:B------:R-:W1:Y:S02]  /*24f10*/  LDS.128 R116, [R9] ;  /* 0x0000000009747984 */ /* 0x000e640000000c00 */
        /* <DEDUP_REMOVED lines=9> */
[----:B0-----:R-:W-:Y:S01]  /*24fb0*/  PRMT R20, R226, 0x5410, R220 ;  /* 0x00005410e2147816 */ /* 0x001fe200000000dc */
[----:B------:R-:W-:Y:S02]  /*24fc0*/  ULDC UR6, c[0x0][0x248] ;  /* 0x0000920000067ab9 */ /* 0x000fe40000000800 */
[----:B------:R-:W-:Y:S01]  /*24fd0*/  VIADD R207, R205, UR5 ;  /* 0x00000005cdcf7c36 */ /* 0x000fe20008000000 */
[----:B------:R-:W-:Y:S01]  /*24fe0*/  ULDC UR5, c[0x0][0x248] ;  /* 0x0000920000057ab9 */ /* 0x000fe20000000800 */
[----:B------:R-:W-:Y:S02]  /*24ff0*/  PRMT R21, R231, 0x5410, R224 ;  /* 0x00005410e7157816 */ /* 0x000fe400000000e0 */
[----:B------:R-:W-:Y:S01]  /*25000*/  VIADD R209, R207, UR5 ;  /* 0x00000005cfd17c36 */ /* 0x000fe20008000000 */
[----:B------:R-:W-:Y:S01]  /*25010*/  ULDC UR5, c[0x0][0x248] ;  /* 0x0000920000057ab9 */ /* 0x000fe20000000800 */
[----:B------:R-:W-:-:S02]  /*25020*/  PRMT R22, R233, 0x5410, R230 ;  /* 0x00005410e9167816 */ /* 0x000fc400000000e6 */
        /* <DEDUP_REMOVED lines=22> */
[----:B------:R4:W-:Y:S02]  /*25190*/  STSM.16.M88.4 [R11], R20 ;  /* 0x000000140b007844 */ /* 0x0009e40000000200 */
[----:B------:R-:W-:Y:S01]  /*251a0*/  BAR.SYNC.DEFER_BLOCKING 0x0 ;  /* 0x0000000000007b1d */ /* 0x000fe20000010000 */
[----:B------:R-:W-:-:S05]  /*251b0*/  VIADD R231, R229, UR5 ;  /* 0x00000005e5e77c36 */ /* 0x000fca0008000000 */
[----:B------:R-:W-:Y:S02]  /*251c0*/  ULDC UR5, c[0x0][0x248] ;  /* 0x0000920000057ab9 */ /* 0x000fe40000000800 */
[----:B------:R-:W-:Y:S01]  /*251d0*/  VIADD R233, R231, UR5 ;  /* 0x00000005e7e97c36 */ /* 0x000fe20008000000 */
[----:B------:R-:W-:Y:S01]  /*251e0*/  ULDC UR5, c[0x0][0x248] ;  /* 0x0000920000057ab9 */ /* 0x000fe20000000800 */
[----:B------:R-:W0:Y:S02]  /*251f0*/  LDS.128 R112, [R9] ;  /* 0x0000000009707984 */ /* 0x000e240000000c00 */
[----:B------:R-:W-:Y:S01]  /*25200*/  VIADD R235, R233, UR5 ;  /* 0x00000005e9eb7c36 */ /* 0x000fe20008000000 */
[----:B------:R-:W-:-:S03]  /*25210*/  ULDC UR5, c[0x0][0x248] ;  /* 0x0000920000057ab9 */ /* 0x000fc60000000800 */
[----:B------:R-:W-:Y:S01]  /*25220*/  VIADD R237, R235, UR6 ;  /* 0x00000006ebed7c36 */ /* 0x000fe20008000000 */
[----:B----4-:R-:W-:-:S03]  /*25230*/  PRMT R21, R239, 0x5410, R234 ;  /* 0x00005410ef157816 */ /* 0x010fc600000000ea */
[----:B------:R-:W-:Y:S01]  /*25240*/  VIADD R239, R237, UR5 ;  /* 0x00000005edef7c36 */ /* 0x000fe20008000000 */
[----:B------:R-:W-:Y:S01]  /*25250*/  ULDC UR5, c[0x0][0x248] ;  /* 0x0000920000057ab9 */ /* 0x000fe20000000800 */
[----:B---3--:R-:W-:Y:S02]  /*25260*/  PRMT R23, R252, 0x5410, R241 ;  /* 0x00005410fc177816 */ /* 0x008fe400000000f1 */
[----:B------:R-:W-:Y:S01]  /*25270*/  VIADD R241, R239, UR5 ;  /* 0x00000005eff17c36 */ /* 0x000fe20008000000 */
[----:B------:R-:W-:Y:S01]  /*25280*/  ULDC UR5, c[0x0][0x248] ;  /* 0x0000920000057ab9 */ /* 0x000fe20000000800 */
[----:B------:R-:W-:Y:S02]  /*25290*/  PRMT R20, R232, 0x5410, R228 ;  /* 0x00005410e8147816 */ /* 0x000fe400000000e4 */
[----:B------:R-:W-:Y:S01]  /*252a0*/  PRMT R22, R238, 0x5410, R236 ;  /* 0x00005410ee167816 */ /* 0x000fe200000000ec */
[----:B------:R-:W-:Y:S01]  /*252b0*/  VIADD R252, R241, UR5 ;  /* 0x00000005f1fc7c36 */ /* 0x000fe20008000000 */
[----:B------:R-:W2:Y:S04]  /*252c0*/  LDL.LU R226, [R1+0xae8] ;  /* 0x000ae80001e27983 */ /* 0x000ea80000300800 */
[----:B------:R-:W2:Y:S04]  /*252d0*/  LDL.LU R224, [R1+0xf40] ;  /* 0x000f400001e07983 */ /* 0x000ea80000300800 */
[----:B------:R-:W3:Y:S04]  /*252e0*/  LDL.LU R230, [R1+0xab0] ;  /* 0x000ab00001e67983 */ /* 0x000ee80000300800 */
[----:B------:R-:W3:Y:S04]  /*252f0*/  LDL.LU R228, [R1+0xf08] ;  /* 0x000f080001e47983 */ /* 0x000ee80000300800 */
        /* <DEDUP_REMOVED lines=12> */
[----:B------:R-:W-:Y:S01]  /*253c0*/  LOP3.LUT R2, R2, 0xbfffffff, RZ, 0xc0, !PT ;  /* 0xbfffffff02027812 */ /* 0x000fe200078ec0ff */
[----:B------:R-:W-:Y:S01]  /*253d0*/  BAR.SYNC.DEFER_BLOCKING 0x0 ;  /* 0x0000000000007b1d */ /* 0x000fe20000010000 */
[----:B------:R-:W-:-:S02]  /*253e0*/  PRMT R55, R176, 0x7770, RZ ;  /* 0x00007770b0377816 */ /* 0x000fc400000000ff */
[----:B------:R-:W-:Y:S02]  /*253f0*/  @P3 LOP3.LUT R2, R2, 0x40000000, RZ, 0xfc, !PT ;  /* 0x4000000002023812 */ /* 0x000fe400078efcff */
[----:B------:R-:W-:Y:S02]  /*25400*/  LOP3.LUT P3, RZ, R242, 0x2, RZ, 0xc0, !PT ;  /* 0x00000002f2ff7812 */ /* 0x000fe4000786c0ff */
[----:B------:R-:W-:Y:S01]  /*25410*/  LOP3.LUT R2, R2, 0xdfffffff, RZ, 0xc0, !PT ;  /* 0xdfffffff02027812 */ /* 0x000fe200078ec0ff */
[----:B------:R-:W-:Y:S03]  /*25420*/  STL.64 [R1+0x11a8], R178 ;  /* 0x0011a8b201007387 */ /* 0x000fe60000100a00 */
[----:B------:R-:W-:Y:S01]  /*25430*/  @P2 LOP3.LUT R2, R2, 0x20000000, RZ, 0xfc, !PT ;  /* 0x2000000002022812 */ /* 0x000fe200078efcff */
[----:B------:R-:W-:Y:S01]  /*25440*/  STL.64 [R1+0x11a0], R172 ;  /* 0x0011a0ac01007387 */ /* 0x000fe20000100a00 */
[----:B------:R-:W-:-:S02]  /*25450*/  LOP3.LUT P2, RZ, R242, 0x1, RZ, 0xc0, !PT ;  /* 0x00000001f2ff7812 */ /* 0x000fc4000784c0ff */
[----:B------:R-:W-:Y:S01]  /*25460*/  LOP3.LUT R2, R2, 0xefffffff, RZ, 0xc0, !PT ;  /* 0xefffffff02027812 */ /* 0x000fe200078ec0ff */
[----:B------:R-:W-:Y:S03]  /*25470*/  STL.64 [R1+0x1198], R174 ;  /* 0x001198ae01007387 */ /* 0x000fe60000100a00 */
[----:B------:R-:W-:Y:S01]  /*25480*/  @P1 LOP3.LUT R2, R2, 0x10000000, RZ, 0xfc, !PT ;  /* 0x1000000002021812 */ /* 0x000fe200078efcff */
[----:B------:R-:W-:Y:S03]  /*25490*/  STL.64 [R1+0x1180], R168 ;  /* 0x001180a801007387 */ /* 0x000fe60000100a00 */
        /* <DEDUP_REMOVED lines=21> */
[----:B------:R2:W-:Y:S04]  /*255f0*/  STSM.16.M88.4 [R11], R20 ;  /* 0x000000140b007844 */ /* 0x0005e80000000200 */
[----:B------:R-:W-:Y:S01]  /*25600*/  STL.64 [R1+0x10c0], R142 ;  /* 0x0010c08e01007387 */ /* 0x000fe20000100a00 */
[----:B------:R-:W-:Y:S06]  /*25610*/  BAR.SYNC.DEFER_BLOCKING 0x0 ;  /* 0x0000000000007b1d */ /* 0x000fec0000010000 */
[----:B------:R-:W-:Y:S04]  /*25620*/  STL.64 [R1+0x10b8], R136 ;  /* 0x0010b88801007387 */ /* 0x000fe80000100a00 */
[----:B------:R-:W-:Y:S04]  /*25630*/  STL.64 [R1+0x10b0], R138 ;  /* 0x0010b08a01007387 */ /* 0x000fe80000100a00 */
[----:B------:R-:W-:Y:S04]  /*25640*/  STL.64 [R1+0x10a8], R132 ;  /* 0x0010a88401007387 */ /* 0x000fe80000100a00 */
[----:B------:R-:W-:Y:S04]  /*25650*/  STL.64 [R1+0x10a0], R134 ;  /* 0x0010a08601007387 */ /* 0x000fe80000100a00 */
[----:B------:R-:W-:Y:S04]  /*25660*/  STL.64 [R1+0x1098], R250 ;  /* 0x001098fa01007387 */ /* 0x000fe80000100a00 */
[----:B------:R-:W-:Y:S04]  /*25670*/  STL.64 [R1+0x1090], R128 ;  /* 0x0010908001007387 */ /* 0x000fe80000100a00 */
[----:B------:R-:W-:Y:S04]  /*25680*/  STL.64 [R1+0x1088], R130 ;  /* 0x0010888201007387 */ /* 0x000fe80000100a00 */
[----:B-1----:R-:W-:Y:S04]  /*25690*/  STL.64 [R1+0x1080], R124 ;  /* 0x0010807c01007387 */ /* 0x002fe80000100a00 */
[----:B------:R-:W-:Y:S04]  /*256a0*/  STL.64 [R1+0x1078], R126 ;  /* 0x0010787e01007387 */ /* 0x000fe80000100a00 */
[----:B------:R-:W-:Y:S04]  /*256b0*/  STL.64 [R1+0x1070], R120 ;  /* 0x0010707801007387 */ /* 0x000fe80000100a00 */
[----:B------:R-:W-:Y:S04]  /*256c0*/  STL.64 [R1+0x1068], R122 ;  /* 0x0010687a01007387 */ /* 0x000fe80000100a00 */
[----:B------:R-:W-:Y:S04]  /*256d0*/  STL.64 [R1+0x1060], R116 ;  /* 0x0010607401007387 */ /* 0x000fe80000100a00 */
[----:B------:R-:W-:Y:S04]  /*256e0*/  STL.64 [R1+0x1058], R248 ;  /* 0x001058f801007387 */ /* 0x000fe80000100a00 */
[----:B------:R-:W-:Y:S04]  /*256f0*/  STL.64 [R1+0x1050], R118 ;  /* 0x0010507601007387 */ /* 0x000fe80000100a00 */
[----:B0-----:R-:W-:Y:S04]  /*25700*/  STL.64 [R1+0x1048], R112 ;  /* 0x0010487001007387 */ /* 0x001fe80000100a00 */
[----:B------:R-:W-:Y:S04]  /*25710*/  STL.64 [R1+0x1040], R114 ;  /* 0x0010407201007387 */ /* 0x000fe80000100a00 */
[----:B------:R-:W-:Y:S04]  /*25720*/  STL.64 [R1+0x1018], R246 ;  /* 0x001018f601007387 */ /* 0x000fe80000100a00 */
[----:B------:R-:W-:Y:S04]  /*25730*/  STL.64 [R1+0xfc0], R244 ;  /* 0x000fc0f401007387 */ /* 0x000fe80000100a00 */
[----:B------:R-:W-:Y:S04]  /*25740*/  STL.64 [R1+0xf80], R242 ;  /* 0x000f80f201007387 */ /* 0x000fe80000100a00 */
[----:B------:R-:W4:Y:S04]  /*25750*/  LDL.LU R222, [R1+0xae0] ;  /* 0x000ae00001de7983 */ /* 0x000f280000300800 */
[----:B------:R-:W4:Y:S04]  /*25760*/  LDL.LU R220, [R1+0xf38] ;  /* 0x000f380001dc7983 */ /* 0x000f280000300800 */
[----:B------:R-:W0:Y:S01]  /*25770*/  LDS.128 R108, [R9] ;  /* 0x00000000096c7984 */ /* 0x000e220000000c00 */
[----:B--2---:R-:W-:-:S03]  /*25780*/  PRMT R20, R224, 0x5410, R226 ;  /* 0x00005410e0147816 */ /* 0x004fc600000000e2 */
[----:B------:R-:W2:Y:S04]  /*25790*/  LDL.LU R226, [R1+0xaa8] ;  /* 0x000aa80001e27983 */ /* 0x000ea80000300800 */
[----:B------:R-:W2:Y:S01]  /*257a0*/  LDL.LU R224, [R1+0xf00] ;  /* 0x000f000001e07983 */ /* 0x000ea20000300800 */
[----:B---3--:R-:W-:-:S03]  /*257b0*/  PRMT R21, R228, 0x5410, R230 ;  /* 0x00005410e4157816 */ /* 0x008fc600000000e6 */
[----:B------:R-:W3:Y:S04]  /*257c0*/  LDL.LU R230, [R1+0x8e8] ;  /* 0x0008e80001e67983 */ /* 0x000ee80000300800 */
[----:B------:R-:W3:Y:S01]  /*257d0*/  LDL.LU R228, [R1+0x960] ;  /* 0x0009600001e47983 */ /* 0x000ee20000300800 */
[----:B----4-:R-:W-:-:S03]  /*257e0*/  PRMT R23, R234, 0x5410, R232 ;  /* 0x00005410ea177816 */ /* 0x010fc600000000e8 */
[----:B------:R-:W4:Y:S04]  /*257f0*/  LDL.LU R232, [R1+0x8b0] ;  /* 0x0008b00001e87983 */ /* 0x000f280000300800 */
[----:B------:R-:W4:Y:S01]  /*25800*/  LDL.LU R234, [R1+0x928] ;  /* 0x0009280001ea7983 */ /* 0x000f220000300800 */
[----:B------:R-:W-:Y:S01]  /*25810*/  PRMT R22, R204, 0x5410, R206 ;  /* 0x00005410cc167816 */ /* 0x000fe200000000ce */
[----:B------:R-:W-:Y:S06]  /*25820*/  BAR.SYNC.DEFER_BLOCKING 0x0 ;  /* 0x0000000000007b1d */ /* 0x000fec0000010000 */
[----:B0-----:R-:W-:Y:S04]  /*25830*/  STL.64 [R1+0x1038], R108 ;  /* 0x0010386c01007387 */ /* 0x001fe80000100a00 */
[----:B------:R-:W-:Y:S04]  /*25840*/  STL.64 [R1+0x1030], R110 ;  /* 0x0010306e01007387 */ /* 0x000fe80000100a00 */
[----:B------:R0:W-:Y:S01]  /*25850*/  STSM.16.M88.4 [R11], R20 ;  /* 0x000000140b007844 */ /* 0x0001e20000000200 */
[----:B------:R-:W-:Y:S01]  /*25860*/  BAR.SYNC.DEFER_BLOCKING 0x0 ;  /* 0x0000000000007b1d */ /* 0x000fe20000010000 */
[----:B0-----:R-:W-:-:S05]  /*25870*/  PRMT R23, R238, 0x5410, R236 ;  /* 0x00005410ee177816 */ /* 0x001fca00000000ec */
[----:B------:R-:W4:Y:S04]  /*25880*/  LDL.LU R236, [R1+0xadc] ;  /* 0x000adc0001ec7983 */ /* 0x000f280000300800 */
[----:B------:R-:W4:Y:S01]  /*25890*/  LDL.LU R238, [R1+0xf34] ;  /* 0x000f340001ee7983 */ /* 0x000f220000300800 */
[----:B------:R-:W-:Y:S02]  /*258a0*/  PRMT R20, R208, 0x5410, R210 ;  /* 0x00005410d0147816 */ /* 0x000fe400000000d2 */
[----:B------:R-:W-:Y:S01]  /*258b0*/  PRMT R21, R212, 0x5410, R214 ;  /* 0x00005410d4157816 */ /* 0x000fe200000000d6 */
[----:B------:R-:W4:Y:S04]  /*258c0*/  LDL.LU R196, [R1+0xaa4] ;  /* 0x000aa40001c47983 */ /* 0x000f280000300800 */
[----:B------:R-:W0:Y:S01]  /*258d0*/  LDS.128 R104, [R9] ;  /* 0x0000000009687984 */ /* 0x000e220000000c00 */
[----:B------:R-:W-:Y:S01]  /*258e0*/  PRMT R22, R216, 0x5410, R218 ;  /* 0x00005410d8167816 */ /* 0x000fe200000000da */
[----:B------:R-:W-:Y:S06]  /*258f0*/  BAR.SYNC.DEFER_BLOCKING 0x0 ;  /* 0x0000000000007b1d */ /* 0x000fec0000010000 */
[----:B------:R-:W4:Y:S04]  /*25900*/  LDL.LU R198, [R1+0xefc] ;  /* 0x000efc0001c67983 */ /* 0x000f280000300800 */
[----:B------:R-:W4:Y:S04]  /*25910*/  LDL.LU R202, [R1+0x8e4] ;  /* 0x0008e40001ca7983 */ /* 0x000f280000300800 */
[----:B------:R-:W4:Y:S04]  /*25920*/  LDL.LU R200, [R1+0x95c] ;  /* 0x00095c0001c87983 */ /* 0x000f280000300800 */
[----:B------:R-:W4:Y:S04]  /*25930*/  LDL.LU R218, [R1+0x8ac] ;  /* 0x0008ac0001da7983 */ /* 0x000f280000300800 */
[----:B------:R1:W-:Y:S01]  /*25940*/  STSM.16.M88.4 [R11], R20 ;  /* 0x000000140b007844 */ /* 0x0003e20000000200 */
[----:B------:R-:W-:Y:S06]  /*25950*/  BAR.SYNC.DEFER_BLOCKING 0x0 ;  /* 0x0000000000007b1d */ /* 0x000fec0000010000 */
[----:B------:R-:W4:Y:S04]  /*25960*/  LDL.LU R216, [R1+0x924] ;  /* 0x0009240001d87983 */ /* 0x000f280000300800 */
[----:B0-----:R-:W-:Y:S04]  /*25970*/  STL.64 [R1+0x1028], R104 ;  /* 0x0010286801007387 */ /* 0x001fe80000100a00 */
[----:B------:R-:W-:Y:S04]  /*25980*/  STL.64 [R1+0x1020], R106 ;  /* 0x0010206a01007387 */ /* 0x000fe80000100a00 */
[----:B------:R-:W0:Y:S01]  /*25990*/  LDS.128 R100, [R9] ;  /* 0x0000000009647984 */ /* 0x000e220000000c00 */
[----:B-1----:R-:W-:-:S02]  /*259a0*/  PRMT R20, R220, 0x5410, R222 ;  /* 0x00005410dc147816 */ /* 0x002fc400000000de */
[----:B--2---:R-:W-:Y:S02]  /*259b0*/  PRMT R21, R224, 0x5410, R226 ;  /* 0x00005410e0157816 */ /* 0x004fe400000000e2 */
[----:B------:R-:W2:Y:S04]  /*259c0*/  LDL.LU R226, [R1+0xad8] ;  /* 0x000ad80001e27983 */ /* 0x000ea80000300800 */
[----:B------:R-:W2:Y:S01]  /*259d0*/  LDL.LU R224, [R1+0xf30] ;  /* 0x000f300001e07983 */ /* 0x000ea20000300800 */
[----:B---3--:R-:W-:-:S03]  /*259e0*/  PRMT R22, R228, 0x5410, R230 ;  /* 0x00005410e4167816 */ /* 0x008fc600000000e6 */
[----:B------:R-:W3:Y:S04]  /*259f0*/  LDL.LU R230, [R1+0xaa0] ;  /* 0x000aa00001e67983 */ /* 0x000ee80000300800 */
[----:B------:R-:W3:Y:S04]  /*25a00*/  LDL.LU R228, [R1+0xef8] ;  /* 0x000ef80001e47983 */ /* 0x000ee80000300800 */
[----:B------:R-:W3:Y:S04]  /*25a10*/  LDL.LU R206, [R1+0x8e0] ;  /* 0x0008e00001ce7983 */ /* 0x000ee80000300800 */
[----:B------:R-:W3:Y:S01]  /*25a20*/  LDL.LU R204, [R1+0x958] ;  /* 0x0009580001cc7983 */ /* 0x000ee20000300800 */
[----:B----4-:R-:W-:-:S03]  /*25a30*/  PRMT R23, R234, 0x5410, R232 ;  /* 0x00005410ea177816 */ /* 0x010fc600000000e8 */
[----:B------:R-:W4:Y:S04]  /*25a40*/  LDL.LU R232, [R1+0x8a8] ;  /* 0x0008a80001e87983 */ /* 0x000f280000300800 */
[----:B------:R-:W4:Y:S01]  /*25a50*/  LDL.LU R234, [R1+0x920] ;  /* 0x0009200001ea7983 */ /* 0x000f220000300800 */
[----:B------:R-:W-:Y:S06]  /*25a60*/  BAR.SYNC.DEFER_BLOCKING 0x0 ;  /* 0x0000000000007b1d */ /* 0x000fec0000010000 */
[----:B0-----:R-:W-:Y:S04]  /*25a70*/  STL.64 [R1+0x1010], R100 ;  /* 0x0010106401007387 */ /* 0x001fe80000100a00 */
[----:B------:R-:W-:Y:S04]  /*25a80*/  STL.64 [R1+0x1008], R102 ;  /* 0x0010086601007387 */ /* 0x000fe80000100a00 */
[----:B------:R-:W4:Y:S04]  /*25a90*/  LDL.LU R210, [R1+0xad4] ;  /* 0x000ad40001d27983 */ /* 0x000f280000300800 */
[----:B------:R-:W4:Y:S04]  /*25aa0*/  LDL.LU R208, [R1+0xf2c] ;  /* 0x000f2c0001d07983 */ /* 0x000f280000300800 */
[----:B------:R-:W4:Y:S04]  /*25ab0*/  LDL.LU R214, [R1+0xa9c] ;  /* 0x000a9c0001d67983 */ /* 0x000f280000300800 */
[----:B------:R-:W4:Y:S04]  /*25ac0*/  LDL.LU R212, [R1+0xef4] ;  /* 0x000ef40001d47983 */ /* 0x000f280000300800 */
[----:B------:R0:W-:Y:S04]  /*25ad0*/  STSM.16.M88.4 [R11], R20 ;  /* 0x000000140b007844 */ /* 0x0001e80000000200 */
[----:B------:R-:W4:Y:S04]  /*25ae0*/  LDL.LU R222, [R1+0x8dc] ;  /* 0x0008dc0001de7983 */ /* 0x000f280000300800 */
[----:B------:R-:W4:Y:S01]  /*25af0*/  LDL.LU R220, [R1+0x954] ;  /* 0x0009540001dc7983 */ /* 0x000f220000300800 */
[----:B------:R-:W-:Y:S01]  /*25b00*/  BAR.SYNC.DEFER_BLOCKING 0x0 ;  /* 0x0000000000007b1d */ /* 0x000fe20000010000 */
[----:B0-----:R-:W-:-:S05]  /*25b10*/  PRMT R20, R238, 0x5410, R236 ;  /* 0x00005410ee147816 */ /* 0x001fca00000000ec */
[----:B------:R-:W4:Y:S04]  /*25b20*/  LDL.LU R236, [R1+0x8a4] ;  /* 0x0008a40001ec7983 */ /* 0x000f280000300800 */
[----:B------:R-:W4:Y:S04]  /*25b30*/  LDL.LU R238, [R1+0x91c] ;  /* 0x00091c0001ee7983 */ /* 0x000f280000300800 */
[----:B------:R-:W0:Y:S01]  /*25b40*/  LDS.128 R96, [R9] ;  /* 0x0000000009607984 */ /* 0x000e220000000c00 */
[----:B------:R-:W-:Y:S02]  /*25b50*/  PRMT R21, R198, 0x5410, R196 ;  /* 0x00005410c6157816 */ /* 0x000fe400000000c4 */
[----:B------:R-:W-:-:S02]  /*25b60*/  PRMT R22, R200, 0x5410, R202 ;  /* 0x00005410c8167816 */ /* 0x000fc400000000ca */
[----:B------:R-:W-:Y:S01]  /*25b70*/  PRMT R23, R216, 0x5410, R218 ;  /* 0x00005410d8177816 */ /* 0x000fe200000000da */
[----:B------:R-:W-:Y:S06]  /*25b80*/  BAR.SYNC.DEFER_BLOCKING 0x0 ;  /* 0x0000000000007b1d */ /* 0x000fec0000010000 */
[----:B------:R2:W-:Y:S02]  /*25b90*/  STSM.16.M88.4 [R11], R20 ;  /* 0x000000140b007844 */ /* 0x0005e40000000200 */
[----:B------:R-:W-:Y:S06]  /*25ba0*/  BAR.SYNC.DEFER_BLOCKING 0x0 ;  /* 0x0000000000007b1d */ /* 0x000fec0000010000 */
[----:B0-----:R-:W-:Y:S04]  /*25bb0*/  STL.64 [R1+0x1000], R96 ;  /* 0x0010006001007387 */ /* 0x001fe80000100a00 */
        /* <DEDUP_REMOVED lines=21> */
[----:B------:R-:W4:Y:S04]  /*25d10*/  LDL.LU R238, [R1+0xf24] ;  /* 0x000f240001ee7983 */ /* 0x000f280000300800 */
[----:B------:R-:W0:Y:S01]  /*25d20*/  LDS.128 R88, [R9] ;  /* 0x0000000009587984 */ /* 0x000e220000000c00 */
[----:B------:R-:W-:-:S03]  /*25d30*/  PRMT R20, R208, 0x5410, R210 ;  /* 0x00005410d0147816 */ /* 0x000fc600000000d2 */
[----:B------:R-:W4:Y:S01]  /*25d40*/  LDL.LU R196, [R1+0xa94] ;  /* 0x000a940001c47983 */ /* 0x000f220000300800 */
[----:B------:R-:W-:-:S03]  /*25d50*/  PRMT R21, R212, 0x5410, R214 ;  /* 0x00005410d4157816 */ /* 0x000fc600000000d6 */
[----:B------:R-:W4:Y:S01]  /*25d60*/  LDL.LU R198, [R1+0xeec] ;  /* 0x000eec0001c67983 */ /* 0x000f220000300800 */
        /* <DEDUP_REMOVED lines=88> */
[----:B------:R0:W-:Y:S01]  /*262f0*/  STSM.16.M88.4 [R11], R20 ;  /* 0x000000140b007844 */ /* 0x0001e20000000200 */
[----:B------:R-:W-:Y:S01]  /*26300*/  BAR.SYNC.DEFER_BLOCKING 0x0 ;  /* 0x0000000000007b1d */ /* 0x000fe20000010000 */
[----:B0-----:R-:W-:-:S05]  /*26310*/  PRMT R20, R220, 0x5410, R222 ;  /* 0x00005410dc147816 */ /* 0x001fca00000000de */
        /* <DEDUP_REMOVED lines=9> */
[----:B----4-:R-:W-:Y:S01]  /*263b0*/  PRMT R23, R234, 0x5410, R232 ;  /* 0x00005410ea177816 */ /* 0x010fe200000000e8 */
[----:B------:R-:W-:Y:S06]  /*263c0*/  BAR.SYNC.DEFER_BLOCKING 0x0 ;  /* 0x0000000000007b1d */ /* 0x000fec0000010000 */
[----:B------:R-:W4:Y:S04]  /*263d0*/  LDL.LU R232, [R1+0x884] ;  /* 0x0008840001e87983 */ /* 0x000f280000300800 */
[----:B------:R-:W4:Y:S04]  /*263e0*/  LDL.LU R234, [R1+0x8fc] ;  /* 0x0008fc0001ea7983 */ /* 0x000f280000300800 */
[----:B0-----:R-:W-:Y:S04]  /*263f0*/  STL.64 [R1+0xf88], R68 ;  /* 0x000f884401007387 */ /* 0x001fe80000100a00 */
[----:B------:R-:W-:Y:S04]  /*26400*/  STL.64 [R1+0xf78], R70 ;  /* 0x000f784601007387 */ /* 0x000fe80000100a00 */
[----:B------:R0:W-:Y:S01]  /*26410*/  STSM.16.M88.4 [R11], R20 ;  /* 0x000000140b007844 */ /* 0x0001e20000000200 */
[----:B------:R-:W-:Y:S06]  /*26420*/  BAR.SYNC.DEFER_BLOCKING 0x0 ;  /* 0x0000000000007b1d */ /* 0x000fec0000010000 */
[----:B------:R-:W1:Y:S01]  /*26430*/  LDS.128 R64, [R9] ;  /* 0x0000000009407984 */ /* 0x000e620000000c00 */
[----:B0-----:R-:W-:-:S03]  /*26440*/  PRMT R23, R238, 0x5410, R236 ;  /* 0x00005410ee177816 */ /* 0x001fc600000000ec */
[----:B------:R-:W4:Y:S04]  /*26450*/  LDL.LU R236, [R1+0x618] ;  /* 0x0006180001ec7983 */ /* 0x000f280000300800 */
[----:B------:R-:W4:Y:S01]  /*26460*/  LDL.LU R238, [R1+0x624] ;  /* 0x0006240001ee7983 */ /* 0x000f220000300800 */
[----:B------:R-:W-:Y:S02]  /*26470*/  PRMT R20, R194, 0x5410, R192 ;  /* 0x00005410c2147816 */ /* 0x000fe400000000c0 */
[----:B------:R-:W-:Y:S02]  /*26480*/  PRMT R21, R198, 0x5410, R196 ;  /* 0x00005410c6157816 */ /* 0x000fe400000000c4 */
[----:B------:R-:W-:Y:S01]  /*26490*/  PRMT R22, R200, 0x5410, R202 ;  /* 0x00005410c8167816 */ /* 0x000fe200000000ca */
[----:B------:R-:W-:Y:S06]  /*264a0*/  BAR.SYNC.DEFER_BLOCKING 0x0 ;  /* 0x0000000000007b1d */ /* 0x000fec0000010000 */
[----:B------:R0:W-:Y:S02]  /*264b0*/  STSM.16.M88.4 [R11], R20 ;  /* 0x000000140b007844 */ /* 0x0001e40000000200 */
[----:B------:R-:W-:Y:S06]  /*264c0*/  BAR.SYNC.DEFER_BLOCKING 0x0 ;  /* 0x0000000000007b1d */ /* 0x000fec0000010000 */
[----:B------:R-:W1:Y:S01]  /*264d0*/  LDS.128 R60, [R9] ;  /* 0x00000000093c7984 */ /* 0x000e620000000c00 */
[----:B0-----:R-:W-:-:S02]  /*264e0*/  PRMT R20, R204, 0x5410, R206 ;  /* 0x00005410cc147816 */ /* 0x001fc400000000ce */
[----:B------:R-:W-:Y:S02]  /*264f0*/  PRMT R21, R208, 0x5410, R210 ;  /* 0x00005410d0157816 */ /* 0x000fe400000000d2 */
[----:B------:R-:W-:Y:S02]  /*26500*/  PRMT R22, R212, 0x5410, R214 ;  /* 0x00005410d4167816 */ /* 0x000fe400000000d6 */
[----:B------:R-:W-:Y:S01]  /*26510*/  PRMT R23, R216, 0x5410, R218 ;  /* 0x00005410d8177816 */ /* 0x000fe200000000da */
[----:B------:R-:W-:Y:S06]  /*26520*/  BAR.SYNC.DEFER_BLOCKING 0x0 ;  /* 0x0000000000007b1d */ /* 0x000fec0000010000 */
[----:B------:R0:W-:Y:S02]  /*26530*/  STSM.16.M88.4 [R11], R20 ;  /* 0x000000140b007844 */ /* 0x0001e40000000200 */
[----:B------:R-:W-:Y:S06]  /*26540*/  BAR.SYNC.DEFER_BLOCKING 0x0 ;  /* 0x0000000000007b1d */ /* 0x000fec0000010000 */
[----:B------:R-:W0:Y:S04]  /*26550*/  LDS.128 R56, [R9] ;  /* 0x0000000009387984 */ /* 0x000e280000000c00 */
[----:B-1----:R-:W-:Y:S04]  /*26560*/  STL.64 [R1+0xf70], R64 ;  /* 0x000f704001007387 */ /* 0x002fe80000100a00 */
[----:B------:R-:W-:Y:S04]  /*26570*/  STL.64 [R1+0xf68], R66 ;  /* 0x000f684201007387 */ /* 0x000fe80000100a00 */
[----:B------:R-:W-:Y:S04]  /*26580*/  STL.64 [R1+0xf50], R60 ;  /* 0x000f503c01007387 */ /* 0x000fe80000100a00 */
[----:B------:R-:W-:Y:S04]  /*26590*/  STL.64 [R1+0xf48], R62 ;  /* 0x000f483e01007387 */ /* 0x000fe80000100a00 */
[----:B------:R-:W-:Y:S01]  /*265a0*/  STL.64 [R1+0x10f0], R8 ;  /* 0x0010f00801007387 */ /* 0x000fe20000100a00 */
[----:B0-----:R-:W-:-:S03]  /*265b0*/  PRMT R20, R220, 0x5410, R222 ;  /* 0x00005410dc147816 */ /* 0x001fc600000000de */
[----:B------:R-:W-:Y:S04]  /*265c0*/  STL.64 [R1+0xf60], R56 ;  /* 0x000f603801007387 */ /* 0x000fe80000100a00 */
[----:B------:R-:W-:Y:S01]  /*265d0*/  STL.64 [R1+0xf58], R58 ;  /* 0x000f583a01007387 */ /* 0x000fe20000100a00 */
[----:B---3--:R-:W-:-:S03]  /*265e0*/  PRMT R22, R228, 0x5410, R230 ;  /* 0x00005410e4167816 */ /* 0x008fc600000000e6 */
[----:B------:R-:W3:Y:S01]  /*265f0*/  LDL.LU R228, [R1+0x630] ;  /* 0x0006300001e47983 */ /* 0x000ee20000300800 */
[----:B--2---:R-:W-:Y:S02]  /*26600*/  PRMT R21, R224, 0x5410, R226 ;  /* 0x00005410e0157816 */ /* 0x004fe400000000e2 */
[----:B----4-:R-:W-:Y:S01]  /*26610*/  PRMT R23, R234, 0x5410, R232 ;  /* 0x00005410ea177816 */ /* 0x010fe200000000e8 */
[----:B------:R-:W-:Y:S06]  /*26620*/  BAR.SYNC.DEFER_BLOCKING 0x0 ;  /* 0x0000000000007b1d */ /* 0x000fec0000010000 */
[----:B------:R-:W2:Y:S04]  /*26630*/  LDL.LU R232, [R1+0x638] ;  /* 0x0006380001e87983 */ /* 0x000ea80000300800 */
[----:B------:R-:W4:Y:S04]  /*26640*/  LDL.LU R216, [R1+0x640] ;  /* 0x0006400001d87983 */ /* 0x000f280000300800 */
[----:B------:R-:W4:Y:S04]  /*26650*/  LDL.LU R234, [R1+0x648] ;  /* 0x0006480001ea7983 */ /* 0x000f280000300800 */
[----:B------:R-:W-:Y:S01]  /*26660*/  STSM.16.M88.4 [R11], R20 ;  /* 0x000000140b007844 */ /* 0x000fe20000000200 */
[----:B------:R-:W-:Y:S06]  /*26670*/  BAR.SYNC.DEFER_BLOCKING 0x0 ;  /* 0x0000000000007b1d */ /* 0x000fec0000010000 */
[----:B------:R-:W-:Y:S01]  /*26680*/  @P4 STG.E.U8 desc[UR32][R12.64], R55 ;  /* 0x000000370c004986 */ /* 0x000fe2000c101120 */
[----:B------:R-:W-:-:S04]  /*26690*/  IADD3 R178, P4, R236, R10, RZ ;  /* 0x0000000aecb27210 */ /* 0x000fc80007f9e0ff */
[----:B------:R-:W-:Y:S02]  /*266a0*/  LEA.HI.X.SX32 R179, R236, R0, 0x1, P4 ;  /* 0x00000000ecb37211 */ /* 0x000fe400020f0eff */
[C---:B------:R-:W-:Y:S01]  /*266b0*/  IADD3 R6, P4, R238.reuse, R10, RZ ;  /* 0x0000000aee067210 */ /* 0x040fe20007f9e0ff */
[----:B------:R-:W4:Y:S03]  /*266c0*/  LDL.LU R236, [R1+0x650] ;  /* 0x0006500001ec7983 */ /* 0x000f260000300800 */
[----:B------:R-:W-:-:S05]  /*266d0*/  LEA.HI.X.SX32 R7, R238, R0, 0x1, P4 ;  /* 0x00000000ee077211 */ /* 0x000fca00020f0eff */
[----:B------:R3:W-:Y:S04]  /*266e0*/  STL.64 [R1+0xb00], R6 ;  /* 0x000b000601007387 */ /* 0x0007e80000100a00 */
[----:B------:R-:W4:Y:S04]  /*266f0*/  LDL.LU R226, [R1+0x658] ;  /* 0x0006580001e27983 */ /* 0x000f280000300800 */
[----:B------:R-:W4:Y:S04]  /*26700*/  LDL.LU R238, [R1+0x660] ;  /* 0x0006600001ee7983 */ /* 0x000f280000300800 */
[----:B------:R-:W4:Y:S04]  /*26710*/  LDL.LU R224, [R1+0x668] ;  /* 0x0006680001e07983 */ /* 0x000f280000300800 */
[----:B------:R-:W4:Y:S04]  /*26720*/  LDL.LU R222, [R1+0x670] ;  /* 0x0006700001de7983 */ /* 0x000f280000300800 */
[----:B------:R-:W4:Y:S04]  /*26730*/  LDL.LU R220, [R1+0x678] ;  /* 0x0006780001dc7983 */ /* 0x000f280000300800 */
[----:B------:R-:W4:Y:S01]  /*26740*/  LDL.LU R230, [R1+0x680] ;  /* 0x0006800001e67983 */ /* 0x000f220000300800 */
[----:B---3--:R-:W-:-:S04]  /*26750*/  IADD3 R6, P4, R228, R10, RZ ;  /* 0x0000000ae4067210 */ /* 0x008fc80007f9e0ff */
[----:B------:R-:W-:Y:S02]  /*26760*/  LEA.HI.X.SX32 R7, R228, R0, 0x1, P4 ;  /* 0x00000000e4077211 */ /* 0x000fe400020f0eff */
[----:B------:R-:W3:Y:S04]  /*26770*/  LDL.LU R228, [R1+0x688] ;  /* 0x0006880001e47983 */ /* 0x000ee80000300800 */
[----:B------:R2:W-:Y:S02]  /*26780*/  STL.64 [R1+0xaf0], R6 ;  /* 0x000af00601007387 */ /* 0x0005e40000100a00 */
[----:B--2---:R-:W-:-:S04]  /*26790*/  IADD3 R6, P4, R232, R10, RZ ;  /* 0x0000000ae8067210 */ /* 0x004fc80007f9e0ff */
[----:B------:R-:W-:Y:S02]  /*267a0*/  LEA.HI.X.SX32 R7, R232, R0, 0x1, P4 ;  /* 0x00000000e8077211 */ /* 0x000fe400020f0eff */
[----:B------:R-:W2:Y:S04]  /*267b0*/  LDL.LU R232, [R1+0x690] ;  /* 0x0006900001e87983 */ /* 0x000ea80000300800 */
[----:B------:R4:W-:Y:S04]  /*267c0*/  STL.64 [R1+0xae8], R6 ;  /* 0x000ae80601007387 */ /* 0x0009e80000100a00 */
[----:B------:R-:W2:Y:S01]  /*267d0*/  LDL.LU R218, [R1+0x698] ;  /* 0x0006980001da7983 */ /* 0x000ea20000300800 */
[----:B----4-:R-:W-:-:S04]  /*267e0*/  IADD3 R6, P4, R216, R10, RZ ;  /* 0x0000000ad8067210 */ /* 0x010fc80007f9e0ff */
[----:B------:R-:W-:-:S05]  /*267f0*/  LEA.HI.X.SX32 R7, R216, R0, 0x1, P4 ;  /* 0x00000000d8077211 */ /* 0x000fca00020f0eff */
[----:B------:R0:W-:Y:S02]  /*26800*/  STL.64 [R1+0xae0], R6 ;  /* 0x000ae00601007387 */ /* 0x0001e40000100a00 */
[----:B0-----:R-:W-:-:S04]  /*26810*/  IADD3 R6, P4, R234, R10, RZ ;  /* 0x0000000aea067210 */ /* 0x001fc80007f9e0ff */
[----:B------:R-:W-:Y:S02]  /*26820*/  LEA.HI.X.SX32 R7, R234, R0, 0x1, P4 ;  /* 0x00000000ea077211 */ /* 0x000fe400020f0eff */
[----:B------:R-:W4:Y:S04]  /*26830*/  LDL.LU R234, [R1+0x6a0] ;  /* 0x0006a00001ea7983 */ /* 0x000f280000300800 */
        /* <DEDUP_REMOVED lines=12> */
[----:B------:R0:W-:Y:S04]  /*26900*/  STL.64 [R1+0xac0], R6 ;  /* 0x000ac00601007387 */ /* 0x0001e80000100a00 */
[----:B------:R-:W4:Y:S01]  /*26910*/  LDL.LU R216, [R1+0x6c0] ;  /* 0x0006c00001d87983 */ /* 0x000f220000300800 */
[----:B0-----:R-:W-:-:S04]  /*26920*/  IADD3 R6, P4, R224, R10, RZ ;  /* 0x0000000ae0067210 */ /* 0x001fc80007f9e0ff */
[----:B------:R-:W-:Y:S02]  /*26930*/  LEA.HI.X.SX32 R7, R224, R0, 0x1, P4 ;  /* 0x00000000e0077211 */ /* 0x000fe400020f0eff */
[----:B------:R-:W4:Y:S01]  /*26940*/  LDL.LU R224, [R1+0x6c8] ;  /* 0x0006c80001e07983 */ /* 0x000f220000300800 */
[----:B------:R-:W-:-:S03]  /*26950*/  IADD3 R172, P4, R222, R10, RZ ;  /* 0x0000000adeac7210 */ /* 0x000fc60007f9e0ff */
[----:B------:R0:W-:Y:S01]  /*26960*/  STL.64 [R1+0xab8], R6 ;  /* 0x000ab80601007387 */ /* 0x0001e20000100a00 */
[----:B------:R-:W-:-:S03]  /*26970*/  LEA.HI.X.SX32 R173, R222, R0, 0x1, P4 ;  /* 0x00000000dead7211 */ /* 0x000fc600020f0eff */
[----:B------:R-:W4:Y:S01]  /*26980*/  LDL.LU R222, [R1+0x6d0] ;  /* 0x0006d00001de7983 */ /* 0x000f220000300800 */
        /* <DEDUP_REMOVED lines=8> */
[----:B---3--:R-:W-:-:S04]  /*26a10*/  IADD3 R6, P4, R228, R10, RZ ;  /* 0x0000000ae4067210 */ /* 0x008fc80007f9e0ff */
[----:B------:R-:W-:Y:S02]  /*26a20*/  LEA.HI.X.SX32 R7, R228, R0, 0x1, P4 ;  /* 0x00000000e4077211 */ /* 0x000fe400020f0eff */
[----:B------:R-:W3:Y:S04]  /*26a30*/  LDL.LU R228, [R1+0x6e8] ;  /* 0x0006e80001e47983 */ /* 0x000ee80000300800 */
[----:B------:R2:W-:Y:S02]  /*26a40*/  STL.64 [R1+0xa98], R6 ;  /* 0x000a980601007387 */ /* 0x0005e40000100a00 */
[----:B--2---:R-:W-:-:S04]  /*26a50*/  IADD3 R6, P4, R232, R10, RZ ;  /* 0x0000000ae8067210 */ /* 0x004fc80007f9e0ff */
[----:B------:R-:W-:Y:S02]  /*26a60*/  LEA.HI.X.SX32 R7, R232, R0, 0x1, P4 ;  /* 0x00000000e8077211 */ /* 0x000fe400020f0eff */
[----:B------:R-:W2:Y:S04]  /*26a70*/  LDL.LU R232, [R1+0x6f0] ;  /* 0x0006f00001e87983 */ /* 0x000ea80000300800 */
[----:B------:R0:W-:Y:S02]  /*26a80*/  STL.64 [R1+0xa90], R6 ;  /* 0x000a900601007387 */ /* 0x0001e40000100a00 */
[----:B0-----:R-:W-:-:S04]  /*26a90*/  IADD3 R6, P4, R218, R10, RZ ;  /* 0x0000000ada067210 */ /* 0x001fc80007f9e0ff */
[----:B------:R-:W-:Y:S02]  /*26aa0*/  LEA.HI.X.SX32 R7, R218, R0, 0x1, P4 ;  /* 0x00000000da077211 */ /* 0x000fe400020f0eff */
[----:B----4-:R-:W-:-:S04]  /*26ab0*/  IADD3 R174, P4, R234, R10, RZ ;  /* 0x0000000aeaae7210 */ /* 0x010fc80007f9e0ff */
        /* <DEDUP_REMOVED lines=37> */
[----:B------:R2:W-:Y:S04]  /*26d10*/  STL.64 [R1+0xa38], R6 ;  /* 0x000a380601007387 */ /* 0x0005e80000100a00 */
[----:B------:R-:W3:Y:S01]  /*26d20*/  LDL.LU R216, [R1+0x744] ;  /* 0x0007440001d87983 */ /* 0x000ee20000300800 */
[----:B--2---:R-:W-:-:S04]  /*26d30*/  IADD3 R6, P4, R232, R10, RZ ;  /* 0x0000000ae8067210 */ /* 0x004fc80007f9e0ff */
[----:B------:R-:W-:Y:S02]  /*26d40*/  LEA.HI.X.SX32 R7, R232, R0, 0x1, P4 ;  /* 0x00000000e8077211 */ /* 0x000fe400020f0eff */
[----:B------:R-:W2:Y:S04]  /*26d50*/  LDL.LU R232, [R1+0x74c] ;  /* 0x00074c0001e87983 */ /* 0x000ea80000300800 */
[----:B------:R4:W-:Y:S02]  /*26d60*/  STL.64 [R1+0xa30], R6 ;  /* 0x000a300601007387 */ /* 0x0009e40000100a00 */
[----:B----4-:R-:W-:-:S04]  /*26d70*/  IADD3 R6, P4, R234, R10, RZ ;  /* 0x0000000aea067210 */ /* 0x010fc80007f9e0ff */
[----:B------:R-:W-:Y:S02]  /*26d80*/  LEA.HI.X.SX32 R7, R234, R0, 0x1, P4 ;  /* 0x00000000ea077211 */ /* 0x000fe400020f0eff */
[----:B------:R-:W4:Y:S04]  /*26d90*/  LDL.LU R234, [R1+0x754] ;  /* 0x0007540001ea7983 */ /* 0x000f280000300800 */
[----:B------:R0:W-:Y:S01]  /*26da0*/  STL.64 [R1+0xa28], R6 ;  /* 0x000a280601007387 */ /* 0x0001e20000100a00 */
[----:B------:R-:W-:-:S04]  /*26db0*/  IADD3 R168, P4, R236, R10, RZ ;  /* 0x0000000aeca87210 */ /* 0x000fc80007f9e0ff */
[----:B------:R-:W-:Y:S02]  /*26dc0*/  LEA.HI.X.SX32 R169, R236, R0, 0x1, P4 ;  /* 0x00000000eca97211 */ /* 0x000fe400020f0eff */
[----:B------:R-:W4:Y:S04]  /*26dd0*/  LDL.LU R236, [R1+0x75c] ;  /* 0x00075c0001ec7983 */ /* 0x000f280000300800 */
[----:B------:R-:W-:Y:S01]  /*26de0*/  STL.64 [R1+0x1188], R168 ;  /* 0x001188a801007387 */ /* 0x000fe20000100a00 */
[----:B0-----:R-:W-:-:S04]  /*26df0*/  IADD3 R6, P4, R226, R10, RZ ;  /* 0x0000000ae2067210 */ /* 0x001fc80007f9e0ff */
[----:B------:R-:W-:Y:S02]  /*26e00*/  LEA.HI.X.SX32 R7, R226, R0, 0x1, P4 ;  /* 0x00000000e2077211 */ /* 0x000fe400020f0eff */
[----:B------:R-:W-:-:S04]  /*26e10*/  IADD3 R170, P4, R238, R10, RZ ;  /* 0x0000000aeeaa7210 */ /* 0x000fc80007f9e0ff */
[----:B------:R-:W-:Y:S02]  /*26e20*/  LEA.HI.X.SX32 R171, R238, R0, 0x1, P4 ;  /* 0x00000000eeab7211 */ /* 0x000fe400020f0eff */
[----:B------:R-:W4:Y:S04]  /*26e30*/  LDL.LU R238, [R1+0x764] ;  /* 0x0007640001ee7983 */ /* 0x000f280000300800 */
[----:B------:R0:W-:Y:S04]  /*26e40*/  STL.64 [R1+0xa18], R6 ;  /* 0x000a180601007387 */ /* 0x0001e80000100a00 */
[----:B------:R-:W4:Y:S04]  /*26e50*/  LDL.LU R226, [R1+0x76c] ;  /* 0x00076c0001e27983 */ /* 0x000f280000300800 */
[----:B------:R-:W-:Y:S01]  /*26e60*/  STL.64 [R1+0x1190], R170 ;  /* 0x001190aa01007387 */ /* 0x000fe20000100a00 */
        /* <DEDUP_REMOVED lines=20> */
[----:B0-----:R-:W-:-:S04]  /*26fb0*/  IADD3 R6, P4, R216, R10, RZ ;  /* 0x0000000ad8067210 */ /* 0x001fc80007f9e0ff */
[----:B------:R-:W-:-:S05]  /*26fc0*/  LEA.HI.X.SX32 R7, R216, R0, 0x1, P4 ;  /* 0x00000000d8077211 */ /* 0x000fca00020f0eff */
[----:B------:R2:W-:Y:S02]  /*26fd0*/  STL.64 [R1+0x9e0], R6 ;  /* 0x0009e00601007387 */ /* 0x0005e40000100a00 */
[----:B--2---:R-:W-:-:S04]  /*26fe0*/  IADD3 R6, P4, R232, R10, RZ ;  /* 0x0000000ae8067210 */ /* 0x004fc80007f9e0ff */
[----:B------:R-:W-:Y:S02]  /*26ff0*/  LEA.HI.X.SX32 R7, R232, R0, 0x1, P4 ;  /* 0x00000000e8077211 */ /* 0x000fe400020f0eff */
[----:B------:R-:W2:Y:S04]  /*27000*/  LDL.LU R232, [R1+0x750] ;  /* 0x0007500001e87983 */ /* 0x000ea80000300800 */
[----:B------:R4:W-:Y:S02]  /*27010*/  STL.64 [R1+0x9d8], R6 ;  /* 0x0009d80601007387 */ /* 0x0009e40000100a00 */
[----:B----4-:R-:W-:-:S04]  /*27020*/  IADD3 R6, P4, R234, R10, RZ ;  /* 0x0000000aea067210 */ /* 0x010fc80007f9e0ff */
[----:B------:R-:W-:Y:S02]  /*27030*/  LEA.HI.X.SX32 R7, R234, R0, 0x1, P4 ;  /* 0x00000000ea077211 */ /* 0x000fe400020f0eff */
[----:B------:R-:W4:Y:S04]  /*27040*/  LDL.LU R234, [R1+0x748] ;  /* 0x0007480001ea7983 */ /* 0x000f280000300800 */
[----:B------:R0:W-:Y:S04]  /*27050*/  STL.64 [R1+0x9d0], R6 ;  /* 0x0009d00601007387 */ /* 0x0001e80000100a00 */
[----:B------:R-:W4:Y:S01]  /*27060*/  LDL.LU R216, [R1+0x740] ;  /* 0x0007400001d87983 */ /* 0x000f220000300800 */
[----:B------:R-:W-:-:S04]  /*27070*/  IADD3 R164, P4, R236, R10, RZ ;  /* 0x0000000aeca47210 */ /* 0x000fc80007f9e0ff */
[----:B------:R-:W-:Y:S02]  /*27080*/  LEA.HI.X.SX32 R165, R236, R0, 0x1, P4 ;  /* 0x00000000eca57211 */ /* 0x000fe400020f0eff */
        /* <DEDUP_REMOVED lines=29> */
[----:B------:R4:W-:Y:S01]  /*27260*/  STL.64 [R1+0x1160], R6 ;  /* 0x0011600601007387 */ /* 0x0009e20000100a00 */
[----:B--2---:R-:W-:-:S04]  /*27270*/  IADD3 R166, P4, R232, R10, RZ ;  /* 0x0000000ae8a67210 */ /* 0x004fc80007f9e0ff */
[----:B------:R-:W-:Y:S02]  /*27280*/  LEA.HI.X.SX32 R167, R232, R0, 0x1, P4 ;  /* 0x00000000e8a77211 */ /* 0x000fe400020f0eff */
[----:B------:R-:W2:Y:S04]  /*27290*/  LDL.LU R232, [R1+0x6f4] ;  /* 0x0006f40001e87983 */ /* 0x000ea80000300800 */
[----:B------:R-:W-:Y:S01]  /*272a0*/  STL.64 [R1+0x1168], R166 ;  /* 0x001168a601007387 */ /* 0x000fe20000100a00 */
[----:B----4-:R-:W-:-:S04]  /*272b0*/  IADD3 R6, P4, R234, R10, RZ ;  /* 0x0000000aea067210 */ /* 0x010fc80007f9e0ff */
        /* <DEDUP_REMOVED lines=24> */
[----:B------:R-:W-:-:S05]  /*27440*/  LEA.HI.X.SX32 R7, R222, R0, 0x1, P4 ;  /* 0x00000000de077211 */ /* 0x000fca00020f0eff */
[----:B------:R0:W-:Y:S04]  /*27450*/  STL.64 [R1+0x950], R6 ;  /* 0x0009500601007387 */ /* 0x0001e80000100a00 */
[----:B------:R-:W4:Y:S01]  /*27460*/  LDL.LU R216, [R1+0x6bc] ;  /* 0x0006bc0001d87983 */ /* 0x000f220000300800 */
[----:B0-----:R-:W-:-:S04]  /*27470*/  IADD3 R6, P4, R220, R10, RZ ;  /* 0x0000000adc067210 */ /* 0x001fc80007f9e0ff */
[----:B------:R-:W-:-:S05]  /*27480*/  LEA.HI.X.SX32 R7, R220, R0, 0x1, P4 ;  /* 0x00000000dc077211 */ /* 0x000fca00020f0eff */
[----:B------:R0:W-:Y:S04]  /*27490*/  STL.64 [R1+0x948], R6 ;  /* 0x0009480601007387 */ /* 0x0001e80000100a00 */
[----:B------:R-:W4:Y:S01]  /*274a0*/  LDL.LU R222, [R1+0x6b4] ;  /* 0x0006b40001de7983 */ /* 0x000f220000300800 */
[----:B0-----:R-:W-:-:S04]  /*274b0*/  IADD3 R6, P4, R230, R10, RZ ;  /* 0x0000000ae6067210 */ /* 0x001fc80007f9e0ff */
[----:B------:R-:W-:Y:S02]  /*274c0*/  LEA.HI.X.SX32 R7, R230, R0, 0x1, P4 ;  /* 0x00000000e6077211 */ /* 0x000fe400020f0eff */
[----:B------:R-:W4:Y:S04]  /*274d0*/  LDL.LU R230, [R1+0x6ac] ;  /* 0x0006ac0001e67983 */ /* 0x000f280000300800 */
[----:B------:R2:W-:Y:S01]  /*274e0*/  STL.64 [R1+0x940], R6 ;  /* 0x0009400601007387 */ /* 0x0005e20000100a00 */
[----:B---3--:R-:W-:-:S04]  /*274f0*/  IADD3 R160, P4, R228, R10, RZ ;  /* 0x0000000ae4a07210 */ /* 0x008fc80007f9e0ff */
[----:B------:R-:W-:Y:S02]  /*27500*/  LEA.HI.X.SX32 R161, R228, R0, 0x1, P4 ;  /* 0x00000000e4a17211 */ /* 0x000fe400020f0eff */
[----:B------:R-:W3:Y:S04]  /*27510*/  LDL.LU R228, [R1+0x6a4] ;  /* 0x0006a40001e47983 */ /* 0x000ee80000300800 */
[----:B------:R-:W-:Y:S01]  /*27520*/  STL.64 [R1+0x1130], R160 ;  /* 0x001130a001007387 */ /* 0x000fe20000100a00 */
[----:B--2---:R-:W-:-:S04]  /*27530*/  IADD3 R6, P4, R232, R10, RZ ;  /* 0x0000000ae8067210 */ /* 0x004fc80007f9e0ff */
[----:B------:R-:W-:Y:S02]  /*27540*/  LEA.HI.X.SX32 R7, R232, R0, 0x1, P4 ;  /* 0x00000000e8077211 */ /* 0x000fe400020f0eff */
[----:B------:R-:W2:Y:S04]  /*27550*/  LDL.LU R232, [R1+0x69c] ;  /* 0x00069c0001e87983 */ /* 0x000ea80000300800 */
[----:B------:R0:W-:Y:S01]  /*27560*/  STL.64 [R1+0x930], R6 ;  /* 0x0009300601007387 */ /* 0x0001e20000100a00 */
[----:B----4-:R-:W-:-:S04]  /*27570*/  IADD3 R162, P4, R234, R10, RZ ;  /* 0x0000000aeaa27210 */ /* 0x010fc80007f9e0ff */
[----:B------:R-:W-:Y:S02]  /*27580*/  LEA.HI.X.SX32 R163, R234, R0, 0x1, P4 ;  /* 0x00000000eaa37211 */ /* 0x000fe400020f0eff */
[----:B------:R-:W4:Y:S04]  /*27590*/  LDL.LU R234, [R1+0x694] ;  /* 0x0006940001ea7983 */ /* 0x000f280000300800 */
        /* <DEDUP_REMOVED lines=61> */
[----:B------:R-:W-:-:S04]  /*27970*/  IADD3 R156, P4, R224, R10, RZ ;  /* 0x0000000ae09c7210 */ /* 0x000fc80007f9e0ff */
[----:B------:R-:W-:Y:S02]  /*27980*/  LEA.HI.X.SX32 R157, R224, R0, 0x1, P4 ;  /* 0x00000000e09d7211 */ /* 0x000fe400020f0eff */
[----:B------:R-:W4:Y:S04]  /*27990*/  LDL.LU R224, [R1+0x61c] ;  /* 0x00061c0001e07983 */ /* 0x000f280000300800 */
[----:B------:R-:W-:Y:S01]  /*279a0*/  STL.64 [R1+0x1118], R156 ;  /* 0x0011189c01007387 */ /* 0x000fe20000100a00 */
        /* <DEDUP_REMOVED lines=58> */
[----:B------:R-:W2:Y:S01]  /*27d50*/  LDL.LU R232, [R1+0x5dc] ;  /* 0x0005dc0001e87983 */ /* 0x000ea20000300800 */
[----:B----4-:R-:W-:-:S04]  /*27d60*/  IADD3 R6, P4, R234, R10, RZ ;  /* 0x0000000aea067210 */ /* 0x010fc80007f9e0ff */
[----:B------:R-:W-:Y:S02]  /*27d70*/  LEA.HI.X.SX32 R7, R234, R0, 0x1, P4 ;  /* 0x00000000ea077211 */ /* 0x000fe400020f0eff */
[----:B------:R-:W4:Y:S04]  /*27d80*/  LDL.LU R234, [R1+0x5d8] ;  /* 0x0005d80001ea7983 */ /* 0x000f280000300800 */
[----:B------:R0:W-:Y:S02]  /*27d90*/  STL.64 [R1+0x828], R6 ;  /* 0x0008280601007387 */ /* 0x0001e40000100a00 */
[----:B0-----:R-:W-:-:S04]  /*27da0*/  IADD3 R6, P4, R222, R10, RZ ;  /* 0x0000000ade067210 */ /* 0x001fc80007f9e0ff */
[----:B------:R-:W-:Y:S02]  /*27db0*/  LEA.HI.X.SX32 R7, R222, R0, 0x1, P4 ;  /* 0x00000000de077211 */ /* 0x000fe400020f0eff */
[----:B------:R-:W4:Y:S04]  /*27dc0*/  LDL.LU R222, [R1+0x5d4] ;  /* 0x0005d40001de7983 */ /* 0x000f280000300800 */
[----:B------:R0:W-:Y:S01]  /*27dd0*/  STL.64 [R1+0x820], R6 ;  /* 0x0008200601007387 */ /* 0x0001e20000100a00 */
[----:B------:R-:W-:-:S04]  /*27de0*/  IADD3 R154, P4, R236, R10, RZ ;  /* 0x0000000aec9a7210 */ /* 0x000fc80007f9e0ff */
[----:B------:R-:W-:Y:S02]  /*27df0*/  LEA.HI.X.SX32 R155, R236, R0, 0x1, P4 ;  /* 0x00000000ec9b7211 */ /* 0x000fe400020f0eff */
        /* <DEDUP_REMOVED lines=159> */
[----:B------:R0:W-:Y:S01]  /*287f0*/  STL.64 [R1+0x6d0], R6 ;  /* 0x0006d00601007387 */ /* 0x0001e20000100a00 */
[----:B----4-:R-:W-:-:S04]  /*28800*/  IADD3 R140, P4, R234, R10, RZ ;  /* 0x0000000aea8c7210 */ /* 0x010fc80007f9e0ff */
        /* <DEDUP_REMOVED lines=76> */
[----:B---3--:R-:W-:-:S04]  /*28cd0*/  IADD3 R138, P4, R228, R10, RZ ;  /* 0x0000000ae48a7210 */ /* 0x008fc80007f9e0ff */
[----:B------:R-:W-:Y:S02]  /*28ce0*/  LEA.HI.X.SX32 R139, R228, R0, 0x1, P4 ;  /* 0x00000000e48b7211 */ /* 0x000fe400020f0eff */
        /* <DEDUP_REMOVED lines=923> */
[----:B------:R-:W4:Y:S04]  /*2c6a0*/  LDL.LU R224, [R1+0xe58] ;  /* 0x000e580001e07983 */ /* 0x000f280000300800 */
[----:B------:R-:W4:Y:S01]  /*2c6b0*/  LDL.LU R218, [R1+0xe5c] ;  /* 0x000e5c0001da7983 */ /* 0x000f220000300800 */
[----:B0-----:R-:W-:-:S04]  /*2c6c0*/  IADD3 R6, P4, R216, R10, RZ ;  /* 0x0000000ad8067210 */ /* 0x001fc80007f9e0ff */
[----:B------:R-:W-:-:S05]  /*2c6d0*/  LEA.HI.X.SX32 R7, R216, R0, 0x1, P4 ;  /* 0x00000000d8077211 */ /* 0x000fca00020f0eff */
[----:B------:R0:W-:Y:S02]  /*2c6e0*/  STL.64 [R1+0xe18], R6 ;  /* 0x000e180601007387 */ /* 0x0001e40000100a00 */
[----:B0-----:R-:W-:-:S04]  /*2c6f0*/  IADD3 R6, P4, R230, R10, RZ ;  /* 0x0000000ae6067210 */ /* 0x001fc80007f9e0ff */
[----:B------:R-:W-:Y:S02]  /*2c700*/  LEA.HI.X.SX32 R7, R230, R0, 0x1, P4 ;  /* 0x00000000e6077211 */ /* 0x000fe400020f0eff */
[----:B------:R-:W4:Y:S04]  /*2c710*/  LDL.LU R230, [R1+0xe60] ;  /* 0x000e600001e67983 */ /* 0x000f280000300800 */
[----:B------:R2:W-:Y:S01]  /*2c720*/  STL.64 [R1+0xe20], R6 ;  /* 0x000e200601007387 */ /* 0x0005e20000100a00 */
[----:B---3--:R-:W-:-:S04]  /*2c730*/  IADD3 R78, P4, R228, R10, RZ ;  /* 0x0000000ae44e7210 */ /* 0x008fc80007f9e0ff */
[----:B------:R-:W-:Y:S02]  /*2c740*/  LEA.HI.X.SX32 R79, R228, R0, 0x1, P4 ;  /* 0x00000000e44f7211 */ /* 0x000fe400020f0eff */
[----:B------:R-:W3:Y:S04]  /*2c750*/  LDL.LU R228, [R1+0xe64] ;  /* 0x000e640001e47983 */ /* 0x000ee80000300800 */
        /* <DEDUP_REMOVED lines=45> */
[----:B------:R-:W-:Y:S02]  /*2ca30*/  LEA.HI.X.SX32 R7, R216, R0, 0x1, P4 ;  /* 0x00000000d8077211 */ /* 0x000fe400020f0eff */
        /* <DEDUP_REMOVED lines=10> */
[----:B------:R-:W-:-:S04]  /*2cae0*/  IADD3 R74, P4, R236, R10, RZ ;  /* 0x0000000aec4a7210 */ /* 0x000fc80007f9e0ff */
        /* <DEDUP_REMOVED lines=11> */
[----:B------:R-:W4:Y:S04]  /*2cba0*/  LDL.LU R208, [R1+0xea8] ;  /* 0x000ea80001d07983 */ /* 0x000f280000300800 */
        /* <DEDUP_REMOVED lines=16> */
[----:B---3--:R-:W-:-:S04]  /*2ccb0*/  IADD3 R6, P4, R228, R10, RZ ;  /* 0x0000000ae4067210 */ /* 0x008fc80007f9e0ff */
[----:B------:R-:W-:-:S05]  /*2ccc0*/  LEA.HI.X.SX32 R7, R228, R0, 0x1, P4 ;  /* 0x00000000e4077211 */ /* 0x000fca00020f0eff */
[----:B------:R2:W-:Y:S04]  /*2ccd0*/  STL.64 [R1+0x118], R6 ;  /* 0x0001180601007387 */ /* 0x0005e80000100a00 */
[----:B------:R-:W3:Y:S04]  /*2cce0*/  LDL.LU R224, [R1+0xec8] ;  /* 0x000ec80001e07983 */ /* 0x000ee80000300800 */
[----:B------:R-:W3:Y:S01]  /*2ccf0*/  LDL.LU R230, [R1+0xecc] ;  /* 0x000ecc0001e67983 */ /* 0x000ee20000300800 */
[----:B--2---:R-:W-:-:S04]  /*2cd00*/  IADD3 R6, P4, R232, R10, RZ ;  /* 0x0000000ae8067210 */ /* 0x004fc80007f9e0ff */
[----:B------:R-:W-:-:S05]  /*2cd10*/  LEA.HI.X.SX32 R7, R232, R0, 0x1, P4 ;  /* 0x00000000e8077211 */ /* 0x000fca00020f0eff */
[----:B------:R4:W-:Y:S04]  /*2cd20*/  STL.64 [R1+0x110], R6 ;  /* 0x0001100601007387 */ /* 0x0009e80000100a00 */
[----:B------:R-:W2:Y:S04]  /*2cd30*/  LDL.LU R228, [R1+0xed0] ;  /* 0x000ed00001e47983 */ /* 0x000ea80000300800 */
[----:B------:R-:W2:Y:S01]  /*2cd40*/  LDL.LU R232, [R1+0xed4] ;  /* 0x000ed40001e87983 */ /* 0x000ea20000300800 */
[----:B----4-:R-:W-:-:S04]  /*2cd50*/  IADD3 R6, P4, R234, R10, RZ ;  /* 0x0000000aea067210 */ /* 0x010fc80007f9e0ff */
[----:B------:R-:W-:-:S05]  /*2cd60*/  LEA.HI.X.SX32 R7, R234, R0, 0x1, P4 ;  /* 0x00000000ea077211 */ /* 0x000fca00020f0eff */
[----:B------:R0:W-:Y:S04]  /*2cd70*/  STL.64 [R1+0x108], R6 ;  /* 0x0001080601007387 */ /* 0x0001e80000100a00 */
        /* <DEDUP_REMOVED lines=14> */
[----:B------:R-:W-:-:S04]  /*2ce60*/  IADD3 R68, P4, R214, R10, RZ ;  /* 0x0000000ad6447210 */ /* 0x000fc80007f9e0ff */
[----:B------:R-:W-:Y:S02]  /*2ce70*/  LEA.HI.X.SX32 R69, R214, R0, 0x1, P4 ;  /* 0x00000000d6457211 */ /* 0x000fe400020f0eff */
[C---:B------:R-:W-:Y:S01]  /*2ce80*/  IADD3 R242, P4, R212.reuse, R10, RZ ;  /* 0x0000000ad4f27210 */ /* 0x040fe20007f9e0ff */
[----:B------:R0:W-:Y:S03]  /*2ce90*/  STL.64 [R1+0xe8], R6 ;  /* 0x0000e80601007387 */ /* 0x0001e60000100a00 */
[----:B------:R-:W-:Y:S02]  /*2cea0*/  LEA.HI.X.SX32 R243, R212, R0, 0x1, P4 ;  /* 0x00000000d4f37211 */ /* 0x000fe400020f0eff */
[----:B0-----:R-:W-:-:S04]  /*2ceb0*/  IADD3 R6, P4, R218, R10, RZ ;  /* 0x0000000ada067210 */ /* 0x001fc80007f9e0ff */
[----:B------:R-:W-:-:S05]  /*2cec0*/  LEA.HI.X.SX32 R7, R218, R0, 0x1, P4 ;  /* 0x00000000da077211 */ /* 0x000fca00020f0eff */
[----:B------:R0:W-:Y:S02]  /*2ced0*/  STL.64 [R1+0xd0], R6 ;  /* 0x0000d00601007387 */ /* 0x0001e40000100a00 */
[----:B0-----:R-:W-:-:S04]  /*2cee0*/  IADD3 R6, P4, R216, R10, RZ ;  /* 0x0000000ad8067210 */ /* 0x001fc80007f9e0ff */
[----:B------:R-:W-:Y:S02]  /*2cef0*/  LEA.HI.X.SX32 R7, R216, R0, 0x1, P4 ;  /* 0x00000000d8077211 */ /* 0x000fe400020f0eff */
[----:B------:R-:W-:-:S03]  /*2cf00*/  IADD3 R70, P4, R222, R10, RZ ;  /* 0x0000000ade467210 */ /* 0x000fc60007f9e0ff */
[----:B------:R0:W-:Y:S01]  /*2cf10*/  STL.64 [R1+0xc8], R6 ;  /* 0x0000c80601007387 */ /* 0x0001e20000100a00 */
[----:B------:R-:W-:Y:S02]  /*2cf20*/  LEA.HI.X.SX32 R71, R222, R0, 0x1, P4 ;  /* 0x00000000de477211 */ /* 0x000fe400020f0eff */
[----:B0-----:R-:W-:-:S04]  /*2cf30*/  IADD3 R6, P4, R220, R10, RZ ;  /* 0x0000000adc067210 */ /* 0x001fc80007f9e0ff */
[----:B------:R-:W-:-:S05]  /*2cf40*/  LEA.HI.X.SX32 R7, R220, R0, 0x1, P4 ;  /* 0x00000000dc077211 */ /* 0x000fca00020f0eff */
[----:B------:R0:W-:Y:S02]  /*2cf50*/  STL.64 [R1+0xb8], R6 ;  /* 0x0000b80601007387 */ /* 0x0001e40000100a00 */
[----:B0-----:R-:W-:-:S04]  /*2cf60*/  IADD3 R6, P4, R226, R10, RZ ;  /* 0x0000000ae2067210 */ /* 0x001fc80007f9e0ff */
[----:B------:R-:W-:-:S05]  /*2cf70*/  LEA.HI.X.SX32 R7, R226, R0, 0x1, P4 ;  /* 0x00000000e2077211 */ /* 0x000fca00020f0eff */
[----:B------:R3:W-:Y:S02]  /*2cf80*/  STL.64 [R1+0xb0], R6 ;  /* 0x0000b00601007387 */ /* 0x0007e40000100a00 */
[----:B---3--:R-:W-:-:S04]  /*2cf90*/  IADD3 R6, P4, R224, R10, RZ ;  /* 0x0000000ae0067210 */ /* 0x008fc80007f9e0ff */
[----:B------:R-:W-:-:S05]  /*2cfa0*/  LEA.HI.X.SX32 R7, R224, R0, 0x1, P4 ;  /* 0x00000000e0077211 */ /* 0x000fca00020f0eff */
[----:B------:R0:W-:Y:S02]  /*2cfb0*/  STL.64 [R1+0xa8], R6 ;  /* 0x0000a80601007387 */ /* 0x0001e40000100a00 */
[----:B0-----:R-:W-:-:S04]  /*2cfc0*/  IADD3 R6, P4, R230, R10, RZ ;  /* 0x0000000ae6067210 */ /* 0x001fc80007f9e0ff */
[----:B------:R-:W-:-:S05]  /*2cfd0*/  LEA.HI.X.SX32 R7, R230, R0, 0x1, P4 ;  /* 0x00000000e6077211 */ /* 0x000fca00020f0eff */
[----:B------:R2:W-:Y:S02]  /*2cfe0*/  STL.64 [R1+0xa0], R6 ;  /* 0x0000a00601007387 */ /* 0x0005e40000100a00 */
[----:B--2---:R-:W-:-:S04]  /*2cff0*/  IADD3 R6, P4, R228, R10, RZ ;  /* 0x0000000ae4067210 */ /* 0x004fc80007f9e0ff */
[----:B------:R-:W-:-:S05]  /*2d000*/  LEA.HI.X.SX32 R7, R228, R0, 0x1, P4 ;  /* 0x00000000e4077211 */ /* 0x000fca00020f0eff */
[----:B------:R0:W-:Y:S02]  /*2d010*/  STL.64 [R1+0x98], R6 ;  /* 0x0000980601007387 */ /* 0x0001e40000100a00 */
[----:B0-----:R-:W-:-:S04]  /*2d020*/  IADD3 R6, P4, R232, R10, RZ ;  /* 0x0000000ae8067210 */ /* 0x001fc80007f9e0ff */
[----:B------:R-:W-:-:S05]  /*2d030*/  LEA.HI.X.SX32 R7, R232, R0, 0x1, P4 ;  /* 0x00000000e8077211 */ /* 0x000fca00020f0eff */
[----:B------:R4:W-:Y:S02]  /*2d040*/  STL.64 [R1+0x90], R6 ;  /* 0x0000900601007387 */ /* 0x0009e40000100a00 */
[----:B----4-:R-:W-:-:S04]  /*2d050*/  IADD3 R6, P4, R234, R10, RZ ;  /* 0x0000000aea067210 */ /* 0x010fc80007f9e0ff */
[----:B------:R-:W-:-:S05]  /*2d060*/  LEA.HI.X.SX32 R7, R234, R0, 0x1, P4 ;  /* 0x00000000ea077211 */ /* 0x000fca00020f0eff */
[----:B------:R0:W-:Y:S02]  /*2d070*/  STL.64 [R1+0x88], R6 ;  /* 0x0000880601007387 */ /* 0x0001e40000100a00 */
[----:B0-----:R-:W-:-:S04]  /*2d080*/  IADD3 R6, P4, R236, R10, RZ ;  /* 0x0000000aec067210 */ /* 0x001fc80007f9e0ff */
        /* <DEDUP_REMOVED lines=32> */
[----:B------:R0:W-:Y:S01]  /*2d290*/  STL.64 [R1+0x28], R6 ;  /* 0x0000280601007387 */ /* 0x0001e20000100a00 */
[----:B------:R-:W-:Y:S02]  /*2d2a0*/  PRMT R11, R176, 0x7771, RZ ;  /* 0x00007771b00b7816 */ /* 0x000fe400000000ff */
[----:B------:R-:W-:Y:S01]  /*2d2b0*/  LOP3.LUT P5, RZ, R3, 0x4000, RZ, 0xc0, !PT ;  /* 0x0000400003ff7812 */ /* 0x000fe200078ac0ff */
[----:B------:R-:W2:Y:S01]  /*2d2c0*/  LDL.LU.64 R158, [R1+0xb00] ;  /* 0x000b0000019e7983 */ /* 0x000ea20000300a00 */
[----:B0-----:R-:W-:-:S03]  /*2d2d0*/  IADD3 R6, P4, R30, R10, RZ ;  /* 0x0000000a1e067210 */ /* 0x001fc60007f9e0ff */
[----:B------:R0:W-:Y:S01]  /*2d2e0*/  @P2 STG.E.U8 desc[UR32][R14.64], R11 ;  /* 0x0000000b0e002986 */ /* 0x0001e2000c101120 */
[----:B------:R-:W-:-:S03]  /*2d2f0*/  LEA.HI.X.SX32 R7, R30, R0, 0x1, P4 ;  /* 0x000000001e077211 */ /* 0x000fc600020f0eff */
[----:B------:R-:W3:Y:S01]  /*2d300*/  LDL.LU.64 R156, [R1+0xaf0] ;  /* 0x000af000019c7983 */ /* 0x000ee20000300a00 */
[----:B------:R-:W-:Y:S02]  /*2d310*/  IADD3 R56, P4, R33, R10, RZ ;  /* 0x0000000a21387210 */ /* 0x000fe40007f9e0ff */
[----:B------:R-:W-:Y:S01]  /*2d320*/  LOP3.LUT R5, R5, 0xffffffef, RZ, 0xc0, !PT ;  /* 0xffffffef05057812 */ /* 0x000fe200078ec0ff */
[----:B------:R-:W4:Y:S01]  /*2d330*/  LDL.LU.64 R162, [R1+0xae8] ;  /* 0x000ae80001a27983 */ /* 0x000f220000300a00 */
[----:B------:R-:W-:Y:S02]  /*2d340*/  LEA.HI.X.SX32 R57, R33, R0, 0x1, P4 ;  /* 0x0000000021397211 */ /* 0x000fe400020f0eff */
[----:B------:R-:W-:-:S04]  /*2d350*/  IADD3 R58, P4, R35, R10, RZ ;  /* 0x0000000a233a7210 */ /* 0x000fc80007f9e0ff */
[----:B------:R-:W-:Y:S02]  /*2d360*/  LEA.HI.X.SX32 R59, R35, R0, 0x1, P4 ;  /* 0x00000000233b7211 */ /* 0x000fe400020f0eff */
[----:B------:R-:W-:-:S04]  /*2d370*/  IADD3 R60, P4, R32, R10, RZ ;  /* 0x0000000a203c7210 */ /* 0x000fc80007f9e0ff */
[----:B------:R-:W-:Y:S02]  /*2d380*/  LEA.HI.X.SX32 R61, R32, R0, 0x1, P4 ;  /* 0x00000000203d7211 */ /* 0x000fe400020f0eff */
[----:B------:R-:W-:-:S04]  /*2d390*/  IADD3 R62, P4, R34, R10, RZ ;  /* 0x0000000a223e7210 */ /* 0x000fc80007f9e0ff */
[----:B------:R-:W-:Y:S02]  /*2d3a0*/  LEA.HI.X.SX32 R63, R34, R0, 0x1, P4 ;  /* 0x00000000223f7211 */ /* 0x000fe400020f0eff */
[----:B------:R-:W-:Y:S02]  /*2d3b0*/  IADD3 R12, P4, R37, R10, RZ ;  /* 0x0000000a250c7210 */ /* 0x000fe40007f9e0ff */
[----:B0-----:R-:W-:Y:S02]  /*2d3c0*/  PRMT R11, R177, 0x7770, RZ ;  /* 0x00007770b10b7816 */ /* 0x001fe400000000ff */
[----:B------:R-:W-:Y:S02]  /*2d3d0*/  LEA.HI.X.SX32 R13, R37, R0, 0x1, P4 ;  /* 0x00000000250d7211 */ /* 0x000fe400020f0eff */
[C---:B------:R-:W-:Y:S01]  /*2d3e0*/  IADD3 R14, P4, R39.reuse, R10, RZ ;  /* 0x0000000a270e7210 */ /* 0x040fe20007f9e0ff */
[----:B------:R0:W-:Y:S03]  /*2d3f0*/  @P3 STG.E.U8 desc[UR32][R16.64], R11 ;  /* 0x0000000b10003986 */ /* 0x0001e6000c101120 */
[----:B------:R-:W-:-:S02]  /*2d400*/  LEA.HI.X.SX32 R15, R39, R0, 0x1, P4 ;  /* 0x00000000270f7211 */ /* 0x000fc400020f0eff */
[----:B0-----:R-:W-:-:S04]  /*2d410*/  IADD3 R16, P4, R36, R10, RZ ;  /* 0x0000000a24107210 */ /* 0x001fc80007f9e0ff */
[----:B------:R-:W-:Y:S02]  /*2d420*/  LEA.HI.X.SX32 R17, R36, R0, 0x1, P4 ;  /* 0x0000000024117211 */ /* 0x000fe400020f0eff */
[----:B------:R-:W-:-:S04]  /*2d430*/  IADD3 R18, P4, R38, R10, RZ ;  /* 0x0000000a26127210 */ /* 0x000fc80007f9e0ff */
        /* <DEDUP_REMOVED lines=86> */
[----:B------:R-:W-:Y:S02]  /*2d9a0*/  @P5 LOP3.LUT R5, R5, 0x10, RZ, 0xfc, !PT ;  /* 0x0000001005055812 */ /* 0x000fe400078efcff */
[----:B------:R-:W-:Y:S02]  /*2d9b0*/  LOP3.LUT P5, RZ, R3, 0x1000, RZ, 0xc0, !PT ;  /* 0x0000100003ff7812 */ /* 0x000fe400078ac0ff */
[----:B------:R-:W-:Y:S02]  /*2d9c0*/  LEA.HI.X.SX32 R229, R229, R0, 0x1, P4 ;  /* 0x00000000e5e57211 */ /* 0x000fe400020f0eff */
[----:B------:R-:W-:-:S04]  /*2d9d0*/  IADD3 R230, P4, R231, R10, RZ ;  /* 0x0000000ae7e67210 */ /* 0x000fc80007f9e0ff */
[----:B------:R-:W-:Y:S02]  /*2d9e0*/  LEA.HI.X.SX32 R231, R231, R0, 0x1, P4 ;  /* 0x00000000e7e77211 */ /* 0x000fe400020f0eff */
[----:B------:R-:W-:Y:S02]  /*2d9f0*/  IADD3 R232, P4, R233, R10, RZ ;  /* 0x0000000ae9e87210 */ /* 0x000fe40007f9e0ff */
[----:B------:R-:W-:Y:S02]  /*2da00*/  LOP3.LUT R5, R5, 0xffffffdf, RZ, 0xc0, !PT ;  /* 0xffffffdf05057812 */ /* 0x000fe400078ec0ff */
[----:B------:R-:W-:Y:S02]  /*2da10*/  LEA.HI.X.SX32 R233, R233, R0, 0x1, P4 ;  /* 0x00000000e9e97211 */ /* 0x000fe400020f0eff */
[----:B------:R-:W-:Y:S02]  /*2da20*/  IADD3 R234, P4, R235, R10, RZ ;  /* 0x0000000aebea7210 */ /* 0x000fe40007f9e0ff */
[----:B------:R-:W-:-:S02]  /*2da30*/  @P5 LOP3.LUT R5, R5, 0x20, RZ, 0xfc, !PT ;  /* 0x0000002005055812 */ /* 0x000fc400078efcff */
        /* <DEDUP_REMOVED lines=11> */
[C---:B------:R-:W-:Y:S01]  /*2daf0*/  IADD3 R10, P4, R252.reuse, R10, RZ ;  /* 0x0000000afc0a7210 */ /* 0x040fe20007f9e0ff */
[----:B------:R0:W-:Y:S03]  /*2db00*/  STL.64 [R1+0x20], R6 ;  /* 0x0000200601007387 */ /* 0x0001e60000100a00 */
[----:B------:R-:W-:Y:S01]  /*2db10*/  LEA.HI.X.SX32 R11, R252, R0, 0x1, P4 ;  /* 0x00000000fc0b7211 */ /* 0x000fe200020f0eff */
[----:B------:R-:W4:Y:S01]  /*2db20*/  LDL.LU.64 R160, [R1+0xae0] ;  /* 0x000ae00001a07983 */ /* 0x000f220000300a00 */
[----:B------:R-:W-:-:S03]  /*2db30*/  PRMT R252, R177, 0x7771, RZ ;  /* 0x00007771b1fc7816 */ /* 0x000fc600000000ff */
[----:B------:R-:W4:Y:S04]  /*2db40*/  LDL.LU.64 R166, [R1+0xad8] ;  /* 0x000ad80001a67983 */ /* 0x000f280000300a00 */
[----:B0-----:R-:W4:Y:S04]  /*2db50*/  LDL.LU.64 R6, [R1+0xad0] ;  /* 0x000ad00001067983 */ /* 0x001f280000300a00 */
[----:B------:R-:W4:Y:S04]  /*2db60*/  LDL.LU.64 R164, [R1+0xac8] ;  /* 0x000ac80001a47983 */ /* 0x000f280000300a00 */
[----:B------:R-:W4:Y:S04]  /*2db70*/  LDL.LU.64 R170, [R1+0xac0] ;  /* 0x000ac00001aa7983 */ /* 0x000f280000300a00 */
[----:B------:R-:W4:Y:S04]  /*2db80*/  LDL.LU.64 R168, [R1+0xab8] ;  /* 0x000ab80001a87983 */ /* 0x000f280000300a00 */
[----:B------:R0:W-:Y:S04]  /*2db90*/  @P5 STG.E.U8 desc[UR32][R178.64], R252 ;  /* 0x000000fcb2005986 */ /* 0x0001e8000c101120 */
[----:B0-----:R-:W2:Y:S01]  /*2dba0*/  LDL.LU.64 R178, [R1+0x11a8] ;  /* 0x0011a80001b27983 */ /* 0x001ea20000300a00 */
[----:B------:R-:W-:-:S02]  /*2dbb0*/  LOP3.LUT P5, RZ, R5, 0x40, RZ, 0xc0, !PT ;  /* 0x0000004005ff7812 */ /* 0x000fc400078ac0ff */
[C---:B------:R-:W-:Y:S02]  /*2dbc0*/  LOP3.LUT P4, RZ, R3.reuse, 0x2000, RZ, 0xc0, !PT ;  /* 0x0000200003ff7812 */ /* 0x040fe4000788c0ff */
[C---:B------:R-:W-:Y:S02]  /*2dbd0*/  LOP3.LUT P6, RZ, R3.reuse, 0x8000, RZ, 0xc0, !PT ;  /* 0x0000800003ff7812 */ /* 0x040fe400078cc0ff */
[C---:B------:R-:W-:Y:S02]  /*2dbe0*/  LOP3.LUT P0, RZ, R3.reuse, 0x10000, RZ, 0xc0, !PT ;  /* 0x0001000003ff7812 */ /* 0x040fe4000780c0ff */
[C---:B------:R-:W-:Y:S02]  /*2dbf0*/  LOP3.LUT P1, RZ, R3.reuse, 0x20000, RZ, 0xc0, !PT ;  /* 0x0002000003ff7812 */ /* 0x040fe4000782c0ff */
[C---:B------:R-:W-:Y:S02]  /*2dc00*/  LOP3.LUT P2, RZ, R3.reuse, 0x40000, RZ, 0xc0, !PT ;  /* 0x0004000003ff7812 */ /* 0x040fe4000784c0ff */
[----:B------:R-:W-:-:S02]  /*2dc10*/  LOP3.LUT P3, RZ, R3, 0x80000, RZ, 0xc0, !PT ;  /* 0x0008000003ff7812 */ /* 0x000fc4000786c0ff */
[----:B------:R-:W-:Y:S02]  /*2dc20*/  LOP3.LUT R0, R0, 0xefffffff, RZ, 0xc0, !PT ;  /* 0xefffffff00007812 */ /* 0x000fe400078ec0ff */
[----:B--2---:R-:W-:-:S05]  /*2dc30*/  PRMT R252, R178, 0x7770, RZ ;  /* 0x00007770b2fc7816 */ /* 0x004fca00000000ff */
[----:B------:R0:W-:Y:S01]  /*2dc40*/  @P5 STG.E.U8 desc[UR32][R158.64], R252 ;  /* 0x000000fc9e005986 */ /* 0x0001e2000c101120 */
[----:B------:R-:W-:Y:S02]  /*2dc50*/  LOP3.LUT P5, RZ, R5, 0x20, RZ, 0xc0, !PT ;  /* 0x0000002005ff7812 */ /* 0x000fe400078ac0ff */
[----:B0-----:R-:W-:-:S11]  /*2dc60*/  PRMT R252, R178, 0x7771, RZ ;  /* 0x00007771b2fc7816 */ /* 0x001fd600000000ff */
[----:B---3--:R0:W-:Y:S01]  /*2dc70*/  @P5 STG.E.U8 desc[UR32][R156.64], R252 ;  /* 0x000000fc9c005986 */ /* 0x0081e2000c101120 */
[----:B------:R-:W-:Y:S02]  /*2dc80*/  LOP3.LUT P5, RZ, R5, 0x10, RZ, 0xc0, !PT ;  /* 0x0000001005ff7812 */ /* 0x000fe400078ac0ff */
[----:B0-----:R-:W-:-:S05]  /*2dc90*/  PRMT R252, R179, 0x7770, RZ ;  /* 0x00007770b3fc7816 */ /* 0x001fca00000000ff */
[----:B----4-:R0:W-:Y:S02]  /*2dca0*/  @P4 STG.E.U8 desc[UR32][R162.64], R252 ;  /* 0x000000fca2004986 */ /* 0x0101e4000c101120 */
[----:B0-----:R-:W-:-:S05]  /*2dcb0*/  PRMT R252, R179, 0x7771, RZ ;  /* 0x00007771b3fc7816 */ /* 0x001fca00000000ff */
[----:B------:R0:W-:Y:S02]  /*2dcc0*/  @P5 STG.E.U8 desc[UR32][R160.64], R252 ;  /* 0x000000fca0005986 */ /* 0x0001e4000c101120 */
[C---:B0-----:R-:W-:Y:S02]  /*2dcd0*/  PRMT R252, R176.reuse, 0x7772, RZ ;  /* 0x00007772b0fc7816 */ /* 0x041fe400000000ff */
[----:B------:R-:W-:-:S03]  /*2dce0*/  PRMT R176, R176, 0x7773, RZ ;  /* 0x00007773b0b07816 */ /* 0x000fc600000000ff */
[----:B------:R-:W-:Y:S04]  /*2dcf0*/  @P6 STG.E.U8 desc[UR32][R166.64], R252 ;  /* 0x000000fca6006986 */ /* 0x000fe8000c101120 */
[----:B------:R0:W-:Y:S01]  /*2dd00*/  @P0 STG.E.U8 desc[UR32][R6.64], R176 ;  /* 0x000000b006000986 */ /* 0x0001e2000c101120 */
[----:B------:R-:W-:Y:S02]  /*2dd10*/  LOP3.LUT P0, RZ, R3, 0x100000, RZ, 0xc0, !PT ;  /* 0x0010000003ff7812 */ /* 0x000fe4000780c0ff */
[C---:B0-----:R-:W-:Y:S02]  /*2dd20*/  PRMT R176, R177.reuse, 0x7772, RZ ;  /* 0x00007772b1b07816 */ /* 0x041fe400000000ff */
[----:B------:R-:W-:-:S03]  /*2dd30*/  PRMT R177, R177, 0x7773, RZ ;  /* 0x00007773b1b17816 */ /* 0x000fc600000000ff */
[----:B------:R0:W-:Y:S04]  /*2dd40*/  @P1 STG.E.U8 desc[UR32][R164.64], R176 ;  /* 0x000000b0a4001986 */ /* 0x0001e8000c101120 */
[----:B------:R-:W-:Y:S01]  /*2dd50*/  @P2 STG.E.U8 desc[UR32][R170.64], R177 ;  /* 0x000000b1aa002986 */ /* 0x000fe2000c101120 */
[C---:B0-----:R-:W-:Y:S02]  /*2dd60*/  PRMT R176, R178.reuse, 0x7772, RZ ;  /* 0x00007772b2b07816 */ /* 0x041fe400000000ff */
[----:B------:R-:W-:-:S03]  /*2dd70*/  PRMT R178, R178, 0x7773, RZ ;  /* 0x00007773b2b27816 */ /* 0x000fc600000000ff */
[----:B------:R0:W-:Y:S04]  /*2dd80*/  @P3 STG.E.U8 desc[UR32][R168.64], R176 ;  /* 0x000000b0a8003986 */ /* 0x0001e8000c101120 */
[----:B------:R1:W-:Y:S04]  /*2dd90*/  @P0 STG.E.U8 desc[UR32][R172.64], R178 ;  /* 0x000000b2ac000986 */ /* 0x0003e8000c101120 */
[----:B0-----:R-:W2:Y:S04]  /*2dda0*/  LDL.LU.64 R168, [R1+0xaa8] ;  /* 0x000aa80001a87983 */ /* 0x001ea80000300a00 */
[----:B------:R-:W3:Y:S04]  /*2ddb0*/  LDL.LU.64 R160, [R1+0xaa0] ;  /* 0x000aa00001a07983 */ /* 0x000ee80000300a00 */
[----:B------:R-:W4:Y:S04]  /*2ddc0*/  LDL.LU.64 R166, [R1+0xa98] ;  /* 0x000a980001a67983 */ /* 0x000f280000300a00 */
[----:B------:R-:W4:Y:S04]  /*2ddd0*/  LDL.LU.64 R6, [R1+0xa90] ;  /* 0x000a900001067983 */ /* 0x000f280000300a00 */
[----:B------:R-:W4:Y:S04]  /*2dde0*/  LDL.LU.64 R164, [R1+0xa88] ;  /* 0x000a880001a47983 */ /* 0x000f280000300a00 */
[----:B-1----:R-:W4:Y:S01]  /*2ddf0*/  LDL.LU.64 R172, [R1+0x11a0] ;  /* 0x0011a00001ac7983 */ /* 0x002f220000300a00 */
[----:B------:R-:W-:-:S02]  /*2de00*/  LOP3.LUT P4, RZ, R4, 0x1, RZ, 0xc0, !PT ;  /* 0x0000000104ff7812 */ /* 0x000fc4000788c0ff */
[----:B------:R-:W-:Y:S01]  /*2de10*/  LOP3.LUT R5, R5, 0xfffffffe, RZ, 0xc0, !PT ;  /* 0xfffffffe05057812 */ /* 0x000fe200078ec0ff */
[----:B------:R-:W4:Y:S10]  /*2de20*/  LDL.LU.64 R170, [R1+0xa78] ;  /* 0x000a780001aa7983 */ /* 0x000f340000300a00 */
[----:B------:R-:W-:-:S02]  /*2de30*/  @P4 LOP3.LUT R0, R0, 0x10000000, RZ, 0xfc, !PT ;  /* 0x1000000000004812 */ /* 0x000fc400078efcff */
[----:B------:R-:W-:Y:S02]  /*2de40*/  LOP3.LUT P4, RZ, R3, 0x80000000, RZ, 0xc0, !PT ;  /* 0x8000000003ff7812 */ /* 0x000fe4000788c0ff */
[----:B------:R-:W-:-:S11]  /*2de50*/  LOP3.LUT R0, R0, 0xdfffffff, RZ, 0xc0, !PT ;  /* 0xdfffffff00007812 */ /* 0x000fd600078ec0ff */
[----:B------:R-:W-:Y:S02]  /*2de60*/  @P4 LOP3.LUT R0, R0, 0x20000000, RZ, 0xfc, !PT ;  /* 0x2000000000004812 */ /* 0x000fe400078efcff */
[----:B------:R-:W-:Y:S02]  /*2de70*/  LOP3.LUT P4, RZ, R3, 0x40000000, RZ, 0xc0, !PT ;  /* 0x4000000003ff7812 */ /* 0x000fe4000788c0ff */
[----:B------:R-:W-:-:S11]  /*2de80*/  LOP3.LUT R0, R0, 0xbfffffff, RZ, 0xc0, !PT ;  /* 0xbfffffff00007812 */ /* 0x000fd600078ec0ff */
[----:B------:R-:W-:Y:S02]  /*2de90*/  @P4 LOP3.LUT R0, R0, 0x40000000, RZ, 0xfc, !PT ;  /* 0x4000000000004812 */ /* 0x000fe400078efcff */
[----:B------:R-:W-:Y:S02]  /*2dea0*/  LOP3.LUT P4, RZ, R3, 0x20000000, RZ, 0xc0, !PT ;  /* 0x2000000003ff7812 */ /* 0x000fe4000788c0ff */
[----:B------:R-:W-:-:S11]  /*2deb0*/  LOP3.LUT R0, R0, 0x7fffffff, RZ, 0xc0, !PT ;  /* 0x7fffffff00007812 */ /* 0x000fd600078ec0ff */
[----:B------:R-:W-:Y:S02]  /*2dec0*/  @P4 LOP3.LUT R0, R0, 0x80000000, RZ, 0xfc, !PT ;  /* 0x8000000000004812 */ /* 0x000fe400078efcff */
[----:B------:R-:W-:-:S13]  /*2ded0*/  LOP3.LUT P4, RZ, R3, 0x10000000, RZ, 0xc0, !PT ;  /* 0x1000000003ff7812 */ /* 0x000fda000788c0ff */
[----:B------:R-:W-:Y:S02]  /*2dee0*/  @P4 LOP3.LUT R5, R5, 0x1, RZ, 0xfc, !PT ;  /* 0x0000000105054812 */ /* 0x000fe400078efcff */
[----:B------:R-:W-:Y:S02]  /*2def0*/  LOP3.LUT P4, RZ, R3, 0x8000000, RZ, 0xc0, !PT ;  /* 0x0800000003ff7812 */ /* 0x000fe4000788c0ff */
[----:B------:R-:W-:-:S11]  /*2df00*/  LOP3.LUT R5, R5, 0xfffffffd, RZ, 0xc0, !PT ;  /* 0xfffffffd05057812 */ /* 0x000fd600078ec0ff */
[----:B------:R-:W-:Y:S02]  /*2df10*/  @P4 LOP3.LUT R5, R5, 0x2, RZ, 0xfc, !PT ;  /* 0x0000000205054812 */ /* 0x000fe400078efcff */
[----:B------:R-:W-:Y:S02]  /*2df20*/  LOP3.LUT P4, RZ, R3, 0x4000000, RZ, 0xc0, !PT ;  /* 0x0400000003ff7812 */ /* 0x000fe4000788c0ff */
[----:B------:R-:W-:Y:S02]  /*2df30*/  LOP3.LUT R5, R5, 0xfffffffb, RZ, 0xc0, !PT ;  /* 0xfffffffb05057812 */ /* 0x000fe400078ec0ff */
[----:B------:R-:W-:-:S09]  /*2df40*/  LOP3.LUT P1, RZ, R3, 0x200000, RZ, 0xc0, !PT ;  /* 0x0020000003ff7812 */ /* 0x000fd2000782c0ff */
[----:B------:R-:W-:Y:S02]  /*2df50*/  @P4 LOP3.LUT R5, R5, 0x4, RZ, 0xfc, !PT ;  /* 0x0000000405054812 */ /* 0x000fe400078efcff */
[C---:B------:R-:W-:Y:S02]  /*2df60*/  LOP3.LUT P4, RZ, R3.reuse, 0x2000000, RZ, 0xc0, !PT ;  /* 0x0200000003ff7812 */ /* 0x040fe4000788c0ff */
[C---:B------:R-:W-:Y:S02]  /*2df70*/  LOP3.LUT P2, RZ, R3.reuse, 0x400000, RZ, 0xc0, !PT ;  /* 0x0040000003ff7812 */ /* 0x040fe4000784c0ff */
[----:B------:R-:W-:Y:S02]  /*2df80*/  LOP3.LUT P3, RZ, R3, 0x800000, RZ, 0xc0, !PT ;  /* 0x0080000003ff7812 */ /* 0x000fe4000786c0ff */
[----:B------:R-:W-:Y:S02]  /*2df90*/  LOP3.LUT R5, R5, 0xfffffff7, RZ, 0xc0, !PT ;  /* 0xfffffff705057812 */ /* 0x000fe400078ec0ff */
[----:B------:R-:W-:-:S02]  /*2dfa0*/  PRMT R176, R179, 0x7772, RZ ;  /* 0x00007772b3b07816 */ /* 0x000fc400000000ff */
[----:B------:R-:W-:-:S03]  /*2dfb0*/  PRMT R179, R179, 0x7773, RZ ;  /* 0x00007773b3b37816 */ /* 0x000fc600000000ff */
[----:B------:R-:W-:Y:S02]  /*2dfc0*/  @P4 LOP3.LUT R5, R5, 0x8, RZ, 0xfc, !PT ;  /* 0x0000000805054812 */ /* 0x000fe400078efcff */
[----:B------:R-:W-:Y:S01]  /*2dfd0*/  LOP3.LUT P4, RZ, R3, 0x1000000, RZ, 0xc0, !PT ;  /* 0x0100000003ff7812 */ /* 0x000fe2000788c0ff */
[----:B--2---:R0:W-:Y:S04]  /*2dfe0*/  @P1 STG.E.U8 desc[UR32][R168.64], R176 ;  /* 0x000000b0a8001986 */ /* 0x0041e8000c101120 */
[----:B---3--:R1:W-:Y:S04]  /*2dff0*/  @P2 STG.E.U8 desc[UR32][R160.64], R179 ;  /* 0x000000b3a0002986 */ /* 0x0083e8000c101120 */
[----:B0-----:R-:W2:Y:S04]  /*2e000*/  LDL.LU.64 R168, [R1+0xa70] ;  /* 0x000a700001a87983 */ /* 0x001ea80000300a00 */
[----:B-1----:R-:W3:Y:S01]  /*2e010*/  LDL.LU.64 R178, [R1+0xa60] ;  /* 0x000a600001b27983 */ /* 0x002ee20000300a00 */
[----:B----4-:R-:W-:-:S03]  /*2e020*/  PRMT R176, R172, 0x7770, RZ ;  /* 0x00007770acb07816 */ /* 0x010fc600000000ff */
[----:B------:R-:W4:Y:S04]  /*2e030*/  LDL.LU.64 R158, [R1+0xa58] ;  /* 0x000a5800019e7983 */ /* 0x000f280000300a00 */
[----:B------:R0:W-:Y:S04]  /*2e040*/  @P3 STG.E.U8 desc[UR32][R166.64], R176 ;  /* 0x000000b0a6003986 */ /* 0x0001e8000c101120 */
[----:B------:R-:W4:Y:S04]  /*2e050*/  LDL.LU.64 R156, [R1+0xa50] ;  /* 0x000a5000019c7983 */ /* 0x000f280000300a00 */
[----:B------:R-:W4:Y:S01]  /*2e060*/  LDL.LU.64 R162, [R1+0xa48] ;  /* 0x000a480001a27983 */ /* 0x000f220000300a00 */
[----:B0-----:R-:W-:-:S03]  /*2e070*/  PRMT R176, R172, 0x7771, RZ ;  /* 0x00007771acb07816 */ /* 0x001fc600000000ff */
[----:B------:R-:W4:Y:S04]  /*2e080*/  LDL.LU.64 R160, [R1+0xa40] ;  /* 0x000a400001a07983 */ /* 0x000f280000300a00 */
[----:B------:R0:W-:Y:S01]  /*2e090*/  @P4 STG.E.U8 desc[UR32][R6.64], R176 ;  /* 0x000000b006004986 */ /* 0x0001e2000c101120 */
[----:B------:R-:W-:-:S03]  /*2e0a0*/  LOP3.LUT P4, RZ, R5, 0x8, RZ, 0xc0, !PT ;  /* 0x0000000805ff7812 */ /* 0x000fc6000788c0ff */
[----:B------:R-:W4:Y:S01]  /*2e0b0*/  LDL.LU.64 R166, [R1+0xa38] ;  /* 0x000a380001a67983 */ /* 0x000f220000300a00 */
[----:B0-----:R-:W-:-:S03]  /*2e0c0*/  PRMT R176, R173, 0x7770, RZ ;  /* 0x00007770adb07816 */ /* 0x001fc600000000ff */
[----:B------:R-:W4:Y:S06]  /*2e0d0*/  LDL.LU.64 R6, [R1+0xa30] ;  /* 0x000a300001067983 */ /* 0x000f2c0000300a00 */
[----:B------:R0:W-:Y:S01]  /*2e0e0*/  @P4 STG.E.U8 desc[UR32][R164.64], R176 ;  /* 0x000000b0a4004986 */ /* 0x0001e2000c101120 */
[----:B------:R-:W-:Y:S02]  /*2e0f0*/  LOP3.LUT P4, RZ, R5, 0x4, RZ, 0xc0, !PT ;  /* 0x0000000405ff7812 */ /* 0x000fe4000788c0ff */
[----:B0-----:R-:W-:Y:S01]  /*2e100*/  PRMT R176, R173, 0x7771, RZ ;  /* 0x00007771adb07816 */ /* 0x001fe200000000ff */
[----:B------:R-:W4:Y:S10]  /*2e110*/  LDL.LU.64 R164, [R1+0xa28] ;  /* 0x000a280001a47983 */ /* 0x000f340000300a00 */
[----:B------:R0:W-:Y:S04]  /*2e120*/  @P4 STG.E.U8 desc[UR32][R174.64], R176 ;  /* 0x000000b0ae004986 */ /* 0x0001e8000c101120 */
[----:B0-----:R-:W2:Y:S01]  /*2e130*/  LDL.LU.64 R174, [R1+0x1198] ;  /* 0x0011980001ae7983 */ /* 0x001ea20000300a00 */
[----:B------:R-:W-:-:S02]  /*2e140*/  LOP3.LUT P4, RZ, R5, 0x2, RZ, 0xc0, !PT ;  /* 0x0000000205ff7812 */ /* 0x000fc4000788c0ff */
[----:B--2---:R-:W-:-:S11]  /*2e150*/  PRMT R176, R174, 0x7770, RZ ;  /* 0x00007770aeb07816 */ /* 0x004fd600000000ff */
[----:B------:R0:W-:Y:S04]  /*2e160*/  @P4 STG.E.U8 desc[UR32][R170.64], R176 ;  /* 0x000000b0aa004986 */ /* 0x0001e8000c101120 */
[----:B0-----:R-:W2:Y:S04]  /*2e170*/  LDL.LU.64 R170, [R1+0x1190] ;  /* 0x0011900001aa7983 */ /* 0x001ea80000300a00 */
[----:B------:R-:W3:Y:S01]  /*2e180*/  LDL.LU.64 R176, [R1+0xa68] ;  /* 0x000a680001b07983 */ /* 0x000ee20000300a00 */
[----:B------:R-:W-:Y:S02]  /*2e190*/  LOP3.LUT P4, RZ, R5, 0x1, RZ, 0xc0, !PT ;  /* 0x0000000105ff7812 */ /* 0x000fe4000788c0ff */
[----:B------:R-:W-:-:S11]  /*2e1a0*/  PRMT R5, R174, 0x7771, RZ ;  /* 0x00007771ae057816 */ /* 0x000fd600000000ff */
[----:B------:R0:W-:Y:S04]  /*2e1b0*/  @P4 STG.E.U8 desc[UR32][R168.64], R5 ;  /* 0x00000005a8004986 */ /* 0x0001e8000c101120 */
[----:B0-----:R-:W2:Y:S01]  /*2e1c0*/  LDL.LU.64 R168, [R1+0x1188] ;  /* 0x0011880001a87983 */ /* 0x001ea20000300a00 */
[----:B------:R-:W-:Y:S02]  /*2e1d0*/  LOP3.LUT P4, RZ, R0, 0x80000000, RZ, 0xc0, !PT ;  /* 0x8000000000ff7812 */ /* 0x000fe4000788c0ff */
[----:B------:R-:W-:Y:S02]  /*2e1e0*/  PRMT R5, R175, 0x7770, RZ ;  /* 0x00007770af057816 */ /* 0x000fe400000000ff */
[C---:B------:R-:W-:Y:S02]  /*2e1f0*/  LOP3.LUT P5, RZ, R4.reuse, 0x2, RZ, 0xc0, !PT ;  /* 0x0000000204ff7812 */ /* 0x040fe400078ac0ff */
[----:B------:R-:W-:-:S02]  /*2e200*/  LOP3.LUT P6, RZ, R4, 0x4, RZ, 0xc0, !PT ;  /* 0x0000000404ff7812 */ /* 0x000fc400078cc0ff */
[C---:B------:R-:W-:Y:S02]  /*2e210*/  LOP3.LUT P0, RZ, R4.reuse, 0x8, RZ, 0xc0, !PT ;  /* 0x0000000804ff7812 */ /* 0x040fe4000780c0ff */
[C---:B------:R-:W-:Y:S02]  /*2e220*/  LOP3.LUT P1, RZ, R4.reuse, 0x10, RZ, 0xc0, !PT ;  /* 0x0000001004ff7812 */ /* 0x040fe4000782c0ff */
[C---:B------:R-:W-:Y:S02]  /*2e230*/  LOP3.LUT P2, RZ, R4.reuse, 0x20, RZ, 0xc0, !PT ;  /* 0x0000002004ff7812 */ /* 0x040fe4000784c0ff */
[----:B------:R-:W-:Y:S01]  /*2e240*/  LOP3.LUT P3, RZ, R4, 0x40, RZ, 0xc0, !PT ;  /* 0x0000004004ff7812 */ /* 0x000fe2000786c0ff */
[----:B---3--:R0:W-:Y:S01]  /*2e250*/  @P4 STG.E.U8 desc[UR32][R176.64], R5 ;  /* 0x00000005b0004986 */ /* 0x0081e2000c101120 */
[----:B------:R-:W-:Y:S02]  /*2e260*/  LOP3.LUT P4, RZ, R0, 0x40000000, RZ, 0xc0, !PT ;  /* 0x4000000000ff7812 */ /* 0x000fe4000788c0ff */
[----:B0-----:R-:W-:-:S11]  /*2e270*/  PRMT R5, R175, 0x7771, RZ ;  /* 0x00007771af057816 */ /* 0x001fd600000000ff */
[----:B------:R0:W-:Y:S01]  /*2e280*/  @P4 STG.E.U8 desc[UR32][R178.64], R5 ;  /* 0x00000005b2004986 */ /* 0x0001e2000c101120 */
[----:B------:R-:W-:Y:S02]  /*2e290*/  LOP3.LUT P4, RZ, R0, 0x20000000, RZ, 0xc0, !PT ;  /* 0x2000000000ff7812 */ /* 0x000fe4000788c0ff */
[----:B0-----:R-:W-:-:S11]  /*2e2a0*/  PRMT R5, R172, 0x7772, RZ ;  /* 0x00007772ac057816 */ /* 0x001fd600000000ff */
[----:B----4-:R0:W-:Y:S01]  /*2e2b0*/  @P4 STG.E.U8 desc[UR32][R158.64], R5 ;  /* 0x000000059e004986 */ /* 0x0101e2000c101120 */
[----:B------:R-:W-:Y:S02]  /*2e2c0*/  LOP3.LUT P4, RZ, R0, 0x10000000, RZ, 0xc0, !PT ;  /* 0x1000000000ff7812 */ /* 0x000fe4000788c0ff */
[----:B------:R-:W-:Y:S02]  /*2e2d0*/  PRMT R172, R172, 0x7773, RZ ;  /* 0x00007773acac7816 */ /* 0x000fe400000000ff */
[----:B0-----:R-:W-:-:S09]  /*2e2e0*/  PRMT R5, R173, 0x7772, RZ ;  /* 0x00007772ad057816 */ /* 0x001fd200000000ff */
[----:B------:R-:W-:Y:S01]  /*2e2f0*/  @P4 STG.E.U8 desc[UR32][R156.64], R172 ;  /* 0x000000ac9c004986 */ /* 0x000fe2000c101120 */
[----:B------:R-:W-:-:S03]  /*2e300*/  PRMT R173, R173, 0x7773, RZ ;  /* 0x00007773adad7816 */ /* 0x000fc600000000ff */
[----:B------:R0:W-:Y:S04]  /*2e310*/  @P5 STG.E.U8 desc[UR32][R162.64], R5 ;  /* 0x00000005a2005986 */ /* 0x0001e8000c101120 */
[----:B------:R-:W-:Y:S01]  /*2e320*/  @P6 STG.E.U8 desc[UR32][R160.64], R173 ;  /* 0x000000ada0006986 */ /* 0x000fe2000c101120 */
[C---:B0-----:R-:W-:Y:S02]  /*2e330*/  PRMT R5, R174.reuse, 0x7772, RZ ;  /* 0x00007772ae057816 */ /* 0x041fe400000000ff */
[----:B------:R-:W-:-:S03]  /*2e340*/  PRMT R174, R174, 0x7773, RZ ;  /* 0x00007773aeae7816 */ /* 0x000fc600000000ff */
[----:B------:R0:W-:Y:S04]  /*2e350*/  @P0 STG.E.U8 desc[UR32][R166.64], R5 ;  /* 0x00000005a6000986 */ /* 0x0001e8000c101120 */
[----:B------:R-:W-:Y:S01]  /*2e360*/  @P1 STG.E.U8 desc[UR32][R6.64], R174 ;  /* 0x000000ae06001986 */ /* 0x000fe2000c101120 */
[C---:B0-----:R-:W-:Y:S02]  /*2e370*/  PRMT R5, R175.reuse, 0x7772, RZ ;  /* 0x00007772af057816 */ /* 0x041fe400000000ff */
[----:B------:R-:W-:-:S03]  /*2e380*/  PRMT R175, R175, 0x7773, RZ ;  /* 0x00007773afaf7816 */ /* 0x000fc600000000ff */
[----:B------:R-:W-:Y:S04]  /*2e390*/  @P2 STG.E.U8 desc[UR32][R164.64], R5 ;  /* 0x00000005a4002986 */ /* 0x000fe8000c101120 */
[----:B--2---:R0:W-:Y:S04]  /*2e3a0*/  @P3 STG.E.U8 desc[UR32][R168.64], R175 ;  /* 0x000000afa8003986 */ /* 0x0041e8000c101120 */
[----:B0-----:R-:W2:Y:S04]  /*2e3b0*/  LDL.LU.64 R168, [R1+0x1180] ;  /* 0x0011800001a87983 */ /* 0x001ea80000300a00 */
[----:B------:R-:W3:Y:S01]  /*2e3c0*/  LDL.LU.64 R164, [R1+0xa18] ;  /* 0x000a180001a47983 */ /* 0x000ee20000300a00 */
[----:B------:R-:W-:-:S02]  /*2e3d0*/  LOP3.LUT P0, RZ, R4, 0x80, RZ, 0xc0, !PT ;  /* 0x0000008004ff7812 */ /* 0x000fc4000780c0ff */
[C---:B------:R-:W-:Y:S01]  /*2e3e0*/  LOP3.LUT P1, RZ, R4.reuse, 0x100, RZ, 0xc0, !PT ;  /* 0x0000010004ff7812 */ /* 0x040fe2000782c0ff */
[----:B------:R-:W4:Y:S04]  /*2e3f0*/  LDL.LU.64 R156, [R1+0xa08] ;  /* 0x000a0800019c7983 */ /* 0x000f280000300a00 */
[----:B------:R-:W4:Y:S04]  /*2e400*/  LDL.LU.64 R162, [R1+0xa00] ;  /* 0x000a000001a27983 */ /* 0x000f280000300a00 */
[----:B------:R-:W4:Y:S04]  /*2e410*/  LDL.LU.64 R160, [R1+0x9f8] ;  /* 0x0009f80001a07983 */ /* 0x000f280000300a00 */
[----:B------:R-:W4:Y:S04]  /*2e420*/  LDL.LU.64 R158, [R1+0x9f0] ;  /* 0x0009f000019e7983 */ /* 0x000f280000300a00 */
[----:B------:R-:W4:Y:S04]  /*2e430*/  LDL.LU.64 R166, [R1+0x9e8] ;  /* 0x0009e80001a67983 */ /* 0x000f280000300a00 */
[----:B------:R-:W4:Y:S01]  /*2e440*/  LDL.LU.64 R6, [R1+0x9e0] ;  /* 0x0009e00001067983 */ /* 0x000f220000300a00 */
[----:B------:R-:W-:-:S02]  /*2e450*/  LOP3.LUT P4, RZ, R4, 0x80000, RZ, 0xc0, !PT ;  /* 0x0008000004ff7812 */ /* 0x000fc4000788c0ff */
[----:B------:R-:W-:-:S11]  /*2e460*/  LOP3.LUT R0, R0, 0xffefffff, RZ, 0xc0, !PT ;  /* 0xffefffff00007812 */ /* 0x000fd600078ec0ff */
[----:B------:R-:W-:Y:S02]  /*2e470*/  @P4 LOP3.LUT R0, R0, 0x100000, RZ, 0xfc, !PT ;  /* 0x0010000000004812 */ /* 0x000fe400078efcff */
[----:B------:R-:W-:Y:S02]  /*2e480*/  LOP3.LUT P4, RZ, R4, 0x40000, RZ, 0xc0, !PT ;  /* 0x0004000004ff7812 */ /* 0x000fe4000788c0ff */
[----:B------:R-:W-:-:S11]  /*2e490*/  LOP3.LUT R0, R0, 0xffdfffff, RZ, 0xc0, !PT ;  /* 0xffdfffff00007812 */ /* 0x000fd600078ec0ff */
[----:B------:R-:W-:Y:S02]  /*2e4a0*/  @P4 LOP3.LUT R0, R0, 0x200000, RZ, 0xfc, !PT ;  /* 0x0020000000004812 */ /* 0x000fe400078efcff */
[----:B------:R-:W-:Y:S02]  /*2e4b0*/  LOP3.LUT P4, RZ, R4, 0x20000, RZ, 0xc0, !PT ;  /* 0x0002000004ff7812 */ /* 0x000fe4000788c0ff */
[----:B------:R-:W-:Y:S02]  /*2e4c0*/  LOP3.LUT R0, R0, 0xffbfffff, RZ, 0xc0, !PT ;  /* 0xffbfffff00007812 */ /* 0x000fe400078ec0ff */
[----:B--2---:R-:W-:-:S05]  /*2e4d0*/  PRMT R5, R168, 0x7770, RZ ;  /* 0x00007770a8057816 */ /* 0x004fca00000000ff */
[----:B---3--:R0:W-:Y:S02]  /*2e4e0*/  @P0 STG.E.U8 desc[UR32][R164.64], R5 ;  /* 0x00000005a4000986 */ /* 0x0081e4000c101120 */
[----:B0-----:R-:W-:Y:S02]  /*2e4f0*/  PRMT R5, R168, 0x7771, RZ ;  /* 0x00007771a8057816 */ /* 0x001fe400000000ff */
[----:B------:R-:W2:Y:S04]  /*2e500*/  LDL.LU.64 R164, [R1+0x9d8] ;  /* 0x0009d80001a47983 */ /* 0x000ea80000300a00 */
[----:B------:R0:W-:Y:S04]  /*2e510*/  @P1 STG.E.U8 desc[UR32][R170.64], R5 ;  /* 0x00000005aa001986 */ /* 0x0001e8000c101120 */
[----:B0-----:R-:W3:Y:S01]  /*2e520*/  LDL.LU.64 R170, [R1+0x1178] ;  /* 0x0011780001aa7983 */ /* 0x001ee20000300a00 */
[----:B------:R-:W-:-:S02]  /*2e530*/  @P4 LOP3.LUT R0, R0, 0x400000, RZ, 0xfc, !PT ;  /* 0x0040000000004812 */ /* 0x000fc400078efcff */
[----:B------:R-:W-:Y:S01]  /*2e540*/  LOP3.LUT P4, RZ, R4, 0x10000, RZ, 0xc0, !PT ;  /* 0x0001000004ff7812 */ /* 0x000fe2000788c0ff */
[----:B------:R-:W2:Y:S01]  /*2e550*/  LDL.LU.64 R174, [R1+0x9d0] ;  /* 0x0009d00001ae7983 */ /* 0x000ea20000300a00 */
[----:B------:R-:W-:Y:S02]  /*2e560*/  LOP3.LUT R0, R0, 0xff7fffff, RZ, 0xc0, !PT ;  /* 0xff7fffff00007812 */ /* 0x000fe400078ec0ff */
[C---:B------:R-:W-:Y:S01]  /*2e570*/  LOP3.LUT P2, RZ, R4.reuse, 0x200, RZ, 0xc0, !PT ;  /* 0x0000020004ff7812 */ /* 0x040fe2000784c0ff */
[----:B------:R-:W2:Y:S01]  /*2e580*/  LDL.LU.64 R172, [R1+0x9c0] ;  /* 0x0009c00001ac7983 */ /* 0x000ea20000300a00 */
[----:B------:R-:W-:Y:S02]  /*2e590*/  LOP3.LUT P3, RZ, R4, 0x400, RZ, 0xc0, !PT ;  /* 0x0000040004ff7812 */ /* 0x000fe4000786c0ff */
[----:B------:R-:W-:Y:S01]  /*2e5a0*/  PRMT R5, R169, 0x7770, RZ ;  /* 0x00007770a9057816 */ /* 0x000fe200000000ff */
[----:B------:R-:W2:Y:S04]  /*2e5b0*/  LDL.LU.64 R176, [R1+0x9b8] ;  /* 0x0009b80001b07983 */ /* 0x000ea80000300a00 */
[----:B------:R-:W-:Y:S01]  /*2e5c0*/  @P4 LOP3.LUT R0, R0, 0x800000, RZ, 0xfc, !PT ;  /* 0x0080000000004812 */ /* 0x000fe200078efcff */
[----:B------:R-:W2:Y:S01]  /*2e5d0*/  LDL.LU.64 R178, [R1+0x9b0] ;  /* 0x0009b00001b27983 */ /* 0x000ea20000300a00 */
[----:B------:R-:W-:-:S02]  /*2e5e0*/  LOP3.LUT P4, RZ, R4, 0x8000, RZ, 0xc0, !PT ;  /* 0x0000800004ff7812 */ /* 0x000fc4000788c0ff */
        /* <DEDUP_REMOVED lines=8> */
[----:B------:R-:W-:Y:S02]  /*2e670*/  LOP3.LUT P4, RZ, R4, 0x1000, RZ, 0xc0, !PT ;  /* 0x0000100004ff7812 */ /* 0x000fe4000788c0ff */
[----:B------:R-:W-:Y:S01]  /*2e680*/  LOP3.LUT R0, R0, 0xf7ffffff, RZ, 0xc0, !PT ;  /* 0xf7ffffff00007812 */ /* 0x000fe200078ec0ff */
[----:B----4-:R0:W-:Y:S10]  /*2e690*/  @P2 STG.E.U8 desc[UR32][R156.64], R5 ;  /* 0x000000059c002986 */ /* 0x0101f4000c101120 */
[----:B------:R-:W-:-:S02]  /*2e6a0*/  @P4 LOP3.LUT R0, R0, 0x8000000, RZ, 0xfc, !PT ;  /* 0x0800000000004812 */ /* 0x000fc400078efcff */
[----:B------:R-:W-:Y:S01]  /*2e6b0*/  LOP3.LUT P4, RZ, R4, 0x800, RZ, 0xc0, !PT ;  /* 0x0000080004ff7812 */ /* 0x000fe2000788c0ff */
[----:B0-----:R-:W4:Y:S01]  /*2e6c0*/  LDL.LU.64 R156, [R1+0x9a8] ;  /* 0x0009a800019c7983 */ /* 0x001f220000300a00 */
[----:B------:R-:W-:-:S05]  /*2e6d0*/  PRMT R5, R169, 0x7771, RZ ;  /* 0x00007771a9057816 */ /* 0x000fca00000000ff */
[----:B------:R0:W-:Y:S04]  /*2e6e0*/  @P3 STG.E.U8 desc[UR32][R162.64], R5 ;  /* 0x00000005a2003986 */ /* 0x0001e8000c101120 */
[----:B0-----:R-:W4:Y:S01]  /*2e6f0*/  LDL.LU.64 R162, [R1+0x9a0] ;  /* 0x0009a00001a27983 */ /* 0x001f220000300a00 */
[----:B---3--:R-:W-:-:S05]  /*2e700*/  PRMT R5, R170, 0x7770, RZ ;  /* 0x00007770aa057816 */ /* 0x008fca00000000ff */
[----:B------:R0:W-:Y:S01]  /*2e710*/  @P4 STG.E.U8 desc[UR32][R160.64], R5 ;  /* 0x00000005a0004986 */ /* 0x0001e2000c101120 */
[----:B------:R-:W-:Y:S02]  /*2e720*/  LOP3.LUT P4, RZ, R0, 0x8000000, RZ, 0xc0, !PT ;  /* 0x0800000000ff7812 */ /* 0x000fe4000788c0ff */
[----:B0-----:R-:W-:Y:S01]  /*2e730*/  PRMT R5, R170, 0x7771, RZ ;  /* 0x00007771aa057816 */ /* 0x001fe200000000ff */
[----:B------:R-:W3:Y:S10]  /*2e740*/  LDL.LU.64 R160, [R1+0x998] ;  /* 0x0009980001a07983 */ /* 0x000ef40000300a00 */
[----:B------:R0:W-:Y:S01]  /*2e750*/  @P4 STG.E.U8 desc[UR32][R158.64], R5 ;  /* 0x000000059e004986 */ /* 0x0001e2000c101120 */
[----:B------:R-:W-:-:S02]  /*2e760*/  LOP3.LUT P4, RZ, R0, 0x4000000, RZ, 0xc0, !PT ;  /* 0x0400000000ff7812 */ /* 0x000fc4000788c0ff */
        /* <DEDUP_REMOVED lines=10> */
[----:B--2---:R0:W-:Y:S04]  /*2e810*/  @P4 STG.E.U8 desc[UR32][R164.64], R5 ;  /* 0x00000005a4004986 */ /* 0x0041e8000c101120 */
[----:B0-----:R-:W2:Y:S01]  /*2e820*/  LDL.LU.64 R164, [R1+0x1158] ;  /* 0x0011580001a47983 */ /* 0x001ea20000300a00 */
[----:B------:R-:W-:-:S02]  /*2e830*/  LOP3.LUT P4, RZ, R0, 0x800000, RZ, 0xc0, !PT ;  /* 0x0080000000ff7812 */ /* 0x000fc4000788c0ff */
[----:B------:R-:W-:Y:S02]  /*2e840*/  PRMT R168, R168, 0x7773, RZ ;  /* 0x00007773a8a87816 */ /* 0x000fe400000000ff */
[----:B------:R-:W-:-:S09]  /*2e850*/  PRMT R5, R169, 0x7772, RZ ;  /* 0x00007772a9057816 */ /* 0x000fd200000000ff */
[----:B------:R-:W-:Y:S01]  /*2e860*/  @P4 STG.E.U8 desc[UR32][R174.64], R168 ;  /* 0x000000a8ae004986 */ /* 0x000fe2000c101120 */
[----:B------:R-:W-:Y:S02]  /*2e870*/  LOP3.LUT P4, RZ, R0, 0x400000, RZ, 0xc0, !PT ;  /* 0x0040000000ff7812 */ /* 0x000fe4000788c0ff */
[----:B------:R-:W-:-:S11]  /*2e880*/  PRMT R169, R169, 0x7773, RZ ;  /* 0x00007773a9a97816 */ /* 0x000fd600000000ff */
[----:B--2---:R0:W-:Y:S04]  /*2e890*/  @P4 STG.E.U8 desc[UR32][R164.64], R5 ;  /* 0x00000005a4004986 */ /* 0x0041e8000c101120 */
[----:B0-----:R-:W2:Y:S01]  /*2e8a0*/  LDL.LU.64 R164, [R1+0x1150] ;  /* 0x0011500001a47983 */ /* 0x001ea20000300a00 */
[----:B------:R-:W-:Y:S02]  /*2e8b0*/  LOP3.LUT P4, RZ, R0, 0x200000, RZ, 0xc0, !PT ;  /* 0x0020000000ff7812 */ /* 0x000fe4000788c0ff */
[C---:B------:R-:W-:Y:S02]  /*2e8c0*/  LOP3.LUT P5, RZ, R4.reuse, 0x100000, RZ, 0xc0, !PT ;  /* 0x0010000004ff7812 */ /* 0x040fe400078ac0ff */
[----:B------:R-:W-:-:S09]  /*2e8d0*/  LOP3.LUT P6, RZ, R4, 0x200000, RZ, 0xc0, !PT ;  /* 0x0020000004ff7812 */ /* 0x000fd200078cc0ff */
[----:B------:R-:W-:Y:S01]  /*2e8e0*/  @P4 STG.E.U8 desc[UR32][R172.64], R169 ;  /* 0x000000a9ac004986 */ /* 0x000fe2000c101120 */
[----:B------:R-:W-:Y:S02]  /*2e8f0*/  LOP3.LUT P4, RZ, R0, 0x100000, RZ, 0xc0, !PT ;  /* 0x0010000000ff7812 */ /* 0x000fe4000788c0ff */
[----:B------:R-:W-:Y:S02]  /*2e900*/  PRMT R5, R170, 0x7772, RZ ;  /* 0x00007772aa057816 */ /* 0x000fe400000000ff */
[C---:B------:R-:W-:Y:S02]  /*2e910*/  LOP3.LUT P0, RZ, R4.reuse, 0x400000, RZ, 0xc0, !PT ;  /* 0x0040000004ff7812 */ /* 0x040fe4000780c0ff */
[----:B------:R-:W-:Y:S02]  /*2e920*/  LOP3.LUT P1, RZ, R4, 0x800000, RZ, 0xc0, !PT ;  /* 0x0080000004ff7812 */ /* 0x000fe4000782c0ff */
[----:B------:R-:W-:-:S05]  /*2e930*/  PRMT R170, R170, 0x7773, RZ ;  /* 0x00007773aaaa7816 */ /* 0x000fca00000000ff */
[----:B------:R0:W-:Y:S01]  /*2e940*/  @P4 STG.E.U8 desc[UR32][R176.64], R5 ;  /* 0x00000005b0004986 */ /* 0x0001e2000c101120 */
[----:B------:R-:W-:-:S03]  /*2e950*/  LOP3.LUT P2, RZ, R4, 0x1000000, RZ, 0xc0, !PT ;  /* 0x0100000004ff7812 */ /* 0x000fc6000784c0ff */
[----:B------:R-:W-:Y:S01]  /*2e960*/  @P5 STG.E.U8 desc[UR32][R178.64], R170 ;  /* 0x000000aab2005986 */ /* 0x000fe2000c101120 */
[C---:B0-----:R-:W-:Y:S02]  /*2e970*/  PRMT R5, R171.reuse, 0x7772, RZ ;  /* 0x00007772ab057816 */ /* 0x041fe400000000ff */
[----:B------:R-:W-:-:S03]  /*2e980*/  PRMT R171, R171, 0x7773, RZ ;  /* 0x00007773abab7816 */ /* 0x000fc600000000ff */
[----:B----4-:R2:W-:Y:S01]  /*2e990*/  @P6 STG.E.U8 desc[UR32][R156.64], R5 ;  /* 0x000000059c006986 */ /* 0x0105e2000c101120 */
[----:B------:R-:W-:-:S03]  /*2e9a0*/  LOP3.LUT P3, RZ, R4, 0x2000000, RZ, 0xc0, !PT ;  /* 0x0200000004ff7812 */ /* 0x000fc6000786c0ff */
[----:B------:R-:W-:Y:S01]  /*2e9b0*/  @P0 STG.E.U8 desc[UR32][R162.64], R171 ;  /* 0x000000aba2000986 */ /* 0x000fe2000c101120 */
[----:B--2---:R-:W-:-:S05]  /*2e9c0*/  PRMT R5, R164, 0x7770, RZ ;  /* 0x00007770a4057816 */ /* 0x004fca00000000ff */
[----:B---3--:R0:W-:Y:S02]  /*2e9d0*/  @P1 STG.E.U8 desc[UR32][R160.64], R5 ;  /* 0x00000005a0001986 */ /* 0x0081e4000c101120 */
[----:B0-----:R-:W-:-:S05]  /*2e9e0*/  PRMT R5, R164, 0x7771, RZ ;  /* 0x00007771a4057816 */ /* 0x001fca00000000ff */
[----:B------:R0:W-:Y:S02]  /*2e9f0*/  @P2 STG.E.U8 desc[UR32][R6.64], R5 ;  /* 0x0000000506002986 */ /* 0x0001e4000c101120 */
[----:B0-----:R-:W-:Y:S02]  /*2ea00*/  PRMT R5, R165, 0x7770, RZ ;  /* 0x00007770a5057816 */ /* 0x001fe400000000ff */
[----:B------:R-:W2:Y:S04]  /*2ea10*/  LDL.LU.64 R6, [R1+0x1148] ;  /* 0x0011480001067983 */ /* 0x000ea80000300a00 */
[----:B------:R0:W-:Y:S04]  /*2ea20*/  @P3 STG.E.U8 desc[UR32][R166.64], R5 ;  /* 0x00000005a6003986 */ /* 0x0001e8000c101120 */
[----:B0-----:R-:W3:Y:S04]  /*2ea30*/  LDL.LU.64 R166, [R1+0x1140] ;  /* 0x0011400001a67983 */ /* 0x001ee80000300a00 */
[----:B------:R-:W4:Y:S04]  /*2ea40*/  LDL.LU.64 R160, [R1+0x980] ;  /* 0x0009800001a07983 */ /* 0x000f280000300a00 */
[----:B------:R-:W3:Y:S04]  /*2ea50*/  LDL.LU.64 R168, [R1+0x978] ;  /* 0x0009780001a87983 */ /* 0x000ee80000300a00 */
[----:B------:R-:W3:Y:S04]  /*2ea60*/  LDL.LU.64 R174, [R1+0x970] ;  /* 0x0009700001ae7983 */ /* 0x000ee80000300a00 */
[----:B------:R-:W3:Y:S04]  /*2ea70*/  LDL.LU.64 R172, [R1+0x968] ;  /* 0x0009680001ac7983 */ /* 0x000ee80000300a00 */
[----:B------:R-:W3:Y:S04]  /*2ea80*/  LDL.LU.64 R176, [R1+0x960] ;  /* 0x0009600001b07983 */ /* 0x000ee80000300a00 */
[----:B------:R-:W3:Y:S04]  /*2ea90*/  LDL.LU.64 R178, [R1+0x958] ;  /* 0x0009580001b27983 */ /* 0x000ee80000300a00 */
[----:B------:R-:W3:Y:S01]  /*2eaa0*/  LDL.LU.64 R156, [R1+0x950] ;  /* 0x00095000019c7983 */ /* 0x000ee20000300a00 */
[----:B------:R-:W-:-:S03]  /*2eab0*/  LOP3.LUT P0, RZ, R4, 0x4000000, RZ, 0xc0, !PT ;  /* 0x0400000004ff7812 */ /* 0x000fc6000780c0ff */
[----:B------:R-:W3:Y:S01]  /*2eac0*/  LDL.LU.64 R162, [R1+0x948] ;  /* 0x0009480001a27983 */ /* 0x000ee20000300a00 */
[----:B------:R-:W-:Y:S02]  /*2ead0*/  PRMT R5, R165, 0x7771, RZ ;  /* 0x00007771a5057816 */ /* 0x000fe400000000ff */
[----:B------:R-:W-:Y:S02]  /*2eae0*/  LOP3.LUT R0, R0, 0xffffefff, RZ, 0xc0, !PT ;  /* 0xffffefff00007812 */ /* 0x000fe400078ec0ff */
[C---:B------:R-:W-:Y:S02]  /*2eaf0*/  LOP3.LUT P1, RZ, R4.reuse, 0x8000000, RZ, 0xc0, !PT ;  /* 0x0800000004ff7812 */ /* 0x040fe4000782c0ff */
[C---:B------:R-:W-:Y:S02]  /*2eb00*/  LOP3.LUT P2, RZ, R4.reuse, 0x10000000, RZ, 0xc0, !PT ;  /* 0x1000000004ff7812 */ /* 0x040fe4000784c0ff */
[----:B------:R-:W-:Y:S01]  /*2eb10*/  LOP3.LUT P3, RZ, R4, 0x20000000, RZ, 0xc0, !PT ;  /* 0x2000000004ff7812 */ /* 0x000fe2000786c0ff */
[----:B----4-:R0:W-:Y:S04]  /*2eb20*/  @P0 STG.E.U8 desc[UR32][R160.64], R5 ;  /* 0x00000005a0000986 */ /* 0x0101e8000c101120 */
[----:B0-----:R-:W4:Y:S01]  /*2eb30*/  LDL.LU.64 R160, [R1+0x940] ;  /* 0x0009400001a07983 */ /* 0x001f220000300a00 */
[----:B--2---:R-:W-:-:S02]  /*2eb40*/  LOP3.LUT P4, RZ, R6, 0x40, RZ, 0xc0, !PT ;  /* 0x0000004006ff7812 */ /* 0x004fc4000788c0ff */
[----:B---3--:R-:W-:Y:S01]  /*2eb50*/  PRMT R5, R166, 0x7770, RZ ;  /* 0x00007770a6057816 */ /* 0x008fe200000000ff */
[----:B------:R-:W2:Y:S10]  /*2eb60*/  LDL.LU.64 R170, [R1+0x920] ;  /* 0x0009200001aa7983 */ /* 0x000eb40000300a00 */
        /* <DEDUP_REMOVED lines=18> */
[----:B------:R0:W-:Y:S10]  /*2ec90*/  @P1 STG.E.U8 desc[UR32][R168.64], R5 ;  /* 0x00000005a8001986 */ /* 0x0001f4000c101120 */
[----:B------:R-:W-:-:S02]  /*2eca0*/  @P4 LOP3.LUT R0, R0, 0x40000, RZ, 0xfc, !PT ;  /* 0x0004000000004812 */ /* 0x000fc400078efcff */
[----:B------:R-:W-:Y:S01]  /*2ecb0*/  LOP3.LUT P4, RZ, R4, 0x80000000, RZ, 0xc0, !PT ;  /* 0x8000000004ff7812 */ /* 0x000fe2000788c0ff */
[----:B0-----:R-:W3:Y:S01]  /*2ecc0*/  LDL.LU.64 R168, [R1+0x918] ;  /* 0x0009180001a87983 */ /* 0x001ee20000300a00 */
[----:B------:R-:W-:Y:S02]  /*2ecd0*/  LOP3.LUT R0, R0, 0xfff7ffff, RZ, 0xc0, !PT ;  /* 0xfff7ffff00007812 */ /* 0x000fe400078ec0ff */
[----:B------:R-:W-:-:S05]  /*2ece0*/  PRMT R5, R166, 0x7771, RZ ;  /* 0x00007771a6057816 */ /* 0x000fca00000000ff */
[----:B------:R0:W-:Y:S04]  /*2ecf0*/  @P2 STG.E.U8 desc[UR32][R174.64], R5 ;  /* 0x00000005ae002986 */ /* 0x0001e8000c101120 */
[----:B------:R-:W-:Y:S02]  /*2ed00*/  @P4 LOP3.LUT R0, R0, 0x80000, RZ, 0xfc, !PT ;  /* 0x0008000000004812 */ /* 0x000fe400078efcff */
[----:B------:R-:W-:Y:S02]  /*2ed10*/  LOP3.LUT P4, RZ, R4, 0x40000000, RZ, 0xc0, !PT ;  /* 0x4000000004ff7812 */ /* 0x000fe4000788c0ff */
[C---:B0-----:R-:W-:Y:S01]  /*2ed20*/  PRMT R5, R167.reuse, 0x7770, RZ ;  /* 0x00007770a7057816 */ /* 0x041fe200000000ff */
[----:B------:R-:W3:Y:S04]  /*2ed30*/  LDL.LU.64 R174, [R1+0x910] ;  /* 0x0009100001ae7983 */ /* 0x000ee80000300a00 */
[----:B------:R0:W-:Y:S02]  /*2ed40*/  @P3 STG.E.U8 desc[UR32][R172.64], R5 ;  /* 0x00000005ac003986 */ /* 0x0001e4000c101120 */
[----:B0-----:R-:W-:-:S02]  /*2ed50*/  PRMT R5, R167, 0x7771, RZ ;  /* 0x00007771a7057816 */ /* 0x001fc400000000ff */
[----:B------:R-:W3:Y:S04]  /*2ed60*/  LDL.LU.64 R172, [R1+0x908] ;  /* 0x0009080001ac7983 */ /* 0x000ee80000300a00 */
[----:B------:R0:W-:Y:S01]  /*2ed70*/  @P4 STG.E.U8 desc[UR32][R176.64], R5 ;  /* 0x00000005b0004986 */ /* 0x0001e2000c101120 */
[----:B------:R-:W-:Y:S02]  /*2ed80*/  LOP3.LUT P4, RZ, R0, 0x80000, RZ, 0xc0, !PT ;  /* 0x0008000000ff7812 */ /* 0x000fe4000788c0ff */
[----:B0-----:R-:W-:Y:S01]  /*2ed90*/  PRMT R5, R164, 0x7772, RZ ;  /* 0x00007772a4057816 */ /* 0x001fe200000000ff */
[----:B------:R-:W3:Y:S10]  /*2eda0*/  LDL.LU.64 R176, [R1+0x900] ;  /* 0x0009000001b07983 */ /* 0x000ef40000300a00 */
[----:B------:R0:W-:Y:S01]  /*2edb0*/  @P4 STG.E.U8 desc[UR32][R178.64], R5 ;  /* 0x00000005b2004986 */ /* 0x0001e2000c101120 */
[----:B------:R-:W-:-:S02]  /*2edc0*/  LOP3.LUT P4, RZ, R0, 0x40000, RZ, 0xc0, !PT ;  /* 0x0004000000ff7812 */ /* 0x000fc4000788c0ff */
[----:B------:R-:W-:Y:S02]  /*2edd0*/  PRMT R164, R164, 0x7773, RZ ;  /* 0x00007773a4a47816 */ /* 0x000fe400000000ff */
[----:B0-----:R-:W-:Y:S01]  /*2ede0*/  PRMT R5, R165, 0x7772, RZ ;  /* 0x00007772a5057816 */ /* 0x001fe200000000ff */
[----:B------:R-:W3:Y:S08]  /*2edf0*/  LDL.LU.64 R178, [R1+0x8f8] ;  /* 0x0008f80001b27983 */ /* 0x000ef00000300a00 */
[----:B------:R0:W-:Y:S01]  /*2ee00*/  @P4 STG.E.U8 desc[UR32][R156.64], R164 ;  /* 0x000000a49c004986 */ /* 0x0001e2000c101120 */
[----:B------:R-:W-:-:S02]  /*2ee10*/  LOP3.LUT P4, RZ, R0, 0x20000, RZ, 0xc0, !PT ;  /* 0x0002000000ff7812 */ /* 0x000fc4000788c0ff */
[----:B------:R-:W-:Y:S01]  /*2ee20*/  PRMT R165, R165, 0x7773, RZ ;  /* 0x00007773a5a57816 */ /* 0x000fe200000000ff */
[----:B0-----:R-:W3:Y:S10]  /*2ee30*/  LDL.LU.64 R156, [R1+0x8f0] ;  /* 0x0008f000019c7983 */ /* 0x001ef40000300a00 */
[----:B------:R0:W-:Y:S01]  /*2ee40*/  @P4 STG.E.U8 desc[UR32][R162.64], R5 ;  /* 0x00000005a2004986 */ /* 0x0001e2000c101120 */
[----:B------:R-:W-:-:S03]  /*2ee50*/  LOP3.LUT P4, RZ, R0, 0x10000, RZ, 0xc0, !PT ;  /* 0x0001000000ff7812 */ /* 0x000fc6000788c0ff */
[----:B0-----:R-:W2:Y:S10]  /*2ee60*/  LDL.LU.64 R162, [R1+0x1138] ;  /* 0x0011380001a27983 */ /* 0x001eb40000300a00 */
[----:B----4-:R0:W-:Y:S04]  /*2ee70*/  @P4 STG.E.U8 desc[UR32][R160.64], R165 ;  /* 0x000000a5a0004986 */ /* 0x0101e8000c101120 */
[----:B0-----:R-:W4:Y:S04]  /*2ee80*/  LDL.LU.64 R160, [R1+0x1130] ;  /* 0x0011300001a07983 */ /* 0x001f280000300a00 */
[----:B------:R-:W3:Y:S01]  /*2ee90*/  LDL.LU.64 R164, [R1+0x930] ;  /* 0x0009300001a47983 */ /* 0x000ee20000300a00 */
[----:B------:R-:W-:-:S02]  /*2eea0*/  LOP3.LUT P4, RZ, R0, 0x8000, RZ, 0xc0, !PT ;  /* 0x0000800000ff7812 */ /* 0x000fc4000788c0ff */
[C---:B------:R-:W-:Y:S02]  /*2eeb0*/  PRMT R5, R166.reuse, 0x7772, RZ ;  /* 0x00007772a6057816 */ /* 0x040fe400000000ff */
[----:B------:R-:W-:-:S09]  /*2eec0*/  PRMT R166, R166, 0x7773, RZ ;  /* 0x00007773a6a67816 */ /* 0x000fd200000000ff */
[----:B----4-:R0:W-:Y:S01]  /*2eed0*/  @P4 STG.E.U8 desc[UR32][R160.64], R5 ;  /* 0x00000005a0004986 */ /* 0x0101e2000c101120 */
[----:B------:R-:W-:-:S03]  /*2eee0*/  LOP3.LUT P4, RZ, R0, 0x4000, RZ, 0xc0, !PT ;  /* 0x0000400000ff7812 */ /* 0x000fc6000788c0ff */
[----:B0-----:R-:W4:Y:S10]  /*2eef0*/  LDL.LU.64 R160, [R1+0x1128] ;  /* 0x0011280001a07983 */ /* 0x001f340000300a00 */
[----:B---3--:R-:W-:Y:S01]  /*2ef00*/  @P4 STG.E.U8 desc[UR32][R164.64], R166 ;  /* 0x000000a6a4004986 */ /* 0x008fe2000c101120 */
[----:B------:R-:W-:-:S02]  /*2ef10*/  LOP3.LUT P4, RZ, R0, 0x2000, RZ, 0xc0, !PT ;  /* 0x0000200000ff7812 */ /* 0x000fc4000788c0ff */
[----:B------:R-:W-:-:S11]  /*2ef20*/  PRMT R5, R167, 0x7772, RZ ;  /* 0x00007772a7057816 */ /* 0x000fd600000000ff */
[----:B--2---:R0:W-:Y:S04]  /*2ef30*/  @P4 STG.E.U8 desc[UR32][R162.64], R5 ;  /* 0x00000005a2004986 */ /* 0x0041e8000c101120 */
[----:B0-----:R-:W2:Y:S01]  /*2ef40*/  LDL.LU.64 R162, [R1+0x1120] ;  /* 0x0011200001a27983 */ /* 0x001ea20000300a00 */
[----:B------:R-:W-:Y:S02]  /*2ef50*/  LOP3.LUT P4, RZ, R0, 0x1000, RZ, 0xc0, !PT ;  /* 0x0000100000ff7812 */ /* 0x000fe4000788c0ff */
[C---:B------:R-:W-:Y:S02]  /*2ef60*/  LOP3.LUT P5, RZ, R6.reuse, 0x80, RZ, 0xc0, !PT ;  /* 0x0000008006ff7812 */ /* 0x040fe400078ac0ff */
[----:B------:R-:W-:Y:S02]  /*2ef70*/  LOP3.LUT P6, RZ, R6, 0x100, RZ, 0xc0, !PT ;  /* 0x0000010006ff7812 */ /* 0x000fe400078cc0ff */
[----:B------:R-:W-:-:S02]  /*2ef80*/  PRMT R167, R167, 0x7773, RZ ;  /* 0x00007773a7a77816 */ /* 0x000fc400000000ff */
[----:B------:R-:W-:-:S05]  /*2ef90*/  LOP3.LUT P0, RZ, R6, 0x200, RZ, 0xc0, !PT ;  /* 0x0000020006ff7812 */ /* 0x000fca000780c0ff */
[----:B------:R-:W-:Y:S01]  /*2efa0*/  @P4 STG.E.U8 desc[UR32][R170.64], R167 ;  /* 0x000000a7aa004986 */ /* 0x000fe2000c101120 */
[C---:B------:R-:W-:Y:S02]  /*2efb0*/  LOP3.LUT P1, RZ, R6.reuse, 0x400, RZ, 0xc0, !PT ;  /* 0x0000040006ff7812 */ /* 0x040fe4000782c0ff */
[C---:B------:R-:W-:Y:S02]  /*2efc0*/  LOP3.LUT P2, RZ, R6.reuse, 0x800, RZ, 0xc0, !PT ;  /* 0x0000080006ff7812 */ /* 0x040fe4000784c0ff */
[----:B------:R-:W-:Y:S02]  /*2efd0*/  LOP3.LUT P3, RZ, R6, 0x1000, RZ, 0xc0, !PT ;  /* 0x0000100006ff7812 */ /* 0x000fe4000786c0ff */
[----:B----4-:R-:W-:-:S05]  /*2efe0*/  PRMT R5, R160, 0x7770, RZ ;  /* 0x00007770a0057816 */ /* 0x010fca00000000ff */
[----:B------:R0:W-:Y:S02]  /*2eff0*/  @P5 STG.E.U8 desc[UR32][R168.64], R5 ;  /* 0x00000005a8005986 */ /* 0x0001e4000c101120 */
[----:B0-----:R-:W-:-:S05]  /*2f000*/  PRMT R5, R160, 0x7771, RZ ;  /* 0x00007771a0057816 */ /* 0x001fca00000000ff */
[----:B------:R0:W-:Y:S02]  /*2f010*/  @P6 STG.E.U8 desc[UR32][R174.64], R5 ;  /* 0x00000005ae006986 */ /* 0x0001e4000c101120 */
[----:B0-----:R-:W-:-:S05]  /*2f020*/  PRMT R5, R161, 0x7770, RZ ;  /* 0x00007770a1057816 */ /* 0x001fca00000000ff */
[----:B------:R0:W-:Y:S02]  /*2f030*/  @P0 STG.E.U8 desc[UR32][R172.64], R5 ;  /* 0x00000005ac000986 */ /* 0x0001e4000c101120 */
[----:B0-----:R-:W-:-:S05]  /*2f040*/  PRMT R5, R161, 0x7771, RZ ;  /* 0x00007771a1057816 */ /* 0x001fca00000000ff */
[----:B------:R2:W-:Y:S02]  /*2f050*/  @P1 STG.E.U8 desc[UR32][R176.64], R5 ;  /* 0x00000005b0001986 */ /* 0x0005e4000c101120 */
[----:B--2---:R-:W-:-:S05]  /*2f060*/  PRMT R5, R162, 0x7770, RZ ;  /* 0x00007770a2057816 */ /* 0x004fca00000000ff */
[----:B------:R0:W-:Y:S02]  /*2f070*/  @P2 STG.E.U8 desc[UR32][R178.64], R5 ;  /* 0x00000005b2002986 */ /* 0x0001e4000c101120 */
[----:B0-----:R-:W-:-:S05]  /*2f080*/  PRMT R5, R162, 0x7771, RZ ;  /* 0x00007771a2057816 */ /* 0x001fca00000000ff */
[----:B------:R0:W-:Y:S04]  /*2f090*/  @P3 STG.E.U8 desc[UR32][R156.64], R5 ;  /* 0x000000059c003986 */ /* 0x0001e8000c101120 */
[----:B0-----:R-:W2:Y:S04]  /*2f0a0*/  LDL.LU.64 R156, [R1+0x8e8] ;  /* 0x0008e800019c7983 */ /* 0x001ea80000300a00 */
[----:B------:R-:W3:Y:S04]  /*2f0b0*/  LDL.LU.64 R170, [R1+0x8e0] ;  /* 0x0008e00001aa7983 */ /* 0x000ee80000300a00 */
[----:B------:R-:W4:Y:S04]  /*2f0c0*/  LDL.LU.64 R168, [R1+0x8d8] ;  /* 0x0008d80001a87983 */ /* 0x000f280000300a00 */
[----:B------:R-:W4:Y:S04]  /*2f0d0*/  LDL.LU.64 R174, [R1+0x8d0] ;  /* 0x0008d00001ae7983 */ /* 0x000f280000300a00 */
[----:B------:R-:W4:Y:S04]  /*2f0e0*/  LDL.LU.64 R172, [R1+0x8c8] ;  /* 0x0008c80001ac7983 */ /* 0x000f280000300a00 */
[----:B------:R-:W4:Y:S01]  /*2f0f0*/  LDL.LU.64 R176, [R1+0x8c0] ;  /* 0x0008c00001b07983 */ /* 0x000f220000300a00 */
[----:B------:R-:W-:-:S03]  /*2f100*/  LOP3.LUT P0, RZ, R6, 0x2000, RZ, 0xc0, !PT ;  /* 0x0000200006ff7812 */ /* 0x000fc6000780c0ff */
[----:B------:R-:W4:Y:S01]  /*2f110*/  LDL.LU.64 R178, [R1+0x8b8] ;  /* 0x0008b80001b27983 */ /* 0x000f220000300a00 */
[----:B------:R-:W-:Y:S02]  /*2f120*/  PRMT R5, R163, 0x7770, RZ ;  /* 0x00007770a3057816 */ /* 0x000fe400000000ff */
        /* <DEDUP_REMOVED lines=14> */
[----:B--2---:R0:W-:Y:S04]  /*2f210*/  @P0 STG.E.U8 desc[UR32][R156.64], R5 ;  /* 0x000000059c000986 */ /* 0x0041e8000c101120 */
[----:B0-----:R-:W2:Y:S06]  /*2f220*/  LDL.LU.64 R156, [R1+0x8b0] ;  /* 0x0008b000019c7983 */ /* 0x001eac0000300a00 */
[----:B------:R-:W-:-:S02]  /*2f230*/  @P4 LOP3.LUT R0, R0, 0x100, RZ, 0xfc, !PT ;  /* 0x0000010000004812 */ /* 0x000fc400078efcff */
[----:B------:R-:W-:Y:S01]  /*2f240*/  LOP3.LUT P4, RZ, R6, 0x100000, RZ, 0xc0, !PT ;  /* 0x0010000006ff7812 */ /* 0x000fe2000788c0ff */
[----:B------:R-:W2:Y:S01]  /*2f250*/  LDL.LU.64 R166, [R1+0x890] ;  /* 0x0008900001a67983 */ /* 0x000ea20000300a00 */
[----:B------:R-:W-:Y:S02]  /*2f260*/  LOP3.LUT R0, R0, 0xfffffdff, RZ, 0xc0, !PT ;  /* 0xfffffdff00007812 */ /* 0x000fe400078ec0ff */
[----:B------:R-:W-:Y:S01]  /*2f270*/  LOP3.LUT P1, RZ, R6, 0x4000, RZ, 0xc0, !PT ;  /* 0x0000400006ff7812 */ /* 0x000fe2000782c0ff */
[----:B------:R-:W2:Y:S08]  /*2f280*/  LDL.LU.64 R164, [R1+0x888] ;  /* 0x0008880001a47983 */ /* 0x000eb00000300a00 */
[----:B------:R-:W-:-:S02]  /*2f290*/  @P4 LOP3.LUT R0, R0, 0x200, RZ, 0xfc, !PT ;  /* 0x0000020000004812 */ /* 0x000fc400078efcff */
[----:B------:R-:W-:Y:S02]  /*2f2a0*/  LOP3.LUT P4, RZ, R6, 0x80000, RZ, 0xc0, !PT ;  /* 0x0008000006ff7812 */ /* 0x000fe4000788c0ff */
[----:B------:R-:W-:Y:S02]  /*2f2b0*/  LOP3.LUT R0, R0, 0xfffffbff, RZ, 0xc0, !PT ;  /* 0xfffffbff00007812 */ /* 0x000fe400078ec0ff */
[----:B------:R-:W-:-:S09]  /*2f2c0*/  LOP3.LUT P2, RZ, R6, 0x8000, RZ, 0xc0, !PT ;  /* 0x0000800006ff7812 */ /* 0x000fd2000784c0ff */
[----:B------:R-:W-:Y:S02]  /*2f2d0*/  @P4 LOP3.LUT R0, R0, 0x400, RZ, 0xfc, !PT ;  /* 0x0000040000004812 */ /* 0x000fe400078efcff */
[----:B------:R-:W-:Y:S02]  /*2f2e0*/  LOP3.LUT P4, RZ, R6, 0x40000, RZ, 0xc0, !PT ;  /* 0x0004000006ff7812 */ /* 0x000fe4000788c0ff */
[----:B------:R-:W-:Y:S02]  /*2f2f0*/  LOP3.LUT R0, R0, 0xfffff7ff, RZ, 0xc0, !PT ;  /* 0xfffff7ff00007812 */ /* 0x000fe400078ec0ff */
[----:B------:R-:W-:Y:S02]  /*2f300*/  PRMT R5, R163, 0x7771, RZ ;  /* 0x00007771a3057816 */ /* 0x000fe400000000ff */
[----:B------:R-:W-:-:S03]  /*2f310*/  LOP3.LUT P3, RZ, R6, 0x10000, RZ, 0xc0, !PT ;  /* 0x0001000006ff7812 */ /* 0x000fc6000786c0ff */
[----:B---3--:R0:W-:Y:S04]  /*2f320*/  @P1 STG.E.U8 desc[UR32][R170.64], R5 ;  /* 0x00000005aa001986 */ /* 0x0081e8000c101120 */
[----:B------:R-:W-:Y:S02]  /*2f330*/  @P4 LOP3.LUT R0, R0, 0x800, RZ, 0xfc, !PT ;  /* 0x0000080000004812 */ /* 0x000fe400078efcff */
[----:B------:R-:W-:Y:S02]  /*2f340*/  LOP3.LUT P4, RZ, R6, 0x20000, RZ, 0xc0, !PT ;  /* 0x0002000006ff7812 */ /* 0x000fe4000788c0ff */
[C---:B0-----:R-:W-:Y:S01]  /*2f350*/  PRMT R5, R160.reuse, 0x7772, RZ ;  /* 0x00007772a0057816 */ /* 0x041fe200000000ff */
[----:B------:R-:W3:Y:S01]  /*2f360*/  LDL.LU.64 R170, [R1+0x880] ;  /* 0x0008800001aa7983 */ /* 0x000ee20000300a00 */
[----:B------:R-:W-:-:S03]  /*2f370*/  PRMT R160, R160, 0x7773, RZ ;  /* 0x00007773a0a07816 */ /* 0x000fc600000000ff */
[----:B----4-:R0:W-:Y:S04]  /*2f380*/  @P2 STG.E.U8 desc[UR32][R168.64], R5 ;  /* 0x00000005a8002986 */ /* 0x0101e8000c101120 */
[----:B------:R1:W-:Y:S01]  /*2f390*/  @P3 STG.E.U8 desc[UR32][R174.64], R160 ;  /* 0x000000a0ae003986 */ /* 0x0003e2000c101120 */
[----:B0-----:R-:W-:-:S03]  /*2f3a0*/  PRMT R5, R161, 0x7772, RZ ;  /* 0x00007772a1057816 */ /* 0x001fc600000000ff */
[----:B------:R-:W4:Y:S04]  /*2f3b0*/  LDL.LU.64 R168, [R1+0x878] ;  /* 0x0008780001a87983 */ /* 0x000f280000300a00 */
[----:B------:R0:W-:Y:S01]  /*2f3c0*/  @P4 STG.E.U8 desc[UR32][R172.64], R5 ;  /* 0x00000005ac004986 */ /* 0x0001e2000c101120 */
[C---:B------:R-:W-:Y:S02]  /*2f3d0*/  LOP3.LUT P4, RZ, R0.reuse, 0x800, RZ, 0xc0, !PT ;  /* 0x0000080000ff7812 */ /* 0x040fe4000788c0ff */
[----:B------:R-:W-:Y:S01]  /*2f3e0*/  PRMT R161, R161, 0x7773, RZ ;  /* 0x00007773a1a17816 */ /* 0x000fe200000000ff */
[----:B-1----:R-:W4:Y:S10]  /*2f3f0*/  LDL.LU.64 R174, [R1+0x870] ;  /* 0x0008700001ae7983 */ /* 0x002f340000300a00 */
[----:B------:R1:W-:Y:S01]  /*2f400*/  @P4 STG.E.U8 desc[UR32][R176.64], R161 ;  /* 0x000000a1b0004986 */ /* 0x0003e2000c101120 */
[----:B------:R-:W-:-:S02]  /*2f410*/  LOP3.LUT P4, RZ, R0, 0x400, RZ, 0xc0, !PT ;  /* 0x0000040000ff7812 */ /* 0x000fc4000788c0ff */
[C---:B0-----:R-:W-:Y:S02]  /*2f420*/  PRMT R5, R162.reuse, 0x7772, RZ ;  /* 0x00007772a2057816 */ /* 0x041fe400000000ff */
[----:B------:R-:W-:Y:S01]  /*2f430*/  PRMT R162, R162, 0x7773, RZ ;  /* 0x00007773a2a27816 */ /* 0x000fe200000000ff */
[----:B-1----:R-:W3:Y:S08]  /*2f440*/  LDL.LU.64 R160, [R1+0x898] ;  /* 0x0008980001a07983 */ /* 0x002ef00000300a00 */
[----:B------:R0:W-:Y:S01]  /*2f450*/  @P4 STG.E.U8 desc[UR32][R178.64], R5 ;  /* 0x00000005b2004986 */ /* 0x0001e2000c101120 */
[----:B------:R-:W-:-:S03]  /*2f460*/  LOP3.LUT P4, RZ, R0, 0x200, RZ, 0xc0, !PT ;  /* 0x0000020000ff7812 */ /* 0x000fc6000788c0ff */
[----:B------:R-:W4:Y:S04]  /*2f470*/  LDL.LU.64 R172, [R1+0x868] ;  /* 0x0008680001ac7983 */ /* 0x000f280000300a00 */
[----:B------:R-:W4:Y:S04]  /*2f480*/  LDL.LU.64 R176, [R1+0x860] ;  /* 0x0008600001b07983 */ /* 0x000f280000300a00 */
[----:B0-----:R-:W4:Y:S04]  /*2f490*/  LDL.LU.64 R178, [R1+0x858] ;  /* 0x0008580001b27983 */ /* 0x001f280000300a00 */
[----:B--2---:R0:W-:Y:S04]  /*2f4a0*/  @P4 STG.E.U8 desc[UR32][R156.64], R162 ;  /* 0x000000a29c004986 */ /* 0x0041e8000c101120 */
[----:B0-----:R-:W2:Y:S01]  /*2f4b0*/  LDL.LU.64 R156, [R1+0x1118] ;  /* 0x00111800019c7983 */ /* 0x001ea20000300a00 */
[----:B------:R-:W-:-:S02]  /*2f4c0*/  LOP3.LUT P4, RZ, R0, 0x100, RZ, 0xc0, !PT ;  /* 0x0000010000ff7812 */ /* 0x000fc4000788c0ff */
[C---:B------:R-:W-:Y:S02]  /*2f4d0*/  PRMT R5, R163.reuse, 0x7772, RZ ;  /* 0x00007772a3057816 */ /* 0x040fe400000000ff */
[----:B------:R-:W-:-:S09]  /*2f4e0*/  PRMT R163, R163, 0x7773, RZ ;  /* 0x00007773a3a37816 */ /* 0x000fd200000000ff */
[----:B--2---:R0:W-:Y:S04]  /*2f4f0*/  @P4 STG.E.U8 desc[UR32][R156.64], R5 ;  /* 0x000000059c004986 */ /* 0x0041e8000c101120 */
[----:B0-----:R-:W2:Y:S01]  /*2f500*/  LDL.LU.64 R156, [R1+0x1110] ;  /* 0x00111000019c7983 */ /* 0x001ea20000300a00 */
[----:B------:R-:W-:-:S13]  /*2f510*/  LOP3.LUT P4, RZ, R0, 0x80, RZ, 0xc0, !PT ;  /* 0x0000008000ff7812 */ /* 0x000fda000788c0ff */
[----:B------:R0:W-:Y:S04]  /*2f520*/  @P4 STG.E.U8 desc[UR32][R158.64], R163 ;  /* 0x000000a39e004986 */ /* 0x0001e8000c101120 */
[----:B0-----:R-:W4:Y:S01]  /*2f530*/  LDL.LU.64 R158, [R1+0x1108] ;  /* 0x00110800019e7983 */ /* 0x001f220000300a00 */
[----:B------:R-:W-:Y:S02]  /*2f540*/  LOP3.LUT P4, RZ, R0, 0x40, RZ, 0xc0, !PT ;  /* 0x0000004000ff7812 */ /* 0x000fe4000788c0ff */
[C---:B------:R-:W-:Y:S02]  /*2f550*/  LOP3.LUT P5, RZ, R6.reuse, 0x4000000, RZ, 0xc0, !PT ;  /* 0x0400000006ff7812 */ /* 0x040fe400078ac0ff */
[C---:B------:R-:W-:Y:S02]  /*2f560*/  LOP3.LUT P6, RZ, R6.reuse, 0x8000000, RZ, 0xc0, !PT ;  /* 0x0800000006ff7812 */ /* 0x040fe400078cc0ff */
[----:B------:R-:W-:-:S02]  /*2f570*/  LOP3.LUT P0, RZ, R6, 0x10000000, RZ, 0xc0, !PT ;  /* 0x1000000006ff7812 */ /* 0x000fc4000780c0ff */
[C---:B------:R-:W-:Y:S02]  /*2f580*/  LOP3.LUT P1, RZ, R6.reuse, 0x20000000, RZ, 0xc0, !PT ;  /* 0x2000000006ff7812 */ /* 0x040fe4000782c0ff */
[----:B------:R-:W-:Y:S02]  /*2f590*/  LOP3.LUT P2, RZ, R6, 0x40000000, RZ, 0xc0, !PT ;  /* 0x4000000006ff7812 */ /* 0x000fe4000784c0ff */
[----:B------:R-:W-:Y:S02]  /*2f5a0*/  LOP3.LUT R4, R4, 0xefffffff, RZ, 0xc0, !PT ;  /* 0xefffffff04047812 */ /* 0x000fe400078ec0ff */
[----:B--2---:R-:W-:-:S05]  /*2f5b0*/  PRMT R5, R156, 0x7770, RZ ;  /* 0x000077709c057816 */ /* 0x004fca00000000ff */
[----:B---3--:R0:W-:Y:S01]  /*2f5c0*/  @P4 STG.E.U8 desc[UR32][R160.64], R5 ;  /* 0x00000005a0004986 */ /* 0x0081e2000c101120 */
[----:B------:R-:W-:Y:S02]  /*2f5d0*/  LOP3.LUT P4, RZ, R0, 0x20, RZ, 0xc0, !PT ;  /* 0x0000002000ff7812 */ /* 0x000fe4000788c0ff */
[----:B0-----:R-:W-:-:S11]  /*2f5e0*/  PRMT R5, R156, 0x7771, RZ ;  /* 0x000077719c057816 */ /* 0x001fd600000000ff */
[----:B------:R0:W-:Y:S01]  /*2f5f0*/  @P4 STG.E.U8 desc[UR32][R166.64], R5 ;  /* 0x00000005a6004986 */ /* 0x0001e2000c101120 */
[----:B------:R-:W-:Y:S02]  /*2f600*/  LOP3.LUT P4, RZ, R0, 0x10, RZ, 0xc0, !PT ;  /* 0x0000001000ff7812 */ /* 0x000fe4000788c0ff */
[----:B0-----:R-:W-:-:S11]  /*2f610*/  PRMT R5, R157, 0x7770, RZ ;  /* 0x000077709d057816 */ /* 0x001fd600000000ff */
[----:B------:R0:W-:Y:S02]  /*2f620*/  @P4 STG.E.U8 desc[UR32][R164.64], R5 ;  /* 0x00000005a4004986 */ /* 0x0001e4000c101120 */
[----:B0-----:R-:W-:-:S05]  /*2f630*/  PRMT R5, R157, 0x7771, RZ ;  /* 0x000077719d057816 */ /* 0x001fca00000000ff */
[----:B------:R4:W-:Y:S02]  /*2f640*/  @P5 STG.E.U8 desc[UR32][R170.64], R5 ;  /* 0x00000005aa005986 */ /* 0x0009e4000c101120 */
[----:B----4-:R-:W-:-:S05]  /*2f650*/  PRMT R5, R158, 0x7770, RZ ;  /* 0x000077709e057816 */ /* 0x010fca00000000ff */
[----:B------:R0:W-:Y:S02]  /*2f660*/  @P6 STG.E.U8 desc[UR32][R168.64], R5 ;  /* 0x00000005a8006986 */ /* 0x0001e4000c101120 */
[----:B0-----:R-:W-:Y:S02]  /*2f670*/  PRMT R5, R158, 0x7771, RZ ;  /* 0x000077719e057816 */ /* 0x001fe400000000ff */
[----:B------:R-:W2:Y:S04]  /*2f680*/  LDL.LU.64 R168, [R1+0x850] ;  /* 0x0008500001a87983 */ /* 0x000ea80000300a00 */
[----:B------:R0:W-:Y:S02]  /*2f690*/  @P0 STG.E.U8 desc[UR32][R174.64], R5 ;  /* 0x00000005ae000986 */ /* 0x0001e4000c101120 */
[----:B0-----:R-:W-:-:S02]  /*2f6a0*/  PRMT R5, R159, 0x7770, RZ ;  /* 0x000077709f057816 */ /* 0x001fc400000000ff */
[----:B------:R-:W3:Y:S04]  /*2f6b0*/  LDL.LU.64 R174, [R1+0x848] ;  /* 0x0008480001ae7983 */ /* 0x000ee80000300a00 */
[----:B------:R0:W-:Y:S04]  /*2f6c0*/  @P1 STG.E.U8 desc[UR32][R172.64], R5 ;  /* 0x00000005ac001986 */ /* 0x0001e8000c101120 */
[----:B0-----:R-:W4:Y:S01]  /*2f6d0*/  LDL.LU.64 R172, [R1+0x840] ;  /* 0x0008400001ac7983 */ /* 0x001f220000300a00 */
[----:B------:R-:W-:-:S05]  /*2f6e0*/  PRMT R5, R159, 0x7771, RZ ;  /* 0x000077719f057816 */ /* 0x000fca00000000ff */
[----:B------:R0:W-:Y:S04]  /*2f6f0*/  @P2 STG.E.U8 desc[UR32][R176.64], R5 ;  /* 0x00000005b0002986 */ /* 0x0001e8000c101120 */
[----:B0-----:R-:W4:Y:S01]  /*2f700*/  LDL.LU.64 R176, [R1+0x838] ;  /* 0x0008380001b07983 */ /* 0x001f220000300a00 */
[----:B------:R-:W-:-:S13]  /*2f710*/  LOP3.LUT P4, RZ, R7, 0x1000, RZ, 0xc0, !PT ;  /* 0x0000100007ff7812 */ /* 0x000fda000788c0ff */
        /* <DEDUP_REMOVED lines=18> */
[----:B------:R-:W-:Y:S02]  /*2f840*/  LOP3.LUT R0, R0, 0xfffffffb, RZ, 0xc0, !PT ;  /* 0xfffffffb00007812 */ /* 0x000fe400078ec0ff */
[----:B------:R-:W-:Y:S02]  /*2f850*/  PRMT R5, R156, 0x7772, RZ ;  /* 0x000077729c057816 */ /* 0x000fe400000000ff */
[C---:B------:R-:W-:Y:S02]  /*2f860*/  LOP3.LUT P0, RZ, R7.reuse, 0x1, RZ, 0xc0, !PT ;  /* 0x0000000107ff7812 */ /* 0x040fe4000780c0ff */
[----:B------:R-:W-:-:S05]  /*2f870*/  LOP3.LUT P1, RZ, R7, 0x2, RZ, 0xc0, !PT ;  /* 0x0000000207ff7812 */ /* 0x000fca000782c0ff */
[----:B------:R-:W-:Y:S02]  /*2f880*/  @P4 LOP3.LUT R0, R0, 0x4, RZ, 0xfc, !PT ;  /* 0x0000000400004812 */ /* 0x000fe400078efcff */
[C---:B------:R-:W-:Y:S01]  /*2f890*/  LOP3.LUT P4, RZ, R7.reuse, 0x20, RZ, 0xc0, !PT ;  /* 0x0000002007ff7812 */ /* 0x040fe2000788c0ff */
[----:B------:R0:W-:Y:S01]  /*2f8a0*/  @P3 STG.E.U8 desc[UR32][R178.64], R5 ;  /* 0x00000005b2003986 */ /* 0x0001e2000c101120 */
[----:B------:R-:W-:Y:S02]  /*2f8b0*/  LOP3.LUT P2, RZ, R7, 0x4, RZ, 0xc0, !PT ;  /* 0x0000000407ff7812 */ /* 0x000fe4000784c0ff */
[----:B------:R-:W-:Y:S02]  /*2f8c0*/  LOP3.LUT R0, R0, 0xfffffff7, RZ, 0xc0, !PT ;  /* 0xfffffff700007812 */ /* 0x000fe400078ec0ff */
[----:B------:R-:W-:Y:S01]  /*2f8d0*/  PRMT R156, R156, 0x7773, RZ ;  /* 0x000077739c9c7816 */ /* 0x000fe200000000ff */
[----:B0-----:R-:W4:Y:S01]  /*2f8e0*/  LDL.LU.64 R178, [R1+0x828] ;  /* 0x0008280001b27983 */ /* 0x001f220000300a00 */
[----:B------:R-:W-:-:S02]  /*2f8f0*/  PRMT R5, R157, 0x7772, RZ ;  /* 0x000077729d057816 */ /* 0x000fc400000000ff */
[----:B------:R-:W-:Y:S01]  /*2f900*/  LOP3.LUT P3, RZ, R7, 0x8, RZ, 0xc0, !PT ;  /* 0x0000000807ff7812 */ /* 0x000fe2000786c0ff */
[----:B------:R-:W4:Y:S02]  /*2f910*/  LDL.LU.64 R162, [R1+0x810] ;  /* 0x0008100001a27983 */ /* 0x000f240000300a00 */
[----:B------:R-:W-:Y:S02]  /*2f920*/  @P4 LOP3.LUT R0, R0, 0x8, RZ, 0xfc, !PT ;  /* 0x0000000800004812 */ /* 0x000fe400078efcff */
[----:B------:R-:W-:Y:S01]  /*2f930*/  PRMT R157, R157, 0x7773, RZ ;  /* 0x000077739d9d7816 */ /* 0x000fe200000000ff */
[----:B------:R-:W4:Y:S01]  /*2f940*/  LDL.LU.64 R160, [R1+0x808] ;  /* 0x0008080001a07983 */ /* 0x000f220000300a00 */
[----:B------:R-:W-:-:S03]  /*2f950*/  LOP3.LUT P4, RZ, R7, 0x10, RZ, 0xc0, !PT ;  /* 0x0000001007ff7812 */ /* 0x000fc6000788c0ff */
[----:B--2---:R-:W-:Y:S04]  /*2f960*/  @P0 STG.E.U8 desc[UR32][R168.64], R156 ;  /* 0x0000009ca8000986 */ /* 0x004fe8000c101120 */
[----:B---3--:R0:W-:Y:S02]  /*2f970*/  @P1 STG.E.U8 desc[UR32][R174.64], R5 ;  /* 0x00000005ae001986 */ /* 0x0081e4000c101120 */
[C---:B0-----:R-:W-:Y:S02]  /*2f980*/  PRMT R5, R158.reuse, 0x7772, RZ ;  /* 0x000077729e057816 */ /* 0x041fe400000000ff */
[----:B----4-:R0:W-:Y:S01]  /*2f990*/  @P2 STG.E.U8 desc[UR32][R172.64], R157 ;  /* 0x0000009dac002986 */ /* 0x0101e2000c101120 */
[----:B------:R-:W-:-:S03]  /*2f9a0*/  PRMT R158, R158, 0x7773, RZ ;  /* 0x000077739e9e7816 */ /* 0x000fc600000000ff */
[----:B0-----:R-:W2:Y:S04]  /*2f9b0*/  LDL.LU.64 R156, [R1+0x820] ;  /* 0x00082000019c7983 */ /* 0x001ea80000300a00 */
[----:B------:R-:W3:Y:S04]  /*2f9c0*/  LDL.LU.64 R166, [R1+0x800] ;  /* 0x0008000001a67983 */ /* 0x000ee80000300a00 */
[----:B------:R-:W4:Y:S04]  /*2f9d0*/  LDL.LU.64 R164, [R1+0x7f8] ;  /* 0x0007f80001a47983 */ /* 0x000f280000300a00 */
[----:B------:R-:W-:Y:S04]  /*2f9e0*/  @P3 STG.E.U8 desc[UR32][R176.64], R5 ;  /* 0x00000005b0003986 */ /* 0x000fe8000c101120 */
[----:B------:R-:W4:Y:S04]  /*2f9f0*/  LDL.LU.64 R170, [R1+0x7f0] ;  /* 0x0007f00001aa7983 */ /* 0x000f280000300a00 */
[----:B------:R-:W4:Y:S04]  /*2fa00*/  LDL.LU.64 R168, [R1+0x7e8] ;  /* 0x0007e80001a87983 */ /* 0x000f280000300a00 */
[----:B------:R0:W-:Y:S04]  /*2fa10*/  @P4 STG.E.U8 desc[UR32][R152.64], R158 ;  /* 0x0000009e98004986 */ /* 0x0001e8000c101120 */
[----:B0-----:R-:W3:Y:S01]  /*2fa20*/  LDL.LU.64 R152, [R1+0x1100] ;  /* 0x0011000001987983 */ /* 0x001ee20000300a00 */
[----:B------:R-:W-:-:S02]  /*2fa30*/  LOP3.LUT P4, RZ, R0, 0x8, RZ, 0xc0, !PT ;  /* 0x0000000800ff7812 */ /* 0x000fc4000788c0ff */
[C---:B------:R-:W-:Y:S01]  /*2fa40*/  PRMT R5, R159.reuse, 0x7772, RZ ;  /* 0x000077729f057816 */ /* 0x040fe200000000ff */
[----:B------:R-:W4:Y:S01]  /*2fa50*/  LDL.LU.64 R174, [R1+0x7e0] ;  /* 0x0007e00001ae7983 */ /* 0x000f220000300a00 */
[----:B------:R-:W-:-:S03]  /*2fa60*/  PRMT R159, R159, 0x7773, RZ ;  /* 0x000077739f9f7816 */ /* 0x000fc600000000ff */
[----:B------:R-:W4:Y:S04]  /*2fa70*/  LDL.LU.64 R172, [R1+0x7d8] ;  /* 0x0007d80001ac7983 */ /* 0x000f280000300a00 */
[----:B------:R-:W4:Y:S04]  /*2fa80*/  LDL.LU.64 R176, [R1+0x7d0] ;  /* 0x0007d00001b07983 */ /* 0x000f280000300a00 */
[----:B------:R0:W-:Y:S01]  /*2fa90*/  @P4 STG.E.U8 desc[UR32][R178.64], R5 ;  /* 0x00000005b2004986 */ /* 0x0001e2000c101120 */
[----:B------:R-:W-:-:S03]  /*2faa0*/  LOP3.LUT P4, RZ, R0, 0x4, RZ, 0xc0, !PT ;  /* 0x0000000400ff7812 */ /* 0x000fc6000788c0ff */
[----:B0-----:R-:W4:Y:S10]  /*2fab0*/  LDL.LU.64 R178, [R1+0x7c8] ;  /* 0x0007c80001b27983 */ /* 0x001f340000300a00 */
[----:B--2---:R-:W-:Y:S01]  /*2fac0*/  @P4 STG.E.U8 desc[UR32][R156.64], R159 ;  /* 0x0000009f9c004986 */ /* 0x004fe2000c101120 */
[----:B------:R-:W-:-:S02]  /*2fad0*/  LOP3.LUT P4, RZ, R0, 0x2, RZ, 0xc0, !PT ;  /* 0x0000000200ff7812 */ /* 0x000fc4000788c0ff */
[----:B---3--:R-:W-:-:S11]  /*2fae0*/  PRMT R5, R152, 0x7770, RZ ;  /* 0x0000777098057816 */ /* 0x008fd600000000ff */
[----:B------:R0:W-:Y:S04]  /*2faf0*/  @P4 STG.E.U8 desc[UR32][R154.64], R5 ;  /* 0x000000059a004986 */ /* 0x0001e8000c101120 */
[----:B0-----:R-:W2:Y:S01]  /*2fb00*/  LDL.LU.64 R154, [R1+0x10f8] ;  /* 0x0010f800019a7983 */ /* 0x001ea20000300a00 */
[----:B------:R-:W-:Y:S02]  /*2fb10*/  LOP3.LUT P4, RZ, R0, 0x1, RZ, 0xc0, !PT ;  /* 0x0000000100ff7812 */ /* 0x000fe4000788c0ff */
[----:B------:R-:W-:-:S11]  /*2fb20*/  PRMT R0, R152, 0x7771, RZ ;  /* 0x0000777198007816 */ /* 0x000fd600000000ff */
[----:B------:R0:W-:Y:S01]  /*2fb30*/  @P4 STG.E.U8 desc[UR32][R162.64], R0 ;  /* 0x00000000a2004986 */ /* 0x0001e2000c101120 */
[----:B------:R-:W-:Y:S02]  /*2fb40*/  LOP3.LUT P4, RZ, R4, 0x80000000, RZ, 0xc0, !PT ;  /* 0x8000000004ff7812 */ /* 0x000fe4000788c0ff */
[----:B0-----:R-:W-:-:S11]  /*2fb50*/  PRMT R0, R153, 0x7770, RZ ;  /* 0x0000777099007816 */ /* 0x001fd600000000ff */
[----:B------:R0:W-:Y:S01]  /*2fb60*/  @P4 STG.E.U8 desc[UR32][R160.64], R0 ;  /* 0x00000000a0004986 */ /* 0x0001e2000c101120 */
[----:B------:R-:W-:Y:S02]  /*2fb70*/  LOP3.LUT P4, RZ, R4, 0x40000000, RZ, 0xc0, !PT ;  /* 0x4000000004ff7812 */ /* 0x000fe4000788c0ff */
[----:B0-----:R-:W-:-:S11]  /*2fb80*/  PRMT R0, R153, 0x7771, RZ ;  /* 0x0000777199007816 */ /* 0x001fd600000000ff */
[----:B------:R2:W-:Y:S01]  /*2fb90*/  @P4 STG.E.U8 desc[UR32][R166.64], R0 ;  /* 0x00000000a6004986 */ /* 0x0005e2000c101120 */
[----:B------:R-:W-:Y:S02]  /*2fba0*/  LOP3.LUT P4, RZ, R4, 0x20000000, RZ, 0xc0, !PT ;  /* 0x2000000004ff7812 */ /* 0x000fe4000788c0ff */
[C---:B------:R-:W-:Y:S02]  /*2fbb0*/  LOP3.LUT P5, RZ, R7.reuse, 0x2000, RZ, 0xc0, !PT ;  /* 0x0000200007ff7812 */ /* 0x040fe400078ac0ff */
[C---:B------:R-:W-:Y:S02]  /*2fbc0*/  LOP3.LUT P6, RZ, R7.reuse, 0x4000, RZ, 0xc0, !PT ;  /* 0x0000400007ff7812 */ /* 0x040fe400078cc0ff */
[C---:B------:R-:W-:Y:S02]  /*2fbd0*/  LOP3.LUT P0, RZ, R7.reuse, 0x8000, RZ, 0xc0, !PT ;  /* 0x0000800007ff7812 */ /* 0x040fe4000780c0ff */
[C---:B------:R-:W-:Y:S02]  /*2fbe0*/  LOP3.LUT P1, RZ, R7.reuse, 0x10000, RZ, 0xc0, !PT ;  /* 0x0001000007ff7812 */ /* 0x040fe4000782c0ff */
[----:B------:R-:W-:-:S02]  /*2fbf0*/  LOP3.LUT P2, RZ, R7, 0x20000, RZ, 0xc0, !PT ;  /* 0x0002000007ff7812 */ /* 0x000fc4000784c0ff */
[----:B------:R-:W-:Y:S02]  /*2fc00*/  LOP3.LUT P3, RZ, R7, 0x40000, RZ, 0xc0, !PT ;  /* 0x0004000007ff7812 */ /* 0x000fe4000786c0ff */
[----:B--2---:R-:W-:-:S05]  /*2fc10*/  PRMT R0, R154, 0x7770, RZ ;  /* 0x000077709a007816 */ /* 0x004fca00000000ff */
[----:B----4-:R0:W-:Y:S01]  /*2fc20*/  @P4 STG.E.U8 desc[UR32][R164.64], R0 ;  /* 0x00000000a4004986 */ /* 0x0101e2000c101120 */
[----:B------:R-:W-:Y:S02]  /*2fc30*/  LOP3.LUT P4, RZ, R4, 0x10000000, RZ, 0xc0, !PT ;  /* 0x1000000004ff7812 */ /* 0x000fe4000788c0ff */
[----:B0-----:R-:W-:-:S11]  /*2fc40*/  PRMT R0, R154, 0x7771, RZ ;  /* 0x000077719a007816 */ /* 0x001fd600000000ff */
[----:B------:R0:W-:Y:S02]  /*2fc50*/  @P4 STG.E.U8 desc[UR32][R170.64], R0 ;  /* 0x00000000aa004986 */ /* 0x0001e4000c101120 */
[----:B0-----:R-:W-:-:S05]  /*2fc60*/  PRMT R0, R155, 0x7770, RZ ;  /* 0x000077709b007816 */ /* 0x001fca00000000ff */
[----:B------:R0:W-:Y:S02]  /*2fc70*/  @P5 STG.E.U8 desc[UR32][R168.64], R0 ;  /* 0x00000000a8005986 */ /* 0x0001e4000c101120 */
[----:B0-----:R-:W-:-:S05]  /*2fc80*/  PRMT R0, R155, 0x7771, RZ ;  /* 0x000077719b007816 */ /* 0x001fca00000000ff */
[----:B------:R0:W-:Y:S02]  /*2fc90*/  @P6 STG.E.U8 desc[UR32][R174.64], R0 ;  /* 0x00000000ae006986 */ /* 0x0001e4000c101120 */
[C---:B0-----:R-:W-:Y:S02]  /*2fca0*/  PRMT R0, R152.reuse, 0x7772, RZ ;  /* 0x0000777298007816 */ /* 0x041fe400000000ff */
[----:B------:R-:W-:-:S03]  /*2fcb0*/  PRMT R152, R152, 0x7773, RZ ;  /* 0x0000777398987816 */ /* 0x000fc600000000ff */
[----:B------:R0:W-:Y:S04]  /*2fcc0*/  @P0 STG.E.U8 desc[UR32][R172.64], R0 ;  /* 0x00000000ac000986 */ /* 0x0001e8000c101120 */
[----:B------:R-:W-:Y:S01]  /*2fcd0*/  @P1 STG.E.U8 desc[UR32][R176.64], R152 ;  /* 0x00000098b0001986 */ /* 0x000fe2000c101120 */
[C---:B0-----:R-:W-:Y:S02]  /*2fce0*/  PRMT R0, R153.reuse, 0x7772, RZ ;  /* 0x0000777299007816 */ /* 0x041fe400000000ff */
[----:B------:R-:W-:-:S03]  /*2fcf0*/  PRMT R153, R153, 0x7773, RZ ;  /* 0x0000777399997816 */ /* 0x000fc600000000ff */
[----:B------:R-:W-:Y:S04]  /*2fd00*/  @P2 STG.E.U8 desc[UR32][R178.64], R0 ;  /* 0x00000000b2002986 */ /* 0x000fe8000c101120 */
[----:B------:R0:W-:Y:S04]  /*2fd10*/  @P3 STG.E.U8 desc[UR32][R8.64], R153 ;  /* 0x0000009908003986 */ /* 0x0001e8000c101120 */
[----:B0-----:R-:W2:Y:S04]  /*2fd20*/  LDL.LU.64 R8, [R1+0x10f0] ;  /* 0x0010f00001087983 */ /* 0x001ea80000300a00 */
[----:B------:R-:W3:Y:S01]  /*2fd30*/  LDL.LU.64 R174, [R1+0x7b8] ;  /* 0x0007b80001ae7983 */ /* 0x000ee20000300a00 */
[----:B------:R-:W-:-:S02]  /*2fd40*/  LOP3.LUT P0, RZ, R7, 0x80000, RZ, 0xc0, !PT ;  /* 0x0008000007ff7812 */ /* 0x000fc4000780c0ff */
[C---:B------:R-:W-:Y:S01]  /*2fd50*/  LOP3.LUT P1, RZ, R7.reuse, 0x100000, RZ, 0xc0, !PT ;  /* 0x0010000007ff7812 */ /* 0x040fe2000782c0ff */
[----:B------:R-:W4:Y:S01]  /*2fd60*/  LDL.LU.64 R172, [R1+0x7a8] ;  /* 0x0007a80001ac7983 */ /* 0x000f220000300a00 */
[C---:B------:R-:W-:Y:S02]  /*2fd70*/  PRMT R0, R154.reuse, 0x7772, RZ ;  /* 0x000077729a007816 */ /* 0x040fe400000000ff */
[----:B------:R-:W-:Y:S01]  /*2fd80*/  PRMT R154, R154, 0x7773, RZ ;  /* 0x000077739a9a7816 */ /* 0x000fe200000000ff */
[----:B------:R-:W2:Y:S04]  /*2fd90*/  LDL.LU.64 R176, [R1+0x7a0] ;  /* 0x0007a00001b07983 */ /* 0x000ea80000300a00 */
[----:B------:R-:W2:Y:S04]  /*2fda0*/  LDL.LU.64 R178, [R1+0x790] ;  /* 0x0007900001b27983 */ /* 0x000ea80000300a00 */
[----:B------:R-:W2:Y:S04]  /*2fdb0*/  LDL.LU.64 R158, [R1+0x788] ;  /* 0x00078800019e7983 */ /* 0x000ea80000300a00 */
        /* <DEDUP_REMOVED lines=10> */
[----:B------:R-:W-:Y:S01]  /*2fe60*/  LOP3.LUT P4, RZ, R7, 0x10000000, RZ, 0xc0, !PT ;  /* 0x1000000007ff7812 */ /* 0x000fe2000788c0ff */
[----:B---3--:R-:W-:Y:S04]  /*2fe70*/  @P0 STG.E.U8 desc[UR32][R174.64], R0 ;  /* 0x00000000ae000986 */ /* 0x008fe8000c101120 */
[----:B------:R0:W-:Y:S04]  /*2fe80*/  @P1 STG.E.U8 desc[UR32][R148.64], R154 ;  /* 0x0000009a94001986 */ /* 0x0001e8000c101120 */
[----:B0-----:R-:W3:Y:S01]  /*2fe90*/  LDL.LU.64 R148, [R1+0x10e8] ;  /* 0x0010e80001947983 */ /* 0x001ee20000300a00 */
[----:B------:R-:W-:-:S02]  /*2fea0*/  LOP3.LUT R4, R4, 0xff7fffff, RZ, 0xc0, !PT ;  /* 0xff7fffff04047812 */ /* 0x000fc400078ec0ff */
[C---:B------:R-:W-:Y:S01]  /*2feb0*/  LOP3.LUT P2, RZ, R7.reuse, 0x200000, RZ, 0xc0, !PT ;  /* 0x0020000007ff7812 */ /* 0x040fe2000784c0ff */
[----:B------:R-:W3:Y:S01]  /*2fec0*/  LDL.LU.64 R162, [R1+0x778] ;  /* 0x0007780001a27983 */ /* 0x000ee20000300a00 */
[----:B------:R-:W-:Y:S02]  /*2fed0*/  @P4 LOP3.LUT R4, R4, 0x800000, RZ, 0xfc, !PT ;  /* 0x0080000004044812 */ /* 0x000fe400078efcff */
[C---:B------:R-:W-:Y:S01]  /*2fee0*/  LOP3.LUT P4, RZ, R7.reuse, 0x8000000, RZ, 0xc0, !PT ;  /* 0x0800000007ff7812 */ /* 0x040fe2000788c0ff */
[----:B------:R-:W3:Y:S01]  /*2fef0*/  LDL.LU.64 R160, [R1+0x770] ;  /* 0x0007700001a07983 */ /* 0x000ee20000300a00 */
[----:B------:R-:W-:Y:S02]  /*2ff00*/  LOP3.LUT R4, R4, 0xfeffffff, RZ, 0xc0, !PT ;  /* 0xfeffffff04047812 */ /* 0x000fe400078ec0ff */
[----:B------:R-:W-:Y:S01]  /*2ff10*/  LOP3.LUT P3, RZ, R7, 0x400000, RZ, 0xc0, !PT ;  /* 0x0040000007ff7812 */ /* 0x000fe2000786c0ff */
[----:B------:R-:W3:Y:S01]  /*2ff20*/  LDL.LU.64 R166, [R1+0x768] ;  /* 0x0007680001a67983 */ /* 0x000ee20000300a00 */
[----:B------:R-:W-:-:S07]  /*2ff30*/  PRMT R0, R155, 0x7772, RZ ;  /* 0x000077729b007816 */ /* 0x000fce00000000ff */
[----:B------:R-:W-:Y:S01]  /*2ff40*/  @P4 LOP3.LUT R4, R4, 0x1000000, RZ, 0xfc, !PT ;  /* 0x0100000004044812 */ /* 0x000fe200078efcff */
[----:B------:R-:W3:Y:S01]  /*2ff50*/  LDL.LU.64 R164, [R1+0x760] ;  /* 0x0007600001a47983 */ /* 0x000ee20000300a00 */
[----:B------:R-:W-:Y:S02]  /*2ff60*/  LOP3.LUT P4, RZ, R7, 0x4000000, RZ, 0xc0, !PT ;  /* 0x0400000007ff7812 */ /* 0x000fe4000788c0ff */
[----:B------:R-:W-:Y:S01]  /*2ff70*/  LOP3.LUT R4, R4, 0xfdffffff, RZ, 0xc0, !PT ;  /* 0xfdffffff04047812 */ /* 0x000fe200078ec0ff */
[----:B----4-:R3:W-:Y:S01]  /*2ff80*/  @P2 STG.E.U8 desc[UR32][R172.64], R0 ;  /* 0x00000000ac002986 */ /* 0x0107e2000c101120 */
[----:B------:R-:W-:-:S03]  /*2ff90*/  PRMT R155, R155, 0x7773, RZ ;  /* 0x000077739b9b7816 */ /* 0x000fc600000000ff */
[----:B------:R-:W4:Y:S06]  /*2ffa0*/  LDL.LU.64 R170, [R1+0x758] ;  /* 0x0007580001aa7983 */ /* 0x000f2c0000300a00 */
[----:B------:R-:W-:Y:S01]  /*2ffb0*/  @P4 LOP3.LUT R4, R4, 0x2000000, RZ, 0xfc, !PT ;  /* 0x0200000004044812 */ /* 0x000fe200078efcff */
[----:B--2---:R-:W-:Y:S01]  /*2ffc0*/  @P3 STG.E.U8 desc[UR32][R176.64], R155 ;  /* 0x0000009bb0003986 */ /* 0x004fe2000c101120 */
[----:B------:R-:W-:Y:S02]  /*2ffd0*/  LOP3.LUT P4, RZ, R7, 0x2000000, RZ, 0xc0, !PT ;  /* 0x0200000007ff7812 */ /* 0x000fe4000788c0ff */
[----:B------:R-:W-:Y:S01]  /*2ffe0*/  LOP3.LUT R4, R4, 0xfbffffff, RZ, 0xc0, !PT ;  /* 0xfbffffff04047812 */ /* 0x000fe200078ec0ff */
[----:B------:R-:W2:Y:S10]  /*2fff0*/  LDL.LU.64 R168, [R1+0x750] ;  /* 0x0007500001a87983 */ /* 0x000eb40000300a00 */
[----:B------:R-:W-:-:S02]  /*30000*/  @P4 LOP3.LUT R4, R4, 0x4000000, RZ, 0xfc, !PT ;  /* 0x0400000004044812 */ /* 0x000fc400078efcff */
[----:B------:R-:W-:Y:S02]  /*30010*/  LOP3.LUT P4, RZ, R7, 0x1000000, RZ, 0xc0, !PT ;  /* 0x0100000007ff7812 */ /* 0x000fe4000788c0ff */
[----:B------:R-:W-:-:S11]  /*30020*/  LOP3.LUT R4, R4, 0xf7ffffff, RZ, 0xc0, !PT ;  /* 0xf7ffffff04047812 */ /* 0x000fd600078ec0ff */
[----:B------:R-:W-:Y:S02]  /*30030*/  @P4 LOP3.LUT R4, R4, 0x8000000, RZ, 0xfc, !PT ;  /* 0x0800000004044812 */ /* 0x000fe400078efcff */
[----:B------:R-:W-:Y:S02]  /*30040*/  LOP3.LUT P4, RZ, R7, 0x800000, RZ, 0xc0, !PT ;  /* 0x0080000007ff7812 */ /* 0x000fe4000788c0ff */
[----:B---3--:R-:W-:-:S11]  /*30050*/  PRMT R0, R148, 0x7770, RZ ;  /* 0x0000777094007816 */ /* 0x008fd600000000ff */
[----:B------:R0:W-:Y:S04]  /*30060*/  @P4 STG.E.U8 desc[UR32][R150.64], R0 ;  /* 0x0000000096004986 */ /* 0x0001e8000c101120 */
[----:B0-----:R-:W3:Y:S01]  /*30070*/  LDL.LU.64 R150, [R1+0x10e0] ;  /* 0x0010e00001967983 */ /* 0x001ee20000300a00 */
[----:B------:R-:W-:-:S03]  /*30080*/  LOP3.LUT P4, RZ, R4, 0x8000000, RZ, 0xc0, !PT ;  /* 0x0800000004ff7812 */ /* 0x000fc6000788c0ff */
[----:B------:R-:W2:Y:S01]  /*30090*/  LDL.LU.64 R174, [R1+0x748] ;  /* 0x0007480001ae7983 */ /* 0x000ea20000300a00 */
[----:B------:R-:W-:-:S03]  /*300a0*/  PRMT R0, R148, 0x7771, RZ ;  /* 0x0000777194007816 */ /* 0x000fc600000000ff */
[----:B------:R-:W2:Y:S04]  /*300b0*/  LDL.LU.64 R172, [R1+0x740] ;  /* 0x0007400001ac7983 */ /* 0x000ea80000300a00 */
[----:B------:R-:W2:Y:S04]  /*300c0*/  LDL.LU.64 R176, [R1+0x738] ;  /* 0x0007380001b07983 */ /* 0x000ea80000300a00 */
[----:B------:R0:W-:Y:S04]  /*300d0*/  @P4 STG.E.U8 desc[UR32][R178.64], R0 ;  /* 0x00000000b2004986 */ /* 0x0001e8000c101120 */
[----:B0-----:R-:W2:Y:S01]  /*300e0*/  LDL.LU.64 R178, [R1+0x730] ;  /* 0x0007300001b27983 */ /* 0x001ea20000300a00 */
[----:B------:R-:W-:-:S02]  /*300f0*/  LOP3.LUT P4, RZ, R4, 0x4000000, RZ, 0xc0, !PT ;  /* 0x0400000004ff7812 */ /* 0x000fc4000788c0ff */
[----:B------:R-:W-:-:S11]  /*30100*/  PRMT R0, R149, 0x7770, RZ ;  /* 0x0000777095007816 */ /* 0x000fd600000000ff */
        /* <DEDUP_REMOVED lines=11> */
[----:B---3--:R-:W-:-:S05]  /*301c0*/  PRMT R0, R150, 0x7770, RZ ;  /* 0x0000777096007816 */ /* 0x008fca00000000ff */
        /* <DEDUP_REMOVED lines=11> */
[C---:B0-----:R-:W-:Y:S02]  /*30280*/  PRMT R0, R148.reuse, 0x7772, RZ ;  /* 0x0000777294007816 */ /* 0x041fe400000000ff */
[----:B------:R-:W-:-:S09]  /*30290*/  PRMT R148, R148, 0x7773, RZ ;  /* 0x0000777394947816 */ /* 0x000fd200000000ff */
[----:B----4-:R0:W-:Y:S04]  /*302a0*/  @P4 STG.E.U8 desc[UR32][R170.64], R0 ;  /* 0x00000000aa004986 */ /* 0x0101e8000c101120 */
[----:B--2---:R-:W-:Y:S01]  /*302b0*/  @P5 STG.E.U8 desc[UR32][R168.64], R148 ;  /* 0x00000094a8005986 */ /* 0x004fe2000c101120 */
[C---:B0-----:R-:W-:Y:S02]  /*302c0*/  PRMT R0, R149.reuse, 0x7772, RZ ;  /* 0x0000777295007816 */ /* 0x041fe400000000ff */
[----:B------:R-:W-:-:S03]  /*302d0*/  PRMT R149, R149, 0x7773, RZ ;  /* 0x0000777395957816 */ /* 0x000fc600000000ff */
[----:B------:R0:W-:Y:S04]  /*302e0*/  @P6 STG.E.U8 desc[UR32][R174.64], R0 ;  /* 0x00000000ae006986 */ /* 0x0001e8000c101120 */
[----:B------:R-:W-:Y:S01]  /*302f0*/  @P0 STG.E.U8 desc[UR32][R172.64], R149 ;  /* 0x00000095ac000986 */ /* 0x000fe2000c101120 */
[C---:B0-----:R-:W-:Y:S02]  /*30300*/  PRMT R0, R150.reuse, 0x7772, RZ ;  /* 0x0000777296007816 */ /* 0x041fe400000000ff */
[----:B------:R-:W-:-:S03]  /*30310*/  PRMT R150, R150, 0x7773, RZ ;  /* 0x0000777396967816 */ /* 0x000fc600000000ff */
[----:B------:R0:W-:Y:S04]  /*30320*/  @P1 STG.E.U8 desc[UR32][R176.64], R0 ;  /* 0x00000000b0001986 */ /* 0x0001e8000c101120 */
[----:B------:R-:W-:Y:S01]  /*30330*/  @P2 STG.E.U8 desc[UR32][R178.64], R150 ;  /* 0x00000096b2002986 */ /* 0x000fe2000c101120 */
[----:B0-----:R-:W-:-:S05]  /*30340*/  PRMT R0, R151, 0x7772, RZ ;  /* 0x0000777297007816 */ /* 0x001fca00000000ff */
[----:B------:R0:W-:Y:S04]  /*30350*/  @P3 STG.E.U8 desc[UR32][R144.64], R0 ;  /* 0x0000000090003986 */ /* 0x0001e8000c101120 */
[----:B0-----:R-:W2:Y:S04]  /*30360*/  LDL.LU.64 R144, [R1+0x10d8] ;  /* 0x0010d80001907983 */ /* 0x001ea80000300a00 */
[----:B------:R-:W3:Y:S04]  /*30370*/  LDL.LU.64 R168, [R1+0x720] ;  /* 0x0007200001a87983 */ /* 0x000ee80000300a00 */
[----:B------:R-:W4:Y:S01]  /*30380*/  LDL.LU.64 R174, [R1+0x718] ;  /* 0x0007180001ae7983 */ /* 0x000f220000300a00 */
[----:B------:R-:W-:-:S02]  /*30390*/  LOP3.LUT P0, RZ, R8, 0x40, RZ, 0xc0, !PT ;  /* 0x0000004008ff7812 */ /* 0x000fc4000780c0ff */
[C---:B------:R-:W-:Y:S01]  /*303a0*/  LOP3.LUT P1, RZ, R8.reuse, 0x80, RZ, 0xc0, !PT ;  /* 0x0000008008ff7812 */ /* 0x040fe2000782c0ff */
[----:B------:R-:W4:Y:S01]  /*303b0*/  LDL.LU.64 R172, [R1+0x708] ;  /* 0x0007080001ac7983 */ /* 0x000f220000300a00 */
[C---:B------:R-:W-:Y:S02]  /*303c0*/  LOP3.LUT P2, RZ, R8.reuse, 0x100, RZ, 0xc0, !PT ;  /* 0x0000010008ff7812 */ /* 0x040fe4000784c0ff */
[----:B------:R-:W-:Y:S01]  /*303d0*/  PRMT R151, R151, 0x7773, RZ ;  /* 0x0000777397977816 */ /* 0x000fe200000000ff */
[----:B------:R-:W4:Y:S04]  /*303e0*/  LDL.LU.64 R176, [R1+0x700] ;  /* 0x0007000001b07983 */ /* 0x000f280000300a00 */
        /* <DEDUP_REMOVED lines=14> */
[C---:B--2---:R-:W-:Y:S01]  /*304d0*/  PRMT R0, R144.reuse, 0x7770, RZ ;  /* 0x0000777090007816 */ /* 0x044fe200000000ff */
[----:B---3--:R-:W-:Y:S04]  /*304e0*/  @P0 STG.E.U8 desc[UR32][R168.64], R151 ;  /* 0x00000097a8000986 */ /* 0x008fe8000c101120 */
[----:B----4-:R0:W-:Y:S02]  /*304f0*/  @P1 STG.E.U8 desc[UR32][R174.64], R0 ;  /* 0x00000000ae001986 */ /* 0x0101e4000c101120 */
[----:B0-----:R-:W-:-:S05]  /*30500*/  PRMT R0, R144, 0x7771, RZ ;  /* 0x0000777190007816 */ /* 0x001fca00000000ff */
[----:B------:R0:W-:Y:S04]  /*30510*/  @P2 STG.E.U8 desc[UR32][R146.64], R0 ;  /* 0x0000000092002986 */ /* 0x0001e8000c101120 */
[----:B0-----:R-:W2:Y:S01]  /*30520*/  LDL.LU.64 R146, [R1+0x10d0] ;  /* 0x0010d00001927983 */ /* 0x001ea20000300a00 */
[----:B------:R-:W-:Y:S02]  /*30530*/  @P4 LOP3.LUT R4, R4, 0x4000, RZ, 0xfc, !PT ;  /* 0x0000400004044812 */ /* 0x000fe400078efcff */
[----:B------:R-:W-:Y:S01]  /*30540*/  LOP3.LUT P4, RZ, R8, 0x8000, RZ, 0xc0, !PT ;  /* 0x0000800008ff7812 */ /* 0x000fe2000788c0ff */
[----:B------:R-:W3:Y:S01]  /*30550*/  LDL.LU.64 R170, [R1+0x6c0] ;  /* 0x0006c00001aa7983 */ /* 0x000ee20000300a00 */
[----:B------:R-:W-:Y:S02]  /*30560*/  LOP3.LUT R4, R4, 0xffff7fff, RZ, 0xc0, !PT ;  /* 0xffff7fff04047812 */ /* 0x000fe400078ec0ff */
[----:B------:R-:W-:Y:S01]  /*30570*/  LOP3.LUT P3, RZ, R8, 0x200, RZ, 0xc0, !PT ;  /* 0x0000020008ff7812 */ /* 0x000fe2000786c0ff */
[----:B------:R-:W4:Y:S01]  /*30580*/  LDL.LU.64 R168, [R1+0x6b8] ;  /* 0x0006b80001a87983 */ /* 0x000f220000300a00 */
[----:B------:R-:W-:-:S03]  /*30590*/  PRMT R0, R145, 0x7770, RZ ;  /* 0x0000777091007816 */ /* 0x000fc600000000ff */
[----:B------:R-:W4:Y:S04]  /*305a0*/  LDL.LU.64 R174, [R1+0x6b0] ;  /* 0x0006b00001ae7983 */ /* 0x000f280000300a00 */
        /* <DEDUP_REMOVED lines=15> */
[----:B0-----:R-:W4:Y:S01]  /*306a0*/  LDL.LU.64 R172, [R1+0x6a8] ;  /* 0x0006a80001ac7983 */ /* 0x001f220000300a00 */
[----:B------:R-:W-:-:S11]  /*306b0*/  PRMT R0, R145, 0x7771, RZ ;  /* 0x0000777191007816 */ /* 0x000fd600000000ff */
[----:B------:R0:W-:Y:S01]  /*306c0*/  @P4 STG.E.U8 desc[UR32][R176.64], R0 ;  /* 0x00000000b0004986 */ /* 0x0001e2000c101120 */
[----:B------:R-:W-:-:S03]  /*306d0*/  LOP3.LUT P4, RZ, R4, 0x80000, RZ, 0xc0, !PT ;  /* 0x0008000004ff7812 */ /* 0x000fc6000788c0ff */
[----:B0-----:R-:W4:Y:S01]  /*306e0*/  LDL.LU.64 R176, [R1+0x6a0] ;  /* 0x0006a00001b07983 */ /* 0x001f220000300a00 */
[----:B--2---:R-:W-:-:S09]  /*306f0*/  PRMT R0, R146, 0x7770, RZ ;  /* 0x0000777092007816 */ /* 0x004fd200000000ff */
[----:B------:R0:W-:Y:S01]  /*30700*/  @P4 STG.E.U8 desc[UR32][R178.64], R0 ;  /* 0x00000000b2004986 */ /* 0x0001e2000c101120 */
[----:B------:R-:W-:Y:S02]  /*30710*/  LOP3.LUT P4, RZ, R4, 0x40000, RZ, 0xc0, !PT ;  /* 0x0004000004ff7812 */ /* 0x000fe4000788c0ff */
[----:B0-----:R-:W-:Y:S01]  /*30720*/  PRMT R0, R146, 0x7771, RZ ;  /* 0x0000777192007816 */ /* 0x001fe200000000ff */
[----:B------:R-:W2:Y:S10]  /*30730*/  LDL.LU.64 R178, [R1+0x698] ;  /* 0x0006980001b27983 */ /* 0x000eb40000300a00 */
[----:B------:R0:W-:Y:S01]  /*30740*/  @P4 STG.E.U8 desc[UR32][R156.64], R0 ;  /* 0x000000009c004986 */ /* 0x0001e2000c101120 */
[----:B------:R-:W-:-:S02]  /*30750*/  LOP3.LUT P4, RZ, R4, 0x20000, RZ, 0xc0, !PT ;  /* 0x0002000004ff7812 */ /* 0x000fc4000788c0ff */
        /* <DEDUP_REMOVED lines=9> */
[----:B------:R-:W-:-:S11]  /*307f0*/  PRMT R144, R144, 0x7773, RZ ;  /* 0x0000777390907816 */ /* 0x000fd600000000ff */
[----:B------:R-:W-:Y:S01]  /*30800*/  @P4 STG.E.U8 desc[UR32][R164.64], R144 ;  /* 0x00000090a4004986 */ /* 0x000fe2000c101120 */
[----:B------:R-:W-:Y:S02]  /*30810*/  LOP3.LUT P4, RZ, R4, 0x2000, RZ, 0xc0, !PT ;  /* 0x0000200004ff7812 */ /* 0x000fe4000788c0ff */
[----:B0-----:R-:W-:-:S11]  /*30820*/  PRMT R0, R145, 0x7772, RZ ;  /* 0x0000777291007816 */ /* 0x001fd600000000ff */
[----:B------:R0:W-:Y:S04]  /*30830*/  @P4 STG.E.U8 desc[UR32][R140.64], R0 ;  /* 0x000000008c004986 */ /* 0x0001e8000c101120 */
[----:B0-----:R-:W2:Y:S01]  /*30840*/  LDL.LU.64 R140, [R1+0x10c8] ;  /* 0x0010c800018c7983 */ /* 0x001ea20000300a00 */
[----:B------:R-:W-:Y:S02]  /*30850*/  LOP3.LUT P4, RZ, R4, 0x1000, RZ, 0xc0, !PT ;  /* 0x0000100004ff7812 */ /* 0x000fe4000788c0ff */
[C---:B------:R-:W-:Y:S02]  /*30860*/  LOP3.LUT P5, RZ, R8.reuse, 0x80000, RZ, 0xc0, !PT ;  /* 0x0008000008ff7812 */ /* 0x040fe400078ac0ff */
[C---:B------:R-:W-:Y:S02]  /*30870*/  LOP3.LUT P6, RZ, R8.reuse, 0x100000, RZ, 0xc0, !PT ;  /* 0x0010000008ff7812 */ /* 0x040fe400078cc0ff */
[----:B------:R-:W-:-:S02]  /*30880*/  LOP3.LUT P0, RZ, R8, 0x200000, RZ, 0xc0, !PT ;  /* 0x0020000008ff7812 */ /* 0x000fc4000780c0ff */
[----:B------:R-:W-:Y:S02]  /*30890*/  PRMT R145, R145, 0x7773, RZ ;  /* 0x0000777391917816 */ /* 0x000fe400000000ff */
[----:B------:R-:W-:Y:S02]  /*308a0*/  PRMT R0, R146, 0x7772, RZ ;  /* 0x0000777292007816 */ /* 0x000fe400000000ff */
[C---:B------:R-:W-:Y:S01]  /*308b0*/  LOP3.LUT P1, RZ, R8.reuse, 0x400000, RZ, 0xc0, !PT ;  /* 0x0040000008ff7812 */ /* 0x040fe2000782c0ff */
[----:B---3--:R-:W-:Y:S01]  /*308c0*/  @P4 STG.E.U8 desc[UR32][R170.64], R145 ;  /* 0x00000091aa004986 */ /* 0x008fe2000c101120 */
[----:B------:R-:W-:Y:S02]  /*308d0*/  LOP3.LUT P2, RZ, R8, 0x800000, RZ, 0xc0, !PT ;  /* 0x0080000008ff7812 */ /* 0x000fe4000784c0ff */
[----:B------:R-:W-:Y:S01]  /*308e0*/  PRMT R146, R146, 0x7773, RZ ;  /* 0x0000777392927816 */ /* 0x000fe200000000ff */
[----:B----4-:R0:W-:Y:S01]  /*308f0*/  @P5 STG.E.U8 desc[UR32][R168.64], R0 ;  /* 0x00000000a8005986 */ /* 0x0101e2000c101120 */
[----:B------:R-:W-:-:S03]  /*30900*/  LOP3.LUT P3, RZ, R8, 0x1000000, RZ, 0xc0, !PT ;  /* 0x0100000008ff7812 */ /* 0x000fc6000786c0ff */
[----:B------:R-:W-:Y:S01]  /*30910*/  @P6 STG.E.U8 desc[UR32][R174.64], R146 ;  /* 0x00000092ae006986 */ /* 0x000fe2000c101120 */
[C---:B0-----:R-:W-:Y:S02]  /*30920*/  PRMT R0, R147.reuse, 0x7772, RZ ;  /* 0x0000777293007816 */ /* 0x041fe400000000ff */
[----:B------:R-:W-:-:S03]  /*30930*/  PRMT R147, R147, 0x7773, RZ ;  /* 0x0000777393937816 */ /* 0x000fc600000000ff */
[----:B------:R2:W-:Y:S04]  /*30940*/  @P0 STG.E.U8 desc[UR32][R172.64], R0 ;  /* 0x00000000ac000986 */ /* 0x0005e8000c101120 */
[----:B------:R-:W-:Y:S01]  /*30950*/  @P1 STG.E.U8 desc[UR32][R176.64], R147 ;  /* 0x00000093b0001986 */ /* 0x000fe2000c101120 */
[----:B--2---:R-:W-:-:S05]  /*30960*/  PRMT R0, R140, 0x7770, RZ ;  /* 0x000077708c007816 */ /* 0x004fca00000000ff */
[----:B------:R0:W-:Y:S02]  /*30970*/  @P2 STG.E.U8 desc[UR32][R178.64], R0 ;  /* 0x00000000b2002986 */ /* 0x0001e4000c101120 */
[----:B0-----:R-:W-:-:S05]  /*30980*/  PRMT R0, R140, 0x7771, RZ ;  /* 0x000077718c007816 */ /* 0x001fca00000000ff */
[----:B------:R0:W-:Y:S04]  /*30990*/  @P3 STG.E.U8 desc[UR32][R142.64], R0 ;  /* 0x000000008e003986 */ /* 0x0001e8000c101120 */
[----:B0-----:R-:W2:Y:S04]  /*309a0*/  LDL.LU.64 R142, [R1+0x10c0] ;  /* 0x0010c000018e7983 */ /* 0x001ea80000300a00 */
[----:B------:R-:W3:Y:S04]  /*309b0*/  LDL.LU.64 R164, [R1+0x688] ;  /* 0x0006880001a47983 */ /* 0x000ee80000300a00 */
[----:B------:R-:W4:Y:S04]  /*309c0*/  LDL.LU.64 R170, [R1+0x680] ;  /* 0x0006800001aa7983 */ /* 0x000f280000300a00 */
[----:B------:R-:W2:Y:S04]  /*309d0*/  LDL.LU.64 R168, [R1+0x678] ;  /* 0x0006780001a87983 */ /* 0x000ea80000300a00 */
[----:B------:R-:W2:Y:S04]  /*309e0*/  LDL.LU.64 R174, [R1+0x670] ;  /* 0x0006700001ae7983 */ /* 0x000ea80000300a00 */
[----:B------:R-:W2:Y:S04]  /*309f0*/  LDL.LU.64 R172, [R1+0x668] ;  /* 0x0006680001ac7983 */ /* 0x000ea80000300a00 */
[----:B------:R-:W2:Y:S04]  /*30a00*/  LDL.LU.64 R176, [R1+0x660] ;  /* 0x0006600001b07983 */ /* 0x000ea80000300a00 */
[----:B------:R-:W2:Y:S04]  /*30a10*/  LDL.LU.64 R178, [R1+0x658] ;  /* 0x0006580001b27983 */ /* 0x000ea80000300a00 */
[----:B------:R-:W2:Y:S04]  /*30a20*/  LDL.LU.64 R162, [R1+0x650] ;  /* 0x0006500001a27983 */ /* 0x000ea80000300a00 */
[----:B------:R-:W2:Y:S01]  /*30a30*/  LDL.LU.64 R160, [R1+0x648] ;  /* 0x0006480001a07983 */ /* 0x000ea20000300a00 */
[----:B------:R-:W-:-:S03]  /*30a40*/  LOP3.LUT P0, RZ, R8, 0x2000000, RZ, 0xc0, !PT ;  /* 0x0200000008ff7812 */ /* 0x000fc6000780c0ff */
[----:B------:R-:W2:Y:S01]  /*30a50*/  LDL.LU.64 R166, [R1+0x638] ;  /* 0x0006380001a67983 */ /* 0x000ea20000300a00 */
        /* <DEDUP_REMOVED lines=21> */
[----:B---3--:R0:W-:Y:S04]  /*30bb0*/  @P0 STG.E.U8 desc[UR32][R164.64], R0 ;  /* 0x00000000a4000986 */ /* 0x0081e8000c101120 */
[----:B0-----:R-:W3:Y:S01]  /*30bc0*/  LDL.LU.64 R164, [R1+0x630] ;  /* 0x0006300001a47983 */ /* 0x001ee20000300a00 */
[----:B------:R-:W-:-:S05]  /*30bd0*/  LOP3.LUT P1, RZ, R8, 0x4000000, RZ, 0xc0, !PT ;  /* 0x0400000008ff7812 */ /* 0x000fca000782c0ff */
[----:B------:R-:W-:Y:S02]  /*30be0*/  @P4 LOP3.LUT R4, R4, 0x400, RZ, 0xfc, !PT ;  /* 0x0000040004044812 */ /* 0x000fe400078efcff */
[C---:B------:R-:W-:Y:S02]  /*30bf0*/  LOP3.LUT P4, RZ, R8.reuse, 0x40000000, RZ, 0xc0, !PT ;  /* 0x4000000008ff7812 */ /* 0x040fe4000788c0ff */
[C---:B------:R-:W-:Y:S02]  /*30c00*/  LOP3.LUT P2, RZ, R8.reuse, 0x8000000, RZ, 0xc0, !PT ;  /* 0x0800000008ff7812 */ /* 0x040fe4000784c0ff */
[----:B------:R-:W-:Y:S02]  /*30c10*/  PRMT R0, R141, 0x7771, RZ ;  /* 0x000077718d007816 */ /* 0x000fe400000000ff */
[----:B------:R-:W-:Y:S02]  /*30c20*/  LOP3.LUT P3, RZ, R8, 0x10000000, RZ, 0xc0, !PT ;  /* 0x1000000008ff7812 */ /* 0x000fe4000786c0ff */
[----:B------:R-:W-:Y:S01]  /*30c30*/  LOP3.LUT R4, R4, 0xfffff7ff, RZ, 0xc0, !PT ;  /* 0xfffff7ff04047812 */ /* 0x000fe200078ec0ff */
[----:B----4-:R2:W-:Y:S04]  /*30c40*/  @P1 STG.E.U8 desc[UR32][R170.64], R0 ;  /* 0x00000000aa001986 */ /* 0x0105e8000c101120 */
[----:B------:R-:W-:-:S02]  /*30c50*/  @P4 LOP3.LUT R4, R4, 0x800, RZ, 0xfc, !PT ;  /* 0x0000080004044812 */ /* 0x000fc400078efcff */
[----:B------:R-:W-:Y:S02]  /*30c60*/  LOP3.LUT P4, RZ, R8, 0x20000000, RZ, 0xc0, !PT ;  /* 0x2000000008ff7812 */ /* 0x000fe4000788c0ff */
[C---:B--2---:R-:W-:Y:S01]  /*30c70*/  PRMT R0, R142.reuse, 0x7770, RZ ;  /* 0x000077708e007816 */ /* 0x044fe200000000ff */
[----:B------:R-:W2:Y:S04]  /*30c80*/  LDL.LU.64 R170, [R1+0x620] ;  /* 0x0006200001aa7983 */ /* 0x000ea80000300a00 */
[----:B------:R0:W-:Y:S02]  /*30c90*/  @P2 STG.E.U8 desc[UR32][R168.64], R0 ;  /* 0x00000000a8002986 */ /* 0x0001e4000c101120 */
[----:B0-----:R-:W-:Y:S02]  /*30ca0*/  PRMT R0, R142, 0x7771, RZ ;  /* 0x000077718e007816 */ /* 0x001fe400000000ff */
[----:B------:R-:W4:Y:S04]  /*30cb0*/  LDL.LU.64 R168, [R1+0x618] ;  /* 0x0006180001a87983 */ /* 0x000f280000300a00 */
[----:B------:R0:W-:Y:S02]  /*30cc0*/  @P3 STG.E.U8 desc[UR32][R174.64], R0 ;  /* 0x00000000ae003986 */ /* 0x0001e4000c101120 */
[----:B0-----:R-:W-:-:S02]  /*30cd0*/  PRMT R0, R143, 0x7770, RZ ;  /* 0x000077708f007816 */ /* 0x001fc400000000ff */
[----:B------:R-:W4:Y:S04]  /*30ce0*/  LDL.LU.64 R174, [R1+0x610] ;  /* 0x0006100001ae7983 */ /* 0x000f280000300a00 */
[----:B------:R0:W-:Y:S01]  /*30cf0*/  @P4 STG.E.U8 desc[UR32][R172.64], R0 ;  /* 0x00000000ac004986 */ /* 0x0001e2000c101120 */
[C---:B------:R-:W-:Y:S02]  /*30d00*/  LOP3.LUT P4, RZ, R4.reuse, 0x800, RZ, 0xc0, !PT ;  /* 0x0000080004ff7812 */ /* 0x040fe4000788c0ff */
[----:B0-----:R-:W-:Y:S01]  /*30d10*/  PRMT R0, R143, 0x7771, RZ ;  /* 0x000077718f007816 */ /* 0x001fe200000000ff */
[----:B------:R-:W4:Y:S10]  /*30d20*/  LDL.LU.64 R172, [R1+0x608] ;  /* 0x0006080001ac7983 */ /* 0x000f340000300a00 */
[----:B------:R0:W-:Y:S01]  /*30d30*/  @P4 STG.E.U8 desc[UR32][R176.64], R0 ;  /* 0x00000000b0004986 */ /* 0x0001e2000c101120 */
[----:B------:R-:W-:-:S02]  /*30d40*/  LOP3.LUT P4, RZ, R4, 0x400, RZ, 0xc0, !PT ;  /* 0x0000040004ff7812 */ /* 0x000fc4000788c0ff */
[----:B0-----:R-:W-:Y:S01]  /*30d50*/  PRMT R0, R140, 0x7772, RZ ;  /* 0x000077728c007816 */ /* 0x001fe200000000ff */
[----:B------:R-:W4:Y:S10]  /*30d60*/  LDL.LU.64 R176, [R1+0x600] ;  /* 0x0006000001b07983 */ /* 0x000f340000300a00 */
[----:B------:R0:W-:Y:S01]  /*30d70*/  @P4 STG.E.U8 desc[UR32][R178.64], R0 ;  /* 0x00000000b2004986 */ /* 0x0001e2000c101120 */
[----:B------:R-:W-:-:S02]  /*30d80*/  LOP3.LUT P4, RZ, R4, 0x200, RZ, 0xc0, !PT ;  /* 0x0000020004ff7812 */ /* 0x000fc4000788c0ff */
[----:B------:R-:W-:Y:S02]  /*30d90*/  PRMT R140, R140, 0x7773, RZ ;  /* 0x000077738c8c7816 */ /* 0x000fe400000000ff */
[----:B0-----:R-:W-:Y:S01]  /*30da0*/  PRMT R0, R141, 0x7772, RZ ;  /* 0x000077728d007816 */ /* 0x001fe200000000ff */
[----:B------:R-:W4:Y:S08]  /*30db0*/  LDL.LU.64 R178, [R1+0x5f8] ;  /* 0x0005f80001b27983 */ /* 0x000f300000300a00 */
[----:B------:R-:W-:Y:S01]  /*30dc0*/  @P4 STG.E.U8 desc[UR32][R162.64], R140 ;  /* 0x0000008ca2004986 */ /* 0x000fe2000c101120 */
[----:B------:R-:W-:-:S02]  /*30dd0*/  LOP3.LUT P4, RZ, R4, 0x100, RZ, 0xc0, !PT ;  /* 0x0000010004ff7812 */ /* 0x000fc4000788c0ff */
[----:B------:R-:W-:-:S11]  /*30de0*/  PRMT R141, R141, 0x7773, RZ ;  /* 0x000077738d8d7816 */ /* 0x000fd600000000ff */
[----:B------:R-:W-:Y:S01]  /*30df0*/  @P4 STG.E.U8 desc[UR32][R160.64], R0 ;  /* 0x00000000a0004986 */ /* 0x000fe2000c101120 */
[----:B------:R-:W-:-:S13]  /*30e00*/  LOP3.LUT P4, RZ, R4, 0x80, RZ, 0xc0, !PT ;  /* 0x0000008004ff7812 */ /* 0x000fda000788c0ff */
[----:B------:R0:W-:Y:S01]  /*30e10*/  @P4 STG.E.U8 desc[UR32][R136.64], R141 ;  /* 0x0000008d88004986 */ /* 0x0001e2000c101120 */
[----:B------:R-:W-:-:S03]  /*30e20*/  LOP3.LUT P4, RZ, R4, 0x40, RZ, 0xc0, !PT ;  /* 0x0000004004ff7812 */ /* 0x000fc6000788c0ff */
[----:B0-----:R-:W4:Y:S01]  /*30e30*/  LDL.LU.64 R136, [R1+0x10b8] ;  /* 0x0010b80001887983 */ /* 0x001f220000300a00 */
[----:B------:R-:W-:-:S09]  /*30e40*/  PRMT R0, R142, 0x7772, RZ ;  /* 0x000077728e007816 */ /* 0x000fd200000000ff */
[----:B------:R0:W-:Y:S01]  /*30e50*/  @P4 STG.E.U8 desc[UR32][R166.64], R0 ;  /* 0x00000000a6004986 */ /* 0x0001e2000c101120 */
[----:B------:R-:W-:Y:S02]  /*30e60*/  LOP3.LUT P4, RZ, R4, 0x20, RZ, 0xc0, !PT ;  /* 0x0000002004ff7812 */ /* 0x000fe4000788c0ff */
[----:B------:R-:W-:Y:S02]  /*30e70*/  PRMT R142, R142, 0x7773, RZ ;  /* 0x000077738e8e7816 */ /* 0x000fe400000000ff */
[----:B0-----:R-:W-:-:S09]  /*30e80*/  PRMT R0, R143, 0x7772, RZ ;  /* 0x000077728f007816 */ /* 0x001fd200000000ff */
[----:B---3--:R-:W-:Y:S01]  /*30e90*/  @P4 STG.E.U8 desc[UR32][R164.64], R142 ;  /* 0x0000008ea4004986 */ /* 0x008fe2000c101120 */
[----:B------:R-:W-:-:S13]  /*30ea0*/  LOP3.LUT P4, RZ, R4, 0x10, RZ, 0xc0, !PT ;  /* 0x0000001004ff7812 */ /* 0x000fda000788c0ff */
[----:B------:R0:W-:Y:S04]  /*30eb0*/  @P4 STG.E.U8 desc[UR32][R138.64], R0 ;  /* 0x000000008a004986 */ /* 0x0001e8000c101120 */
[----:B0-----:R-:W3:Y:S01]  /*30ec0*/  LDL.LU.64 R138, [R1+0x10b0] ;  /* 0x0010b000018a7983 */ /* 0x001ee20000300a00 */
[C---:B------:R-:W-:Y:S02]  /*30ed0*/  LOP3.LUT P5, RZ, R2.reuse, 0x40, RZ, 0xc0, !PT ;  /* 0x0000004002ff7812 */ /* 0x040fe400078ac0ff */
[C---:B------:R-:W-:Y:S02]  /*30ee0*/  LOP3.LUT P6, RZ, R2.reuse, 0x80, RZ, 0xc0, !PT ;  /* 0x0000008002ff7812 */ /* 0x040fe400078cc0ff */
[----:B------:R-:W-:Y:S02]  /*30ef0*/  LOP3.LUT P0, RZ, R2, 0x100, RZ, 0xc0, !PT ;  /* 0x0000010002ff7812 */ /* 0x000fe4000780c0ff */
[----:B------:R-:W-:-:S02]  /*30f00*/  PRMT R143, R143, 0x7773, RZ ;  /* 0x000077738f8f7816 */ /* 0x000fc400000000ff */
[----:B------:R-:W-:-:S05]  /*30f10*/  LOP3.LUT P1, RZ, R2, 0x200, RZ, 0xc0, !PT ;  /* 0x0000020002ff7812 */ /* 0x000fca000782c0ff */
[----:B--2---:R0:W-:Y:S01]  /*30f20*/  @P5 STG.E.U8 desc[UR32][R170.64], R143 ;  /* 0x0000008faa005986 */ /* 0x0041e2000c101120 */
[----:B------:R-:W-:-:S03]  /*30f30*/  LOP3.LUT P2, RZ, R2, 0x400, RZ, 0xc0, !PT ;  /* 0x0000040002ff7812 */ /* 0x000fc6000784c0ff */
[----:B0-----:R-:W2:Y:S01]  /*30f40*/  LDL.LU.64 R170, [R1+0x5f0] ;  /* 0x0005f00001aa7983 */ /* 0x001ea20000300a00 */
[----:B------:R-:W-:Y:S02]  /*30f50*/  LOP3.LUT P3, RZ, R2, 0x800, RZ, 0xc0, !PT ;  /* 0x0000080002ff7812 */ /* 0x000fe4000786c0ff */
[----:B----4-:R-:W-:-:S05]  /*30f60*/  PRMT R0, R136, 0x7770, RZ ;  /* 0x0000777088007816 */ /* 0x010fca00000000ff */
[----:B------:R0:W-:Y:S02]  /*30f70*/  @P6 STG.E.U8 desc[UR32][R168.64], R0 ;  /* 0x00000000a8006986 */ /* 0x0001e4000c101120 */
[----:B0-----:R-:W-:Y:S02]  /*30f80*/  PRMT R0, R136, 0x7771, RZ ;  /* 0x0000777188007816 */ /* 0x001fe400000000ff */
[----:B------:R-:W4:Y:S04]  /*30f90*/  LDL.LU.64 R168, [R1+0x5e8] ;  /* 0x0005e80001a87983 */ /* 0x000f280000300a00 */
[----:B------:R0:W-:Y:S02]  /*30fa0*/  @P0 STG.E.U8 desc[UR32][R174.64], R0 ;  /* 0x00000000ae000986 */ /* 0x0001e4000c101120 */
[----:B0-----:R-:W-:-:S02]  /*30fb0*/  PRMT R0, R137, 0x7770, RZ ;  /* 0x0000777089007816 */ /* 0x001fc400000000ff */
[----:B------:R-:W4:Y:S04]  /*30fc0*/  LDL.LU.64 R174, [R1+0x5e0] ;  /* 0x0005e00001ae7983 */ /* 0x000f280000300a00 */
[----:B------:R0:W-:Y:S02]  /*30fd0*/  @P1 STG.E.U8 desc[UR32][R172.64], R0 ;  /* 0x00000000ac001986 */ /* 0x0001e4000c101120 */
[----:B0-----:R-:W-:Y:S02]  /*30fe0*/  PRMT R0, R137, 0x7771, RZ ;  /* 0x0000777189007816 */ /* 0x001fe400000000ff */
[----:B------:R-:W4:Y:S04]  /*30ff0*/  LDL.LU.64 R172, [R1+0x5d8] ;  /* 0x0005d80001ac7983 */ /* 0x000f280000300a00 */
[----:B------:R0:W-:Y:S04]  /*31000*/  @P2 STG.E.U8 desc[UR32][R176.64], R0 ;  /* 0x00000000b0002986 */ /* 0x0001e8000c101120 */
[----:B0-----:R-:W4:Y:S04]  /*31010*/  LDL.LU.64 R176, [R1+0x5d0] ;  /* 0x0005d00001b07983 */ /* 0x001f280000300a00 */
[----:B------:R-:W4:Y:S01]  /*31020*/  LDL.LU.64 R162, [R1+0x5c8] ;  /* 0x0005c80001a27983 */ /* 0x000f220000300a00 */
[----:B---3--:R-:W-:-:S05]  /*31030*/  PRMT R0, R138, 0x7770, RZ ;  /* 0x000077708a007816 */ /* 0x008fca00000000ff */
[----:B------:R0:W-:Y:S04]  /*31040*/  @P3 STG.E.U8 desc[UR32][R178.64], R0 ;  /* 0x00000000b2003986 */ /* 0x0001e8000c101120 */
[----:B0-----:R-:W3:Y:S04]  /*31050*/  LDL.LU.64 R178, [R1+0x5c0] ;  /* 0x0005c00001b27983 */ /* 0x001ee80000300a00 */
[----:B------:R-:W3:Y:S04]  /*31060*/  LDL.LU.64 R160, [R1+0x5b0] ;  /* 0x0005b00001a07983 */ /* 0x000ee80000300a00 */
[----:B------:R-:W3:Y:S01]  /*31070*/  LDL.LU.64 R166, [R1+0x5a8] ;  /* 0x0005a80001a67983 */ /* 0x000ee20000300a00 */
[----:B------:R-:W-:-:S02]  /*31080*/  LOP3.LUT P4, RZ, R2, 0x1000000, RZ, 0xc0, !PT ;  /* 0x0100000002ff7812 */ /* 0x000fc4000788c0ff */
[----:B------:R-:W-:Y:S01]  /*31090*/  LOP3.LUT R6, R6, 0xefffffff, RZ, 0xc0, !PT ;  /* 0xefffffff06067812 */ /* 0x000fe200078ec0ff */
[----:B------:R-:W3:Y:S10]  /*310a0*/  LDL.LU.64 R164, [R1+0x598] ;  /* 0x0005980001a47983 */ /* 0x000ef40000300a00 */
        /* <DEDUP_REMOVED lines=16> */
[C---:B------:R-:W-:Y:S02]  /*311b0*/  LOP3.LUT P4, RZ, R2.reuse, 0x40000, RZ, 0xc0, !PT ;  /* 0x0004000002ff7812 */ /* 0x040fe4000788c0ff */
[----:B------:R-:W-:Y:S02]  /*311c0*/  LOP3.LUT P0, RZ, R2, 0x1000, RZ, 0xc0, !PT ;  /* 0x0000100002ff7812 */ /* 0x000fe4000780c0ff */
[----:B------:R-:W-:Y:S02]  /*311d0*/  LOP3.LUT R4, R4, 0xfffffffb, RZ, 0xc0, !PT ;  /* 0xfffffffb04047812 */ /* 0x000fe400078ec0ff */
[----:B------:R-:W-:Y:S02]  /*311e0*/  LOP3.LUT P1, RZ, R2, 0x2000, RZ, 0xc0, !PT ;  /* 0x0000200002ff7812 */ /* 0x000fe4000782c0ff */
[----:B------:R-:W-:-:S05]  /*311f0*/  PRMT R0, R138, 0x7771, RZ ;  /* 0x000077718a007816 */ /* 0x000fca00000000ff */
[----:B------:R-:W-:Y:S02]  /*31200*/  @P4 LOP3.LUT R4, R4, 0x4, RZ, 0xfc, !PT ;  /* 0x0000000404044812 */ /* 0x000fe400078efcff */
[C---:B------:R-:W-:Y:S01]  /*31210*/  LOP3.LUT P4, RZ, R2.reuse, 0x20000, RZ, 0xc0, !PT ;  /* 0x0002000002ff7812 */ /* 0x040fe2000788c0ff */
[----:B--2---:R0:W-:Y:S01]  /*31220*/  @P0 STG.E.U8 desc[UR32][R170.64], R0 ;  /* 0x00000000aa000986 */ /* 0x0041e2000c101120 */
[----:B------:R-:W-:Y:S02]  /*31230*/  LOP3.LUT P2, RZ, R2, 0x4000, RZ, 0xc0, !PT ;  /* 0x0000400002ff7812 */ /* 0x000fe4000784c0ff */
[----:B------:R-:W-:Y:S02]  /*31240*/  LOP3.LUT R4, R4, 0xfffffff7, RZ, 0xc0, !PT ;  /* 0xfffffff704047812 */ /* 0x000fe400078ec0ff */
[----:B------:R-:W-:Y:S02]  /*31250*/  LOP3.LUT P3, RZ, R2, 0x8000, RZ, 0xc0, !PT ;  /* 0x0000800002ff7812 */ /* 0x000fe4000786c0ff */
[----:B0-----:R-:W-:Y:S01]  /*31260*/  PRMT R0, R139, 0x7770, RZ ;  /* 0x000077708b007816 */ /* 0x001fe200000000ff */
[----:B------:R-:W2:Y:S04]  /*31270*/  LDL.LU.64 R170, [R1+0x590] ;  /* 0x0005900001aa7983 */ /* 0x000ea80000300a00 */
[----:B------:R-:W-:-:S02]  /*31280*/  @P4 LOP3.LUT R4, R4, 0x8, RZ, 0xfc, !PT ;  /* 0x0000000804044812 */ /* 0x000fc400078efcff */
[----:B------:R-:W-:Y:S01]  /*31290*/  LOP3.LUT P4, RZ, R2, 0x10000, RZ, 0xc0, !PT ;  /* 0x0001000002ff7812 */ /* 0x000fe2000788c0ff */
[----:B----4-:R0:W-:Y:S02]  /*312a0*/  @P1 STG.E.U8 desc[UR32][R168.64], R0 ;  /* 0x00000000a8001986 */ /* 0x0101e4000c101120 */
[----:B0-----:R-:W-:Y:S02]  /*312b0*/  PRMT R0, R139, 0x7771, RZ ;  /* 0x000077718b007816 */ /* 0x001fe400000000ff */
[----:B------:R-:W4:Y:S04]  /*312c0*/  LDL.LU.64 R168, [R1+0x588] ;  /* 0x0005880001a87983 */ /* 0x000f280000300a00 */
[----:B------:R0:W-:Y:S02]  /*312d0*/  @P2 STG.E.U8 desc[UR32][R174.64], R0 ;  /* 0x00000000ae002986 */ /* 0x0001e4000c101120 */
[----:B0-----:R-:W-:-:S02]  /*312e0*/  PRMT R0, R136, 0x7772, RZ ;  /* 0x0000777288007816 */ /* 0x001fc400000000ff */
[----:B------:R-:W4:Y:S01]  /*312f0*/  LDL.LU.64 R174, [R1+0x580] ;  /* 0x0005800001ae7983 */ /* 0x000f220000300a00 */
[----:B------:R-:W-:-:S03]  /*31300*/  PRMT R136, R136, 0x7773, RZ ;  /* 0x0000777388887816 */ /* 0x000fc600000000ff */
[----:B------:R0:W-:Y:S02]  /*31310*/  @P3 STG.E.U8 desc[UR32][R172.64], R0 ;  /* 0x00000000ac003986 */ /* 0x0001e4000c101120 */
[C---:B0-----:R-:W-:Y:S02]  /*31320*/  PRMT R0, R137.reuse, 0x7772, RZ ;  /* 0x0000777289007816 */ /* 0x041fe400000000ff */
[----:B------:R-:W4:Y:S04]  /*31330*/  LDL.LU.64 R172, [R1+0x578] ;  /* 0x0005780001ac7983 */ /* 0x000f280000300a00 */
[----:B------:R0:W-:Y:S01]  /*31340*/  @P4 STG.E.U8 desc[UR32][R176.64], R136 ;  /* 0x00000088b0004986 */ /* 0x0001e2000c101120 */
[C---:B------:R-:W-:Y:S02]  /*31350*/  LOP3.LUT P4, RZ, R4.reuse, 0x8, RZ, 0xc0, !PT ;  /* 0x0000000804ff7812 */ /* 0x040fe4000788c0ff */
[----:B------:R-:W-:Y:S01]  /*31360*/  PRMT R137, R137, 0x7773, RZ ;  /* 0x0000777389897816 */ /* 0x000fe200000000ff */
[----:B0-----:R-:W4:Y:S10]  /*31370*/  LDL.LU.64 R176, [R1+0x570] ;  /* 0x0005700001b07983 */ /* 0x001f340000300a00 */
[----:B------:R0:W-:Y:S01]  /*31380*/  @P4 STG.E.U8 desc[UR32][R162.64], R0 ;  /* 0x00000000a2004986 */ /* 0x0001e2000c101120 */
[----:B------:R-:W-:-:S02]  /*31390*/  LOP3.LUT P4, RZ, R4, 0x4, RZ, 0xc0, !PT ;  /* 0x0000000404ff7812 */ /* 0x000fc4000788c0ff */
[C---:B0-----:R-:W-:Y:S02]  /*313a0*/  PRMT R0, R138.reuse, 0x7772, RZ ;  /* 0x000077728a007816 */ /* 0x041fe400000000ff */
[----:B------:R-:W-:-:S09]  /*313b0*/  PRMT R138, R138, 0x7773, RZ ;  /* 0x000077738a8a7816 */ /* 0x000fd200000000ff */
[----:B---3--:R0:W-:Y:S01]  /*313c0*/  @P4 STG.E.U8 desc[UR32][R178.64], R137 ;  /* 0x00000089b2004986 */ /* 0x0081e2000c101120 */
[----:B------:R-:W-:-:S03]  /*313d0*/  LOP3.LUT P4, RZ, R4, 0x2, RZ, 0xc0, !PT ;  /* 0x0000000204ff7812 */ /* 0x000fc6000788c0ff */
[----:B0-----:R-:W3:Y:S10]  /*313e0*/  LDL.LU.64 R178, [R1+0x560] ;  /* 0x0005600001b27983 */ /* 0x001ef40000300a00 */
[----:B------:R0:W-:Y:S01]  /*313f0*/  @P4 STG.E.U8 desc[UR32][R132.64], R0 ;  /* 0x0000000084004986 */ /* 0x0001e2000c101120 */
[----:B------:R-:W-:-:S03]  /*31400*/  LOP3.LUT P4, RZ, R4, 0x1, RZ, 0xc0, !PT ;  /* 0x0000000104ff7812 */ /* 0x000fc6000788c0ff */
[----:B0-----:R-:W2:Y:S10]  /*31410*/  LDL.LU.64 R132, [R1+0x10a8] ;  /* 0x0010a80001847983 */ /* 0x001eb40000300a00 */
[----:B------:R-:W-:Y:S01]  /*31420*/  @P4 STG.E.U8 desc[UR32][R160.64], R138 ;  /* 0x0000008aa0004986 */ /* 0x000fe2000c101120 */
[----:B------:R-:W-:-:S02]  /*31430*/  LOP3.LUT P4, RZ, R6, 0x80000000, RZ, 0xc0, !PT ;  /* 0x8000000006ff7812 */ /* 0x000fc4000788c0ff */
[C---:B------:R-:W-:Y:S02]  /*31440*/  PRMT R0, R139.reuse, 0x7772, RZ ;  /* 0x000077728b007816 */ /* 0x040fe400000000ff */
[----:B------:R-:W-:-:S09]  /*31450*/  PRMT R139, R139, 0x7773, RZ ;  /* 0x000077738b8b7816 */ /* 0x000fd200000000ff */
[----:B------:R-:W-:Y:S01]  /*31460*/  @P4 STG.E.U8 desc[UR32][R166.64], R0 ;  /* 0x00000000a6004986 */ /* 0x000fe2000c101120 */
[----:B------:R-:W-:-:S13]  /*31470*/  LOP3.LUT P4, RZ, R6, 0x40000000, RZ, 0xc0, !PT ;  /* 0x4000000006ff7812 */ /* 0x000fda000788c0ff */
[----:B------:R0:W-:Y:S04]  /*31480*/  @P4 STG.E.U8 desc[UR32][R134.64], R139 ;  /* 0x0000008b86004986 */ /* 0x0001e8000c101120 */
[----:B0-----:R-:W3:Y:S01]  /*31490*/  LDL.LU.64 R134, [R1+0x10a0] ;  /* 0x0010a00001867983 */ /* 0x001ee20000300a00 */
[----:B------:R-:W-:Y:S02]  /*314a0*/  LOP3.LUT P4, RZ, R6, 0x20000000, RZ, 0xc0, !PT ;  /* 0x2000000006ff7812 */ /* 0x000fe4000788c0ff */
[C---:B------:R-:W-:Y:S02]  /*314b0*/  LOP3.LUT P5, RZ, R3.reuse, 0x200, RZ, 0xc0, !PT ;  /* 0x0000020003ff7812 */ /* 0x040fe400078ac0ff */
[C---:B------:R-:W-:Y:S02]  /*314c0*/  LOP3.LUT P6, RZ, R3.reuse, 0x100, RZ, 0xc0, !PT ;  /* 0x0000010003ff7812 */ /* 0x040fe400078cc0ff */
[----:B------:R-:W-:-:S02]  /*314d0*/  LOP3.LUT P0, RZ, R3, 0x80, RZ, 0xc0, !PT ;  /* 0x0000008003ff7812 */ /* 0x000fc4000780c0ff */
[C---:B------:R-:W-:Y:S02]  /*314e0*/  LOP3.LUT P1, RZ, R3.reuse, 0x40, RZ, 0xc0, !PT ;  /* 0x0000004003ff7812 */ /* 0x040fe4000782c0ff */
[----:B------:R-:W-:Y:S02]  /*314f0*/  LOP3.LUT P2, RZ, R3, 0x20, RZ, 0xc0, !PT ;  /* 0x0000002003ff7812 */ /* 0x000fe4000784c0ff */
[----:B--2---:R-:W-:-:S05]  /*31500*/  PRMT R0, R132, 0x7770, RZ ;  /* 0x0000777084007816 */ /* 0x004fca00000000ff */
[----:B------:R0:W-:Y:S01]  /*31510*/  @P4 STG.E.U8 desc[UR32][R164.64], R0 ;  /* 0x00000000a4004986 */ /* 0x0001e2000c101120 */
[----:B------:R-:W-:Y:S02]  /*31520*/  LOP3.LUT P4, RZ, R6, 0x10000000, RZ, 0xc0, !PT ;  /* 0x1000000006ff7812 */ /* 0x000fe4000788c0ff */
[----:B0-----:R-:W-:-:S11]  /*31530*/  PRMT R0, R132, 0x7771, RZ ;  /* 0x0000777184007816 */ /* 0x001fd600000000ff */
[----:B------:R0:W-:Y:S02]  /*31540*/  @P4 STG.E.U8 desc[UR32][R170.64], R0 ;  /* 0x00000000aa004986 */ /* 0x0001e4000c101120 */
[----:B0-----:R-:W-:-:S05]  /*31550*/  PRMT R0, R133, 0x7770, RZ ;  /* 0x0000777085007816 */ /* 0x001fca00000000ff */
[----:B----4-:R0:W-:Y:S02]  /*31560*/  @P5 STG.E.U8 desc[UR32][R168.64], R0 ;  /* 0x00000000a8005986 */ /* 0x0101e4000c101120 */
[----:B0-----:R-:W-:-:S05]  /*31570*/  PRMT R0, R133, 0x7771, RZ ;  /* 0x0000777185007816 */ /* 0x001fca00000000ff */
[----:B------:R3:W-:Y:S02]  /*31580*/  @P6 STG.E.U8 desc[UR32][R174.64], R0 ;  /* 0x00000000ae006986 */ /* 0x0007e4000c101120 */
[----:B---3--:R-:W-:-:S05]  /*31590*/  PRMT R0, R134, 0x7770, RZ ;  /* 0x0000777086007816 */ /* 0x008fca00000000ff */
[----:B------:R0:W-:Y:S02]  /*315a0*/  @P0 STG.E.U8 desc[UR32][R172.64], R0 ;  /* 0x00000000ac000986 */ /* 0x0001e4000c101120 */
[----:B0-----:R-:W-:-:S05]  /*315b0*/  PRMT R0, R134, 0x7771, RZ ;  /* 0x0000777186007816 */ /* 0x001fca00000000ff */
        /* <DEDUP_REMOVED lines=9> */
[----:B------:R-:W-:-:S02]  /*31650*/  LOP3.LUT R6, R6, 0xffefffff, RZ, 0xc0, !PT ;  /* 0xffefffff06067812 */ /* 0x000fc400078ec0ff */
[C---:B------:R-:W-:Y:S02]  /*31660*/  LOP3.LUT P3, RZ, R3.reuse, 0x10, RZ, 0xc0, !PT ;  /* 0x0000001003ff7812 */ /* 0x040fe4000786c0ff */
[----:B------:R-:W-:Y:S02]  /*31670*/  LOP3.LUT P0, RZ, R3, 0x8, RZ, 0xc0, !PT ;  /* 0x0000000803ff7812 */ /* 0x000fe4000780c0ff */
[----:B------:R-:W-:Y:S02]  /*31680*/  PRMT R0, R135, 0x7771, RZ ;  /* 0x0000777187007816 */ /* 0x000fe400000000ff */
[C---:B------:R-:W-:Y:S02]  /*31690*/  LOP3.LUT P1, RZ, R3.reuse, 0x4, RZ, 0xc0, !PT ;  /* 0x0000000403ff7812 */ /* 0x040fe4000782c0ff */
[----:B------:R-:W-:-:S05]  /*316a0*/  LOP3.LUT P2, RZ, R3, 0x2, RZ, 0xc0, !PT ;  /* 0x0000000203ff7812 */ /* 0x000fca000784c0ff */
[----:B------:R0:W-:Y:S01]  /*316b0*/  @P3 STG.E.U8 desc[UR32][R178.64], R0 ;  /* 0x00000000b2003986 */ /* 0x0001e2000c101120 */
[----:B------:R-:W-:Y:S02]  /*316c0*/  LOP3.LUT P3, RZ, R3, 0x1, RZ, 0xc0, !PT ;  /* 0x0000000103ff7812 */ /* 0x000fe4000786c0ff */
[C---:B0-----:R-:W-:Y:S01]  /*316d0*/  PRMT R0, R132.reuse, 0x7772, RZ ;  /* 0x0000777284007816 */ /* 0x041fe200000000ff */
[----:B------:R-:W4:Y:S01]  /*316e0*/  LDL.LU.64 R178, [R1+0x528] ;  /* 0x0005280001b27983 */ /* 0x000f220000300a00 */
[----:B------:R-:W-:-:S03]  /*316f0*/  PRMT R132, R132, 0x7773, RZ ;  /* 0x0000777384847816 */ /* 0x000fc600000000ff */
[----:B------:R-:W4:Y:S04]  /*31700*/  LDL.LU.64 R156, [R1+0x520] ;  /* 0x00052000019c7983 */ /* 0x000f280000300a00 */
[----:B------:R-:W4:Y:S04]  /*31710*/  LDL.LU.64 R162, [R1+0x510] ;  /* 0x0005100001a27983 */ /* 0x000f280000300a00 */
[----:B------:R-:W4:Y:S04]  /*31720*/  LDL.LU.64 R160, [R1+0x508] ;  /* 0x0005080001a07983 */ /* 0x000f280000300a00 */
[----:B------:R-:W4:Y:S04]  /*31730*/  LDL.LU.64 R166, [R1+0x500] ;  /* 0x0005000001a67983 */ /* 0x000f280000300a00 */
[----:B------:R-:W4:Y:S01]  /*31740*/  LDL.LU.64 R164, [R1+0x4f8] ;  /* 0x0004f80001a47983 */ /* 0x000f220000300a00 */
[----:B--2---:R-:W-:-:S13]  /*31750*/  LOP3.LUT P4, RZ, R251, 0x800000, RZ, 0xc0, !PT ;  /* 0x00800000fbff7812 */ /* 0x004fda000788c0ff */
        /* <DEDUP_REMOVED lines=21> */
[----:B---3--:R0:W-:Y:S10]  /*318b0*/  @P0 STG.E.U8 desc[UR32][R170.64], R0 ;  /* 0x00000000aa000986 */ /* 0x0081f4000c101120 */
[----:B------:R-:W-:-:S02]  /*318c0*/  @P4 LOP3.LUT R6, R6, 0x8000000, RZ, 0xfc, !PT ;  /* 0x0800000006064812 */ /* 0x000fc400078efcff */
[----:B------:R-:W-:Y:S02]  /*318d0*/  LOP3.LUT P4, RZ, R251, 0x80000000, RZ, 0xc0, !PT ;  /* 0x80000000fbff7812 */ /* 0x000fe4000788c0ff */
[C---:B0-----:R-:W-:Y:S01]  /*318e0*/  PRMT R0, R133.reuse, 0x7772, RZ ;  /* 0x0000777285007816 */ /* 0x041fe200000000ff */
[----:B----4-:R-:W-:Y:S01]  /*318f0*/  @P1 STG.E.U8 desc[UR32][R168.64], R132 ;  /* 0x00000084a8001986 */ /* 0x010fe2000c101120 */
[----:B------:R-:W-:-:S03]  /*31900*/  PRMT R133, R133, 0x7773, RZ ;  /* 0x0000777385857816 */ /* 0x000fc600000000ff */
[----:B------:R0:W-:Y:S04]  /*31910*/  @P2 STG.E.U8 desc[UR32][R174.64], R0 ;  /* 0x00000000ae002986 */ /* 0x0001e8000c101120 */
[----:B------:R-:W-:Y:S04]  /*31920*/  @P3 STG.E.U8 desc[UR32][R172.64], R133 ;  /* 0x00000085ac003986 */ /* 0x000fe8000c101120 */
[----:B------:R-:W2:Y:S01]  /*31930*/  LDL.LU.64 R170, [R1+0x4f0] ;  /* 0x0004f00001aa7983 */ /* 0x000ea20000300a00 */
[----:B0-----:R-:W-:-:S03]  /*31940*/  PRMT R0, R134, 0x7772, RZ ;  /* 0x0000777286007816 */ /* 0x001fc600000000ff */
[----:B------:R-:W3:Y:S04]  /*31950*/  LDL.LU.64 R168, [R1+0x4e8] ;  /* 0x0004e80001a87983 */ /* 0x000ee80000300a00 */
[----:B------:R-:W-:Y:S01]  /*31960*/  @P4 STG.E.U8 desc[UR32][R176.64], R0 ;  /* 0x00000000b0004986 */ /* 0x000fe2000c101120 */
[----:B------:R-:W-:Y:S02]  /*31970*/  LOP3.LUT P4, RZ, R6, 0x8000000, RZ, 0xc0, !PT ;  /* 0x0800000006ff7812 */ /* 0x000fe4000788c0ff */
[----:B------:R-:W-:Y:S01]  /*31980*/  PRMT R134, R134, 0x7773, RZ ;  /* 0x0000777386867816 */ /* 0x000fe200000000ff */
[----:B------:R-:W4:Y:S10]  /*31990*/  LDL.LU.64 R174, [R1+0x4e0] ;  /* 0x0004e00001ae7983 */ /* 0x000f340000300a00 */
[----:B------:R0:W-:Y:S04]  /*319a0*/  @P4 STG.E.U8 desc[UR32][R128.64], R134 ;  /* 0x0000008680004986 */ /* 0x0001e8000c101120 */
[----:B0-----:R-:W2:Y:S01]  /*319b0*/  LDL.LU.64 R128, [R1+0x1090] ;  /* 0x0010900001807983 */ /* 0x001ea20000300a00 */
[----:B------:R-:W-:-:S02]  /*319c0*/  LOP3.LUT P4, RZ, R6, 0x4000000, RZ, 0xc0, !PT ;  /* 0x0400000006ff7812 */ /* 0x000fc4000788c0ff */
[C---:B------:R-:W-:Y:S01]  /*319d0*/  PRMT R0, R135.reuse, 0x7772, RZ ;  /* 0x0000777287007816 */ /* 0x040fe200000000ff */
[----:B------:R-:W4:Y:S01]  /*319e0*/  LDL.LU.64 R172, [R1+0x4d8] ;  /* 0x0004d80001ac7983 */ /* 0x000f220000300a00 */
[----:B------:R-:W-:-:S03]  /*319f0*/  PRMT R135, R135, 0x7773, RZ ;  /* 0x0000777387877816 */ /* 0x000fc600000000ff */
[----:B------:R-:W4:Y:S06]  /*31a00*/  LDL.LU.64 R176, [R1+0x4d0] ;  /* 0x0004d00001b07983 */ /* 0x000f2c0000300a00 */
[----:B------:R0:W-:Y:S01]  /*31a10*/  @P4 STG.E.U8 desc[UR32][R178.64], R0 ;  /* 0x00000000b2004986 */ /* 0x0001e2000c101120 */
[----:B------:R-:W-:-:S03]  /*31a20*/  LOP3.LUT P4, RZ, R6, 0x2000000, RZ, 0xc0, !PT ;  /* 0x0200000006ff7812 */ /* 0x000fc6000788c0ff */
[----:B0-----:R-:W4:Y:S10]  /*31a30*/  LDL.LU.64 R178, [R1+0x4c8] ;  /* 0x0004c80001b27983 */ /* 0x001f340000300a00 */
[----:B------:R-:W-:Y:S01]  /*31a40*/  @P4 STG.E.U8 desc[UR32][R156.64], R135 ;  /* 0x000000879c004986 */ /* 0x000fe2000c101120 */
[----:B------:R-:W-:-:S02]  /*31a50*/  LOP3.LUT P4, RZ, R6, 0x1000000, RZ, 0xc0, !PT ;  /* 0x0100000006ff7812 */ /* 0x000fc4000788c0ff */
[----:B--2---:R-:W-:-:S11]  /*31a60*/  PRMT R0, R128, 0x7770, RZ ;  /* 0x0000777080007816 */ /* 0x004fd600000000ff */
        /* <DEDUP_REMOVED lines=19> */
[----:B------:R0:W-:Y:S02]  /*31ba0*/  @P4 STG.E.U8 desc[UR32][R164.64], R0 ;  /* 0x00000000a4004986 */ /* 0x0001e4000c101120 */
[----:B0-----:R-:W-:-:S05]  /*31bb0*/  PRMT R0, R130, 0x7771, RZ ;  /* 0x0000777182007816 */ /* 0x001fca00000000ff */
[----:B------:R0:W-:Y:S02]  /*31bc0*/  @P5 STG.E.U8 desc[UR32][R170.64], R0 ;  /* 0x00000000aa005986 */ /* 0x0001e4000c101120 */
[----:B0-----:R-:W-:-:S05]  /*31bd0*/  PRMT R0, R131, 0x7770, RZ ;  /* 0x0000777083007816 */ /* 0x001fca00000000ff */
[----:B---3--:R0:W-:Y:S02]  /*31be0*/  @P6 STG.E.U8 desc[UR32][R168.64], R0 ;  /* 0x00000000a8006986 */ /* 0x0081e4000c101120 */
[----:B0-----:R-:W-:-:S05]  /*31bf0*/  PRMT R0, R131, 0x7771, RZ ;  /* 0x0000777183007816 */ /* 0x001fca00000000ff */
[----:B----4-:R0:W-:Y:S02]  /*31c00*/  @P0 STG.E.U8 desc[UR32][R174.64], R0 ;  /* 0x00000000ae000986 */ /* 0x0101e4000c101120 */
[C---:B0-----:R-:W-:Y:S02]  /*31c10*/  PRMT R0, R128.reuse, 0x7772, RZ ;  /* 0x0000777280007816 */ /* 0x041fe400000000ff */
[----:B------:R-:W-:-:S03]  /*31c20*/  PRMT R128, R128, 0x7773, RZ ;  /* 0x0000777380807816 */ /* 0x000fc600000000ff */
[----:B------:R0:W-:Y:S04]  /*31c30*/  @P1 STG.E.U8 desc[UR32][R172.64], R0 ;  /* 0x00000000ac001986 */ /* 0x0001e8000c101120 */
[----:B------:R-:W-:Y:S01]  /*31c40*/  @P2 STG.E.U8 desc[UR32][R176.64], R128 ;  /* 0x00000080b0002986 */ /* 0x000fe2000c101120 */
[----:B0-----:R-:W-:-:S05]  /*31c50*/  PRMT R0, R129, 0x7772, RZ ;  /* 0x0000777281007816 */ /* 0x001fca00000000ff */
[----:B------:R0:W-:Y:S04]  /*31c60*/  @P3 STG.E.U8 desc[UR32][R178.64], R0 ;  /* 0x00000000b2003986 */ /* 0x0001e8000c101120 */
[----:B0-----:R-:W2:Y:S04]  /*31c70*/  LDL.LU.64 R178, [R1+0x4c0] ;  /* 0x0004c00001b27983 */ /* 0x001ea80000300a00 */
[----:B------:R-:W3:Y:S01]  /*31c80*/  LDL.LU.64 R174, [R1+0x4b8] ;  /* 0x0004b80001ae7983 */ /* 0x000ee20000300a00 */
[C---:B------:R-:W-:Y:S02]  /*31c90*/  LOP3.LUT P0, RZ, R251.reuse, 0x10000, RZ, 0xc0, !PT ;  /* 0x00010000fbff7812 */ /* 0x040fe4000780c0ff */
[C---:B------:R-:W-:Y:S01]  /*31ca0*/  LOP3.LUT P1, RZ, R251.reuse, 0x8000, RZ, 0xc0, !PT ;  /* 0x00008000fbff7812 */ /* 0x040fe2000782c0ff */
[----:B------:R-:W4:Y:S01]  /*31cb0*/  LDL.LU.64 R172, [R1+0x4a8] ;  /* 0x0004a80001ac7983 */ /* 0x000f220000300a00 */
[----:B------:R-:W-:-:S02]  /*31cc0*/  LOP3.LUT P2, RZ, R251, 0x4000, RZ, 0xc0, !PT ;  /* 0x00004000fbff7812 */ /* 0x000fc4000784c0ff */
[----:B------:R-:W-:Y:S01]  /*31cd0*/  PRMT R129, R129, 0x7773, RZ ;  /* 0x0000777381817816 */ /* 0x000fe200000000ff */
[----:B------:R-:W4:Y:S01]  /*31ce0*/  LDL.LU.64 R176, [R1+0x4a0] ;  /* 0x0004a00001b07983 */ /* 0x000f220000300a00 */
[C---:B------:R-:W-:Y:S02]  /*31cf0*/  PRMT R0, R130.reuse, 0x7772, RZ ;  /* 0x0000777282007816 */ /* 0x040fe400000000ff */
        /* <DEDUP_REMOVED lines=13> */
[----:B---3--:R-:W-:Y:S04]  /*31dd0*/  @P1 STG.E.U8 desc[UR32][R174.64], R0 ;  /* 0x00000000ae001986 */ /* 0x008fe8000c101120 */
[----:B------:R1:W-:Y:S04]  /*31de0*/  @P2 STG.E.U8 desc[UR32][R124.64], R130 ;  /* 0x000000827c002986 */ /* 0x0003e8000c101120 */
[----:B0-----:R-:W2:Y:S04]  /*31df0*/  LDL.LU.64 R178, [R1+0x490] ;  /* 0x0004900001b27983 */ /* 0x001ea80000300a00 */
[----:B------:R-:W3:Y:S04]  /*31e00*/  LDL.LU.64 R158, [R1+0x488] ;  /* 0x00048800019e7983 */ /* 0x000ee80000300a00 */
[----:B------:R-:W3:Y:S04]  /*31e10*/  LDL.LU.64 R156, [R1+0x480] ;  /* 0x00048000019c7983 */ /* 0x000ee80000300a00 */
[----:B------:R-:W3:Y:S04]  /*31e20*/  LDL.LU.64 R162, [R1+0x478] ;  /* 0x0004780001a27983 */ /* 0x000ee80000300a00 */
[----:B-1----:R-:W2:Y:S01]  /*31e30*/  LDL.LU.64 R124, [R1+0x1080] ;  /* 0x00108000017c7983 */ /* 0x002ea20000300a00 */
[----:B------:R-:W-:-:S02]  /*31e40*/  @P4 LOP3.LUT R6, R6, 0x8000, RZ, 0xfc, !PT ;  /* 0x0000800006064812 */ /* 0x000fc400078efcff */
        /* <DEDUP_REMOVED lines=9> */
[----:B------:R-:W-:Y:S02]  /*31ee0*/  LOP3.LUT R6, R6, 0xfffdffff, RZ, 0xc0, !PT ;  /* 0xfffdffff06067812 */ /* 0x000fe400078ec0ff */
[----:B------:R-:W-:Y:S01]  /*31ef0*/  PRMT R131, R131, 0x7773, RZ ;  /* 0x0000777383837816 */ /* 0x000fe200000000ff */
[----:B----4-:R2:W-:Y:S04]  /*31f00*/  @P3 STG.E.U8 desc[UR32][R172.64], R0 ;  /* 0x00000000ac003986 */ /* 0x0105e8000c101120 */
[----:B------:R-:W4:Y:S04]  /*31f10*/  LDL.LU.64 R170, [R1+0x458] ;  /* 0x0004580001aa7983 */ /* 0x000f280000300a00 */
[----:B------:R-:W-:Y:S01]  /*31f20*/  @P4 LOP3.LUT R6, R6, 0x20000, RZ, 0xfc, !PT ;  /* 0x0002000006064812 */ /* 0x000fe200078efcff */
[----:B------:R-:W4:Y:S01]  /*31f30*/  LDL.LU.64 R168, [R1+0x450] ;  /* 0x0004500001a87983 */ /* 0x000f220000300a00 */
[----:B------:R-:W-:-:S02]  /*31f40*/  LOP3.LUT P4, RZ, R251, 0x400, RZ, 0xc0, !PT ;  /* 0x00000400fbff7812 */ /* 0x000fc4000788c0ff */
[----:B------:R-:W-:Y:S01]  /*31f50*/  LOP3.LUT R6, R6, 0xfffbffff, RZ, 0xc0, !PT ;  /* 0xfffbffff06067812 */ /* 0x000fe200078ec0ff */
[----:B------:R-:W4:Y:S10]  /*31f60*/  LDL.LU.64 R174, [R1+0x448] ;  /* 0x0004480001ae7983 */ /* 0x000f340000300a00 */
[----:B------:R-:W-:-:S02]  /*31f70*/  @P4 LOP3.LUT R6, R6, 0x40000, RZ, 0xfc, !PT ;  /* 0x0004000006064812 */ /* 0x000fc400078efcff */
[----:B------:R-:W-:Y:S02]  /*31f80*/  LOP3.LUT P4, RZ, R251, 0x800, RZ, 0xc0, !PT ;  /* 0x00000800fbff7812 */ /* 0x000fe4000788c0ff */
[----:B------:R-:W-:-:S11]  /*31f90*/  LOP3.LUT R6, R6, 0xfff7ffff, RZ, 0xc0, !PT ;  /* 0xfff7ffff06067812 */ /* 0x000fd600078ec0ff */
[----:B------:R-:W-:Y:S02]  /*31fa0*/  @P4 LOP3.LUT R6, R6, 0x80000, RZ, 0xfc, !PT ;  /* 0x0008000006064812 */ /* 0x000fe400078efcff */
[----:B------:R-:W-:-:S13]  /*31fb0*/  LOP3.LUT P4, RZ, R251, 0x1000, RZ, 0xc0, !PT ;  /* 0x00001000fbff7812 */ /* 0x000fda000788c0ff */
[----:B------:R-:W-:Y:S01]  /*31fc0*/  @P4 STG.E.U8 desc[UR32][R176.64], R131 ;  /* 0x00000083b0004986 */ /* 0x000fe2000c101120 */
[----:B------:R-:W-:Y:S02]  /*31fd0*/  LOP3.LUT P4, RZ, R6, 0x80000, RZ, 0xc0, !PT ;  /* 0x0008000006ff7812 */ /* 0x000fe4000788c0ff */
[----:B--2---:R-:W-:-:S11]  /*31fe0*/  PRMT R0, R124, 0x7770, RZ ;  /* 0x000077707c007816 */ /* 0x004fd600000000ff */
[----:B------:R0:W-:Y:S04]  /*31ff0*/  @P4 STG.E.U8 desc[UR32][R126.64], R0 ;  /* 0x000000007e004986 */ /* 0x0001e8000c101120 */
[----:B0-----:R-:W2:Y:S01]  /*32000*/  LDL.LU.64 R126, [R1+0x1078] ;  /* 0x00107800017e7983 */ /* 0x001ea20000300a00 */
[----:B------:R-:W-:Y:S02]  /*32010*/  LOP3.LUT P4, RZ, R6, 0x40000, RZ, 0xc0, !PT ;  /* 0x0004000006ff7812 */ /* 0x000fe4000788c0ff */
[----:B------:R-:W-:Y:S01]  /*32020*/  PRMT R0, R124, 0x7771, RZ ;  /* 0x000077717c007816 */ /* 0x000fe200000000ff */
[----:B------:R-:W4:Y:S04]  /*32030*/  LDL.LU.64 R172, [R1+0x440] ;  /* 0x0004400001ac7983 */ /* 0x000f280000300a00 */
[----:B------:R-:W4:Y:S06]  /*32040*/  LDL.LU.64 R176, [R1+0x438] ;  /* 0x0004380001b07983 */ /* 0x000f2c0000300a00 */
[----:B------:R0:W-:Y:S04]  /*32050*/  @P4 STG.E.U8 desc[UR32][R178.64], R0 ;  /* 0x00000000b2004986 */ /* 0x0001e8000c101120 */
[----:B0-----:R-:W4:Y:S01]  /*32060*/  LDL.LU.64 R178, [R1+0x430] ;  /* 0x0004300001b27983 */ /* 0x001f220000300a00 */
[----:B------:R-:W-:-:S02]  /*32070*/  LOP3.LUT P4, RZ, R6, 0x20000, RZ, 0xc0, !PT ;  /* 0x0002000006ff7812 */ /* 0x000fc4000788c0ff */
[----:B------:R-:W-:-:S11]  /*32080*/  PRMT R0, R125, 0x7770, RZ ;  /* 0x000077707d007816 */ /* 0x000fd600000000ff */
[----:B---3--:R0:W-:Y:S01]  /*32090*/  @P4 STG.E.U8 desc[UR32][R158.64], R0 ;  /* 0x000000009e004986 */ /* 0x0081e2000c101120 */
[----:B------:R-:W-:Y:S02]  /*320a0*/  LOP3.LUT P4, RZ, R6, 0x10000, RZ, 0xc0, !PT ;  /* 0x0001000006ff7812 */ /* 0x000fe4000788c0ff */
[----:B0-----:R-:W-:-:S11]  /*320b0*/  PRMT R0, R125, 0x7771, RZ ;  /* 0x000077717d007816 */ /* 0x001fd600000000ff */
[----:B------:R2:W-:Y:S01]  /*320c0*/  @P4 STG.E.U8 desc[UR32][R156.64], R0 ;  /* 0x000000009c004986 */ /* 0x0005e2000c101120 */
[----:B------:R-:W-:Y:S02]  /*320d0*/  LOP3.LUT P4, RZ, R6, 0x8000, RZ, 0xc0, !PT ;  /* 0x0000800006ff7812 */ /* 0x000fe4000788c0ff */
[C---:B------:R-:W-:Y:S02]  /*320e0*/  LOP3.LUT P5, RZ, R251.reuse, 0x8, RZ, 0xc0, !PT ;  /* 0x00000008fbff7812 */ /* 0x040fe400078ac0ff */
[C---:B------:R-:W-:Y:S02]  /*320f0*/  LOP3.LUT P6, RZ, R251.reuse, 0x4, RZ, 0xc0, !PT ;  /* 0x00000004fbff7812 */ /* 0x040fe400078cc0ff */
[C---:B------:R-:W-:Y:S02]  /*32100*/  LOP3.LUT P0, RZ, R251.reuse, 0x2, RZ, 0xc0, !PT ;  /* 0x00000002fbff7812 */ /* 0x040fe4000780c0ff */
[----:B------:R-:W-:Y:S02]  /*32110*/  LOP3.LUT P1, RZ, R251, 0x1, RZ, 0xc0, !PT ;  /* 0x00000001fbff7812 */ /* 0x000fe4000782c0ff */
[----:B------:R-:W-:-:S02]  /*32120*/  LOP3.LUT P2, RZ, R250, 0x80000000, RZ, 0xc0, !PT ;  /* 0x80000000faff7812 */ /* 0x000fc4000784c0ff */
[----:B------:R-:W-:Y:S02]  /*32130*/  LOP3.LUT P3, RZ, R250, 0x40000000, RZ, 0xc0, !PT ;  /* 0x40000000faff7812 */ /* 0x000fe4000786c0ff */
[----:B--2---:R-:W-:-:S05]  /*32140*/  PRMT R0, R126, 0x7770, RZ ;  /* 0x000077707e007816 */ /* 0x004fca00000000ff */
        /* <DEDUP_REMOVED lines=9> */
[----:B------:R0:W-:Y:S02]  /*321e0*/  @P4 STG.E.U8 desc[UR32][R164.64], R0 ;  /* 0x00000000a4004986 */ /* 0x0001e4000c101120 */
[C---:B0-----:R-:W-:Y:S02]  /*321f0*/  PRMT R0, R124.reuse, 0x7772, RZ ;  /* 0x000077727c007816 */ /* 0x041fe400000000ff */
[----:B------:R-:W-:-:S03]  /*32200*/  PRMT R124, R124, 0x7773, RZ ;  /* 0x000077737c7c7816 */ /* 0x000fc600000000ff */
[----:B----4-:R0:W-:Y:S04]  /*32210*/  @P5 STG.E.U8 desc[UR32][R170.64], R0 ;  /* 0x00000000aa005986 */ /* 0x0101e8000c101120 */
[----:B------:R-:W-:Y:S01]  /*32220*/  @P6 STG.E.U8 desc[UR32][R168.64], R124 ;  /* 0x0000007ca8006986 */ /* 0x000fe2000c101120 */
[C---:B0-----:R-:W-:Y:S02]  /*32230*/  PRMT R0, R125.reuse, 0x7772, RZ ;  /* 0x000077727d007816 */ /* 0x041fe400000000ff */
[----:B------:R-:W-:-:S03]  /*32240*/  PRMT R125, R125, 0x7773, RZ ;  /* 0x000077737d7d7816 */ /* 0x000fc600000000ff */
[----:B------:R0:W-:Y:S01]  /*32250*/  @P0 STG.E.U8 desc[UR32][R174.64], R0 ;  /* 0x00000000ae000986 */ /* 0x0001e2000c101120 */
[----:B------:R-:W-:-:S03]  /*32260*/  LOP3.LUT P0, RZ, R250, 0x20000000, RZ, 0xc0, !PT ;  /* 0x20000000faff7812 */ /* 0x000fc6000780c0ff */
[----:B------:R1:W-:Y:S01]  /*32270*/  @P1 STG.E.U8 desc[UR32][R172.64], R125 ;  /* 0x0000007dac001986 */ /* 0x0003e2000c101120 */
[----:B0-----:R-:W-:-:S03]  /*32280*/  PRMT R0, R126, 0x7772, RZ ;  /* 0x000077727e007816 */ /* 0x001fc600000000ff */
[----:B------:R-:W2:Y:S01]  /*32290*/  LDL.LU.64 R174, [R1+0x420] ;  /* 0x0004200001ae7983 */ /* 0x000ea20000300a00 */
[----:B------:R-:W-:-:S03]  /*322a0*/  PRMT R126, R126, 0x7773, RZ ;  /* 0x000077737e7e7816 */ /* 0x000fc600000000ff */
[----:B------:R0:W-:Y:S04]  /*322b0*/  @P2 STG.E.U8 desc[UR32][R176.64], R0 ;  /* 0x00000000b0002986 */ /* 0x0001e8000c101120 */
[----:B-1----:R-:W3:Y:S04]  /*322c0*/  LDL.LU.64 R172, [R1+0x418] ;  /* 0x0004180001ac7983 */ /* 0x002ee80000300a00 */
[----:B------:R1:W-:Y:S01]  /*322d0*/  @P3 STG.E.U8 desc[UR32][R178.64], R126 ;  /* 0x0000007eb2003986 */ /* 0x0003e2000c101120 */
[----:B0-----:R-:W-:-:S03]  /*322e0*/  PRMT R0, R127, 0x7772, RZ ;  /* 0x000077727f007816 */ /* 0x001fc600000000ff */
[----:B------:R-:W4:Y:S04]  /*322f0*/  LDL.LU.64 R176, [R1+0x408] ;  /* 0x0004080001b07983 */ /* 0x000f280000300a00 */
[----:B------:R-:W4:Y:S04]  /*32300*/  LDL.LU.64 R156, [R1+0x400] ;  /* 0x00040000019c7983 */ /* 0x000f280000300a00 */
[----:B-1----:R-:W4:Y:S04]  /*32310*/  LDL.LU.64 R178, [R1+0x3f8] ;  /* 0x0003f80001b27983 */ /* 0x002f280000300a00 */
[----:B------:R0:W-:Y:S04]  /*32320*/  @P0 STG.E.U8 desc[UR32][R120.64], R0 ;  /* 0x0000000078000986 */ /* 0x0001e8000c101120 */
[----:B0-----:R-:W3:Y:S01]  /*32330*/  LDL.LU.64 R120, [R1+0x1070] ;  /* 0x0010700001787983 */ /* 0x001ee20000300a00 */
        /* <DEDUP_REMOVED lines=16> */
[----:B------:R-:W-:Y:S01]  /*32440*/  LOP3.LUT R6, R6, 0xffffffbf, RZ, 0xc0, !PT ;  /* 0xffffffbf06067812 */ /* 0x000fe200078ec0ff */
[----:B--2---:R-:W-:Y:S01]  /*32450*/  @P1 STG.E.U8 desc[UR32][R174.64], R127 ;  /* 0x0000007fae001986 */ /* 0x004fe2000c101120 */
[----:B---3--:R-:W-:-:S05]  /*32460*/  PRMT R0, R120, 0x7770, RZ ;  /* 0x0000777078007816 */ /* 0x008fca00000000ff */
[----:B------:R0:W-:Y:S02]  /*32470*/  @P2 STG.E.U8 desc[UR32][R172.64], R0 ;  /* 0x00000000ac002986 */ /* 0x0001e4000c101120 */
[----:B0-----:R-:W-:-:S05]  /*32480*/  PRMT R0, R120, 0x7771, RZ ;  /* 0x0000777178007816 */ /* 0x001fca00000000ff */
[----:B------:R0:W-:Y:S04]  /*32490*/  @P3 STG.E.U8 desc[UR32][R122.64], R0 ;  /* 0x000000007a003986 */ /* 0x0001e8000c101120 */
[----:B0-----:R-:W2:Y:S04]  /*324a0*/  LDL.LU.64 R122, [R1+0x1068] ;  /* 0x00106800017a7983 */ /* 0x001ea80000300a00 */
[----:B------:R-:W3:Y:S01]  /*324b0*/  LDL.LU.64 R168, [R1+0x3c8] ;  /* 0x0003c80001a87983 */ /* 0x000ee20000300a00 */
[----:B------:R-:W-:Y:S02]  /*324c0*/  @P4 LOP3.LUT R6, R6, 0x40, RZ, 0xfc, !PT ;  /* 0x0000004006064812 */ /* 0x000fe400078efcff */
[----:B------:R-:W-:Y:S01]  /*324d0*/  LOP3.LUT P4, RZ, R250, 0x100000, RZ, 0xc0, !PT ;  /* 0x00100000faff7812 */ /* 0x000fe2000788c0ff */
[----:B------:R-:W3:Y:S01]  /*324e0*/  LDL.LU.64 R174, [R1+0x3b8] ;  /* 0x0003b80001ae7983 */ /* 0x000ee20000300a00 */
[----:B------:R-:W-:-:S02]  /*324f0*/  LOP3.LUT R6, R6, 0xffffff7f, RZ, 0xc0, !PT ;  /* 0xffffff7f06067812 */ /* 0x000fc400078ec0ff */
[----:B------:R-:W-:Y:S01]  /*32500*/  PRMT R0, R121, 0x7770, RZ ;  /* 0x0000777079007816 */ /* 0x000fe200000000ff */
[----:B------:R-:W3:Y:S08]  /*32510*/  LDL.LU.64 R172, [R1+0x3b0] ;  /* 0x0003b00001ac7983 */ /* 0x000ef00000300a00 */
[----:B------:R-:W-:Y:S02]  /*32520*/  @P4 LOP3.LUT R6, R6, 0x80, RZ, 0xfc, !PT ;  /* 0x0000008006064812 */ /* 0x000fe400078efcff */
        /* <DEDUP_REMOVED lines=13> */
[----:B----4-:R0:W-:Y:S01]  /*32600*/  @P4 STG.E.U8 desc[UR32][R176.64], R0 ;  /* 0x00000000b0004986 */ /* 0x0101e2000c101120 */
[C---:B------:R-:W-:Y:S02]  /*32610*/  LOP3.LUT P4, RZ, R6.reuse, 0x800, RZ, 0xc0, !PT ;  /* 0x0000080006ff7812 */ /* 0x040fe4000788c0ff */
[----:B0-----:R-:W-:Y:S01]  /*32620*/  PRMT R0, R121, 0x7771, RZ ;  /* 0x0000777179007816 */ /* 0x001fe200000000ff */
[----:B------:R-:W4:Y:S10]  /*32630*/  LDL.LU.64 R176, [R1+0x3a8] ;  /* 0x0003a80001b07983 */ /* 0x000f340000300a00 */
[----:B------:R2:W-:Y:S01]  /*32640*/  @P4 STG.E.U8 desc[UR32][R156.64], R0 ;  /* 0x000000009c004986 */ /* 0x0005e2000c101120 */
[----:B------:R-:W-:-:S02]  /*32650*/  LOP3.LUT P4, RZ, R6, 0x400, RZ, 0xc0, !PT ;  /* 0x0000040006ff7812 */ /* 0x000fc4000788c0ff */
[----:B------:R-:W-:Y:S02]  /*32660*/  LOP3.LUT P5, RZ, R250, 0x10000, RZ, 0xc0, !PT ;  /* 0x00010000faff7812 */ /* 0x000fe400078ac0ff */
        /* <DEDUP_REMOVED lines=19> */
[C---:B0-----:R-:W-:Y:S02]  /*327a0*/  PRMT R0, R121.reuse, 0x7772, RZ ;  /* 0x0000777279007816 */ /* 0x041fe400000000ff */
[----:B------:R-:W-:-:S09]  /*327b0*/  PRMT R121, R121, 0x7773, RZ ;  /* 0x0000777379797816 */ /* 0x000fd200000000ff */
[----:B---3--:R-:W-:Y:S04]  /*327c0*/  @P4 STG.E.U8 desc[UR32][R168.64], R0 ;  /* 0x00000000a8004986 */ /* 0x008fe8000c101120 */
[----:B------:R0:W-:Y:S04]  /*327d0*/  @P5 STG.E.U8 desc[UR32][R116.64], R121 ;  /* 0x0000007974005986 */ /* 0x0001e8000c101120 */
[----:B0-----:R-:W3:Y:S01]  /*327e0*/  LDL.LU.64 R116, [R1+0x1060] ;  /* 0x0010600001747983 */ /* 0x001ee20000300a00 */
[C---:B------:R-:W-:Y:S02]  /*327f0*/  LOP3.LUT P6, RZ, R250.reuse, 0x8000, RZ, 0xc0, !PT ;  /* 0x00008000faff7812 */ /* 0x040fe400078cc0ff */
[----:B------:R-:W-:-:S02]  /*32800*/  LOP3.LUT P0, RZ, R250, 0x4000, RZ, 0xc0, !PT ;  /* 0x00004000faff7812 */ /* 0x000fc4000780c0ff */
[C---:B------:R-:W-:Y:S02]  /*32810*/  LOP3.LUT P1, RZ, R250.reuse, 0x2000, RZ, 0xc0, !PT ;  /* 0x00002000faff7812 */ /* 0x040fe4000782c0ff */
[----:B------:R-:W-:Y:S02]  /*32820*/  LOP3.LUT P2, RZ, R250, 0x1000, RZ, 0xc0, !PT ;  /* 0x00001000faff7812 */ /* 0x000fe4000784c0ff */
[C---:B------:R-:W-:Y:S02]  /*32830*/  PRMT R0, R122.reuse, 0x7772, RZ ;  /* 0x000077727a007816 */ /* 0x040fe400000000ff */
[----:B------:R-:W-:-:S03]  /*32840*/  PRMT R122, R122, 0x7773, RZ ;  /* 0x000077737a7a7816 */ /* 0x000fc600000000ff */
[----:B------:R0:W-:Y:S04]  /*32850*/  @P6 STG.E.U8 desc[UR32][R174.64], R0 ;  /* 0x00000000ae006986 */ /* 0x0001e8000c101120 */
[----:B------:R-:W-:Y:S01]  /*32860*/  @P0 STG.E.U8 desc[UR32][R172.64], R122 ;  /* 0x0000007aac000986 */ /* 0x000fe2000c101120 */
[C---:B0-----:R-:W-:Y:S02]  /*32870*/  PRMT R0, R123.reuse, 0x7772, RZ ;  /* 0x000077727b007816 */ /* 0x041fe400000000ff */
[----:B------:R-:W-:-:S03]  /*32880*/  PRMT R123, R123, 0x7773, RZ ;  /* 0x000077737b7b7816 */ /* 0x000fc600000000ff */
[----:B----4-:R-:W-:Y:S04]  /*32890*/  @P1 STG.E.U8 desc[UR32][R176.64], R0 ;  /* 0x00000000b0001986 */ /* 0x010fe8000c101120 */
[----:B------:R0:W-:Y:S04]  /*328a0*/  @P2 STG.E.U8 desc[UR32][R248.64], R123 ;  /* 0x0000007bf8002986 */ /* 0x0001e8000c101120 */
[----:B0-----:R-:W4:Y:S01]  /*328b0*/  LDL.LU.64 R248, [R1+0x1058] ;  /* 0x0010580001f87983 */ /* 0x001f220000300a00 */
[C---:B------:R-:W-:Y:S02]  /*328c0*/  LOP3.LUT P3, RZ, R250.reuse, 0x800, RZ, 0xc0, !PT ;  /* 0x00000800faff7812 */ /* 0x040fe4000786c0ff */
[----:B------:R-:W-:Y:S01]  /*328d0*/  LOP3.LUT P0, RZ, R250, 0x400, RZ, 0xc0, !PT ;  /* 0x00000400faff7812 */ /* 0x000fe2000780c0ff */
[----:B------:R-:W4:Y:S04]  /*328e0*/  LDL.LU.64 R168, [R1+0x388] ;  /* 0x0003880001a87983 */ /* 0x000f280000300a00 */
[----:B------:R-:W4:Y:S04]  /*328f0*/  LDL.LU.64 R174, [R1+0x380] ;  /* 0x0003800001ae7983 */ /* 0x000f280000300a00 */
[----:B------:R-:W4:Y:S04]  /*32900*/  LDL.LU.64 R172, [R1+0x378] ;  /* 0x0003780001ac7983 */ /* 0x000f280000300a00 */
[----:B------:R-:W4:Y:S01]  /*32910*/  LDL.LU.64 R176, [R1+0x370] ;  /* 0x0003700001b07983 */ /* 0x000f220000300a00 */
[----:B------:R-:W-:-:S02]  /*32920*/  LOP3.LUT R3, R3, 0xefffffff, RZ, 0xc0, !PT ;  /* 0xefffffff03037812 */ /* 0x000fc400078ec0ff */
[----:B---3--:R-:W-:-:S05]  /*32930*/  PRMT R0, R116, 0x7770, RZ ;  /* 0x0000777074007816 */ /* 0x008fca00000000ff */
[----:B--2---:R0:W-:Y:S02]  /*32940*/  @P3 STG.E.U8 desc[UR32][R178.64], R0 ;  /* 0x00000000b2003986 */ /* 0x0041e4000c101120 */
[----:B0-----:R-:W-:Y:S02]  /*32950*/  PRMT R0, R116, 0x7771, RZ ;  /* 0x0000777174007816 */ /* 0x001fe400000000ff */
[----:B------:R-:W2:Y:S04]  /*32960*/  LDL.LU.64 R178, [R1+0x368] ;  /* 0x0003680001b27983 */ /* 0x000ea80000300a00 */
[----:B------:R-:W3:Y:S04]  /*32970*/  LDL.LU.64 R156, [R1+0x360] ;  /* 0x00036000019c7983 */ /* 0x000ee80000300a00 */
[----:B------:R0:W-:Y:S04]  /*32980*/  @P0 STG.E.U8 desc[UR32][R118.64], R0 ;  /* 0x0000000076000986 */ /* 0x0001e8000c101120 */
[----:B0-----:R-:W2:Y:S04]  /*32990*/  LDL.LU.64 R118, [R1+0x1050] ;  /* 0x0010500001767983 */ /* 0x001ea80000300a00 */
[----:B------:R-:W3:Y:S04]  /*329a0*/  LDL.LU.64 R162, [R1+0x358] ;  /* 0x0003580001a27983 */ /* 0x000ee80000300a00 */
[----:B------:R-:W3:Y:S04]  /*329b0*/  LDL.LU.64 R160, [R1+0x350] ;  /* 0x0003500001a07983 */ /* 0x000ee80000300a00 */
[----:B------:R-:W3:Y:S01]  /*329c0*/  LDL.LU.64 R166, [R1+0x348] ;  /* 0x0003480001a67983 */ /* 0x000ee20000300a00 */
[----:B----4-:R-:W-:-:S02]  /*329d0*/  LOP3.LUT P4, RZ, R249, 0x40000000, RZ, 0xc0, !PT ;  /* 0x40000000f9ff7812 */ /* 0x010fc4000788c0ff */
[----:B------:R-:W-:Y:S01]  /*329e0*/  LOP3.LUT R6, R6, 0xfffffffe, RZ, 0xc0, !PT ;  /* 0xfffffffe06067812 */ /* 0x000fe200078ec0ff */
[----:B------:R-:W4:Y:S01]  /*329f0*/  LDL.LU.64 R164, [R1+0x338] ;  /* 0x0003380001a47983 */ /* 0x000f220000300a00 */
[C---:B------:R-:W-:Y:S02]  /*32a00*/  LOP3.LUT P1, RZ, R250.reuse, 0x200, RZ, 0xc0, !PT ;  /* 0x00000200faff7812 */ /* 0x040fe4000782c0ff */
[----:B------:R-:W-:Y:S01]  /*32a10*/  LOP3.LUT P2, RZ, R250, 0x100, RZ, 0xc0, !PT ;  /* 0x00000100faff7812 */ /* 0x000fe2000784c0ff */
[----:B------:R-:W4:Y:S06]  /*32a20*/  LDL.LU.64 R170, [R1+0x330] ;  /* 0x0003300001aa7983 */ /* 0x000f2c0000300a00 */
        /* <DEDUP_REMOVED lines=17> */
[----:B------:R-:W-:-:S09]  /*32b40*/  PRMT R0, R117, 0x7770, RZ ;  /* 0x0000777075007816 */ /* 0x000fd200000000ff */
[----:B------:R-:W-:Y:S02]  /*32b50*/  @P4 LOP3.LUT R6, R6, 0x4, RZ, 0xfc, !PT ;  /* 0x0000000406064812 */ /* 0x000fe400078efcff */
[C---:B------:R-:W-:Y:S01]  /*32b60*/  LOP3.LUT P4, RZ, R250.reuse, 0x20, RZ, 0xc0, !PT ;  /* 0x00000020faff7812 */ /* 0x040fe2000788c0ff */
[----:B------:R0:W-:Y:S01]  /*32b70*/  @P1 STG.E.U8 desc[UR32][R168.64], R0 ;  /* 0x00000000a8001986 */ /* 0x0001e2000c101120 */
[----:B------:R-:W-:Y:S02]  /*32b80*/  LOP3.LUT P3, RZ, R250, 0x80, RZ, 0xc0, !PT ;  /* 0x00000080faff7812 */ /* 0x000fe4000786c0ff */
[----:B------:R-:W-:Y:S02]  /*32b90*/  LOP3.LUT R6, R6, 0xfffffff7, RZ, 0xc0, !PT ;  /* 0xfffffff706067812 */ /* 0x000fe400078ec0ff */
[----:B0-----:R-:W-:Y:S01]  /*32ba0*/  PRMT R0, R117, 0x7771, RZ ;  /* 0x0000777175007816 */ /* 0x001fe200000000ff */
[----:B------:R-:W4:Y:S06]  /*32bb0*/  LDL.LU.64 R168, [R1+0x328] ;  /* 0x0003280001a87983 */ /* 0x000f2c0000300a00 */
[----:B------:R-:W-:-:S02]  /*32bc0*/  @P4 LOP3.LUT R6, R6, 0x8, RZ, 0xfc, !PT ;  /* 0x0000000806064812 */ /* 0x000fc400078efcff */
[----:B------:R-:W-:Y:S01]  /*32bd0*/  LOP3.LUT P4, RZ, R250, 0x40, RZ, 0xc0, !PT ;  /* 0x00000040faff7812 */ /* 0x000fe2000788c0ff */
[----:B------:R0:W-:Y:S04]  /*32be0*/  @P2 STG.E.U8 desc[UR32][R174.64], R0 ;  /* 0x00000000ae002986 */ /* 0x0001e8000c101120 */
[----:B0-----:R-:W4:Y:S01]  /*32bf0*/  LDL.LU.64 R174, [R1+0x320] ;  /* 0x0003200001ae7983 */ /* 0x001f220000300a00 */
[----:B--2---:R-:W-:-:S05]  /*32c00*/  PRMT R0, R118, 0x7770, RZ ;  /* 0x0000777076007816 */ /* 0x004fca00000000ff */
[----:B------:R0:W-:Y:S02]  /*32c10*/  @P3 STG.E.U8 desc[UR32][R172.64], R0 ;  /* 0x00000000ac003986 */ /* 0x0001e4000c101120 */
[----:B0-----:R-:W-:Y:S02]  /*32c20*/  PRMT R0, R118, 0x7771, RZ ;  /* 0x0000777176007816 */ /* 0x001fe400000000ff */
[----:B------:R-:W2:Y:S04]  /*32c30*/  LDL.LU.64 R172, [R1+0x318] ;  /* 0x0003180001ac7983 */ /* 0x000ea80000300a00 */
[----:B------:R0:W-:Y:S01]  /*32c40*/  @P4 STG.E.U8 desc[UR32][R176.64], R0 ;  /* 0x00000000b0004986 */ /* 0x0001e2000c101120 */
[C---:B------:R-:W-:Y:S02]  /*32c50*/  LOP3.LUT P4, RZ, R6.reuse, 0x8, RZ, 0xc0, !PT ;  /* 0x0000000806ff7812 */ /* 0x040fe4000788c0ff */
[----:B0-----:R-:W-:Y:S01]  /*32c60*/  PRMT R0, R119, 0x7770, RZ ;  /* 0x0000777077007816 */ /* 0x001fe200000000ff */
[----:B------:R-:W2:Y:S10]  /*32c70*/  LDL.LU.64 R176, [R1+0x310] ;  /* 0x0003100001b07983 */ /* 0x000eb40000300a00 */
[----:B------:R0:W-:Y:S01]  /*32c80*/  @P4 STG.E.U8 desc[UR32][R178.64], R0 ;  /* 0x00000000b2004986 */ /* 0x0001e2000c101120 */
[----:B------:R-:W-:-:S02]  /*32c90*/  LOP3.LUT P4, RZ, R6, 0x4, RZ, 0xc0, !PT ;  /* 0x0000000406ff7812 */ /* 0x000fc4000788c0ff */
[----:B0-----:R-:W-:Y:S01]  /*32ca0*/  PRMT R0, R119, 0x7771, RZ ;  /* 0x0000777177007816 */ /* 0x001fe200000000ff */
[----:B------:R-:W2:Y:S10]  /*32cb0*/  LDL.LU.64 R178, [R1+0x308] ;  /* 0x0003080001b27983 */ /* 0x000eb40000300a00 */
[----:B---3--:R0:W-:Y:S01]  /*32cc0*/  @P4 STG.E.U8 desc[UR32][R156.64], R0 ;  /* 0x000000009c004986 */ /* 0x0081e2000c101120 */
[----:B------:R-:W-:-:S02]  /*32cd0*/  LOP3.LUT P4, RZ, R6, 0x2, RZ, 0xc0, !PT ;  /* 0x0000000206ff7812 */ /* 0x000fc4000788c0ff */
        /* <DEDUP_REMOVED lines=8> */
[----:B------:R-:W-:Y:S01]  /*32d60*/  @P4 STG.E.U8 desc[UR32][R166.64], R0 ;  /* 0x00000000a6004986 */ /* 0x000fe2000c101120 */
[----:B------:R-:W-:-:S13]  /*32d70*/  LOP3.LUT P4, RZ, R3, 0x40000000, RZ, 0xc0, !PT ;  /* 0x4000000003ff7812 */ /* 0x000fda000788c0ff */
[----:B------:R0:W-:Y:S04]  /*32d80*/  @P4 STG.E.U8 desc[UR32][R112.64], R117 ;  /* 0x0000007570004986 */ /* 0x0001e8000c101120 */
[----:B0-----:R-:W3:Y:S01]  /*32d90*/  LDL.LU.64 R112, [R1+0x1048] ;  /* 0x0010480001707983 */ /* 0x001ee20000300a00 */
[----:B------:R-:W-:Y:S02]  /*32da0*/  LOP3.LUT P4, RZ, R3, 0x20000000, RZ, 0xc0, !PT ;  /* 0x2000000003ff7812 */ /* 0x000fe4000788c0ff */
[----:B------:R-:W-:Y:S02]  /*32db0*/  PRMT R0, R118, 0x7772, RZ ;  /* 0x0000777276007816 */ /* 0x000fe400000000ff */
[C---:B------:R-:W-:Y:S02]  /*32dc0*/  LOP3.LUT P5, RZ, R249.reuse, 0x20000000, RZ, 0xc0, !PT ;  /* 0x20000000f9ff7812 */ /* 0x040fe400078ac0ff */
[----:B------:R-:W-:-:S07]  /*32dd0*/  LOP3.LUT P6, RZ, R249, 0x10000000, RZ, 0xc0, !PT ;  /* 0x10000000f9ff7812 */ /* 0x000fce00078cc0ff */
[----:B----4-:R0:W-:Y:S01]  /*32de0*/  @P4 STG.E.U8 desc[UR32][R164.64], R0 ;  /* 0x00000000a4004986 */ /* 0x0101e2000c101120 */
[----:B------:R-:W-:Y:S02]  /*32df0*/  LOP3.LUT P4, RZ, R3, 0x10000000, RZ, 0xc0, !PT ;  /* 0x1000000003ff7812 */ /* 0x000fe4000788c0ff */
[C---:B------:R-:W-:Y:S02]  /*32e00*/  LOP3.LUT P0, RZ, R249.reuse, 0x8000000, RZ, 0xc0, !PT ;  /* 0x08000000f9ff7812 */ /* 0x040fe4000780c0ff */
[----:B------:R-:W-:Y:S02]  /*32e10*/  PRMT R118, R118, 0x7773, RZ ;  /* 0x0000777376767816 */ /* 0x000fe400000000ff */
[----:B------:R-:W-:Y:S02]  /*32e20*/  LOP3.LUT P1, RZ, R249, 0x4000000, RZ, 0xc0, !PT ;  /* 0x04000000f9ff7812 */ /* 0x000fe4000782c0ff */
[----:B0-----:R-:W-:-:S05]  /*32e30*/  PRMT R0, R119, 0x7772, RZ ;  /* 0x0000777277007816 */ /* 0x001fca00000000ff */
[----:B------:R-:W-:Y:S01]  /*32e40*/  @P4 STG.E.U8 desc[UR32][R170.64], R118 ;  /* 0x00000076aa004986 */ /* 0x000fe2000c101120 */
[----:B------:R-:W-:-:S03]  /*32e50*/  PRMT R119, R119, 0x7773, RZ ;  /* 0x0000777377777816 */ /* 0x000fc600000000ff */
[----:B------:R3:W-:Y:S01]  /*32e60*/  @P5 STG.E.U8 desc[UR32][R168.64], R0 ;  /* 0x00000000a8005986 */ /* 0x0007e2000c101120 */
[----:B------:R-:W-:-:S03]  /*32e70*/  LOP3.LUT P2, RZ, R249, 0x2000000, RZ, 0xc0, !PT ;  /* 0x02000000f9ff7812 */ /* 0x000fc6000784c0ff */
[----:B------:R-:W-:Y:S01]  /*32e80*/  @P6 STG.E.U8 desc[UR32][R174.64], R119 ;  /* 0x00000077ae006986 */ /* 0x000fe2000c101120 */
[C---:B------:R-:W-:Y:S02]  /*32e90*/  LOP3.LUT P3, RZ, R249.reuse, 0x1000000, RZ, 0xc0, !PT ;  /* 0x01000000f9ff7812 */ /* 0x040fe4000786c0ff */
[----:B------:R-:W-:Y:S02]  /*32ea0*/  LOP3.LUT P4, RZ, R249, 0x800, RZ, 0xc0, !PT ;  /* 0x00000800f9ff7812 */ /* 0x000fe4000788c0ff */
[----:B------:R-:W-:-:S11]  /*32eb0*/  LOP3.LUT R3, R3, 0xffefffff, RZ, 0xc0, !PT ;  /* 0xffefffff03037812 */ /* 0x000fd600078ec0ff */
[----:B------:R-:W-:Y:S02]  /*32ec0*/  @P4 LOP3.LUT R3, R3, 0x100000, RZ, 0xfc, !PT ;  /* 0x0010000003034812 */ /* 0x000fe400078efcff */
[----:B------:R-:W-:Y:S02]  /*32ed0*/  LOP3.LUT P4, RZ, R249, 0x1000, RZ, 0xc0, !PT ;  /* 0x00001000f9ff7812 */ /* 0x000fe4000788c0ff */
[----:B---3--:R-:W-:-:S05]  /*32ee0*/  PRMT R0, R112, 0x7770, RZ ;  /* 0x0000777070007816 */ /* 0x008fca00000000ff */
[----:B--2---:R0:W-:Y:S02]  /*32ef0*/  @P0 STG.E.U8 desc[UR32][R172.64], R0 ;  /* 0x00000000ac000986 */ /* 0x0041e4000c101120 */
[----:B0-----:R-:W-:-:S05]  /*32f00*/  PRMT R0, R112, 0x7771, RZ ;  /* 0x0000777170007816 */ /* 0x001fca00000000ff */
        /* <DEDUP_REMOVED lines=10> */
[----:B------:R-:W4:Y:S04]  /*32fb0*/  LDL.LU.64 R172, [R1+0x2d8] ;  /* 0x0002d80001ac7983 */ /* 0x000f280000300a00 */
[----:B------:R-:W4:Y:S04]  /*32fc0*/  LDL.LU.64 R176, [R1+0x2d0] ;  /* 0x0002d00001b07983 */ /* 0x000f280000300a00 */
[----:B------:R-:W4:Y:S04]  /*32fd0*/  LDL.LU.64 R178, [R1+0x2c8] ;  /* 0x0002c80001b27983 */ /* 0x000f280000300a00 */
[----:B------:R-:W4:Y:S04]  /*32fe0*/  LDL.LU.64 R162, [R1+0x2c0] ;  /* 0x0002c00001a27983 */ /* 0x000f280000300a00 */
[----:B------:R-:W4:Y:S01]  /*32ff0*/  LDL.LU.64 R160, [R1+0x2b0] ;  /* 0x0002b00001a07983 */ /* 0x000f220000300a00 */
[----:B------:R-:W-:-:S02]  /*33000*/  LOP3.LUT R3, R3, 0xffdfffff, RZ, 0xc0, !PT ;  /* 0xffdfffff03037812 */ /* 0x000fc400078ec0ff */
[----:B------:R-:W-:Y:S01]  /*33010*/  LOP3.LUT P0, RZ, R249, 0x800000, RZ, 0xc0, !PT ;  /* 0x00800000f9ff7812 */ /* 0x000fe2000780c0ff */
[----:B------:R-:W4:Y:S01]  /*33020*/  LDL.LU.64 R166, [R1+0x2a0] ;  /* 0x0002a00001a67983 */ /* 0x000f220000300a00 */
        /* <DEDUP_REMOVED lines=15> */
[C---:B------:R-:W-:Y:S02]  /*33120*/  LOP3.LUT P1, RZ, R249.reuse, 0x400000, RZ, 0xc0, !PT ;  /* 0x00400000f9ff7812 */ /* 0x040fe4000782c0ff */
[----:B------:R-:W-:-:S07]  /*33130*/  LOP3.LUT P2, RZ, R249, 0x200000, RZ, 0xc0, !PT ;  /* 0x00200000f9ff7812 */ /* 0x000fce000784c0ff */
[----:B------:R-:W-:Y:S02]  /*33140*/  @P4 LOP3.LUT R3, R3, 0x4000000, RZ, 0xfc, !PT ;  /* 0x0400000003034812 */ /* 0x000fe400078efcff */
[C---:B------:R-:W-:Y:S02]  /*33150*/  LOP3.LUT P4, RZ, R249.reuse, 0x40000, RZ, 0xc0, !PT ;  /* 0x00040000f9ff7812 */ /* 0x040fe4000788c0ff */
[----:B------:R-:W-:Y:S02]  /*33160*/  LOP3.LUT P3, RZ, R249, 0x100000, RZ, 0xc0, !PT ;  /* 0x00100000f9ff7812 */ /* 0x000fe4000786c0ff */
[----:B------:R-:W-:-:S09]  /*33170*/  LOP3.LUT R3, R3, 0xf7ffffff, RZ, 0xc0, !PT ;  /* 0xf7ffffff03037812 */ /* 0x000fd200078ec0ff */
[----:B------:R-:W-:Y:S02]  /*33180*/  @P4 LOP3.LUT R3, R3, 0x8000000, RZ, 0xfc, !PT ;  /* 0x0800000003034812 */ /* 0x000fe400078efcff */
[----:B------:R-:W-:Y:S02]  /*33190*/  LOP3.LUT P4, RZ, R249, 0x80000, RZ, 0xc0, !PT ;  /* 0x00080000f9ff7812 */ /* 0x000fe4000788c0ff */
[----:B--2---:R-:W-:-:S05]  /*331a0*/  PRMT R0, R114, 0x7770, RZ ;  /* 0x0000777072007816 */ /* 0x004fca00000000ff */
[----:B---3--:R0:W-:Y:S02]  /*331b0*/  @P0 STG.E.U8 desc[UR32][R164.64], R0 ;  /* 0x00000000a4000986 */ /* 0x0081e4000c101120 */
[----:B0-----:R-:W-:Y:S02]  /*331c0*/  PRMT R0, R114, 0x7771, RZ ;  /* 0x0000777172007816 */ /* 0x001fe400000000ff */
[----:B------:R-:W2:Y:S04]  /*331d0*/  LDL.LU.64 R164, [R1+0x298] ;  /* 0x0002980001a47983 */ /* 0x000ea80000300a00 */
[----:B----4-:R0:W-:Y:S02]  /*331e0*/  @P1 STG.E.U8 desc[UR32][R170.64], R0 ;  /* 0x00000000aa001986 */ /* 0x0101e4000c101120 */
[----:B0-----:R-:W-:-:S02]  /*331f0*/  PRMT R0, R115, 0x7770, RZ ;  /* 0x0000777073007816 */ /* 0x001fc400000000ff */
[----:B------:R-:W3:Y:S04]  /*33200*/  LDL.LU.64 R170, [R1+0x290] ;  /* 0x0002900001aa7983 */ /* 0x000ee80000300a00 */
[----:B------:R0:W-:Y:S02]  /*33210*/  @P2 STG.E.U8 desc[UR32][R168.64], R0 ;  /* 0x00000000a8002986 */ /* 0x0001e4000c101120 */
[----:B0-----:R-:W-:Y:S02]  /*33220*/  PRMT R0, R115, 0x7771, RZ ;  /* 0x0000777173007816 */ /* 0x001fe400000000ff */
[----:B------:R-:W4:Y:S04]  /*33230*/  LDL.LU.64 R168, [R1+0x288] ;  /* 0x0002880001a87983 */ /* 0x000f280000300a00 */
[----:B------:R0:W-:Y:S02]  /*33240*/  @P3 STG.E.U8 desc[UR32][R174.64], R0 ;  /* 0x00000000ae003986 */ /* 0x0001e4000c101120 */
[----:B0-----:R-:W-:-:S02]  /*33250*/  PRMT R0, R112, 0x7772, RZ ;  /* 0x0000777270007816 */ /* 0x001fc400000000ff */
[----:B------:R-:W4:Y:S04]  /*33260*/  LDL.LU.64 R174, [R1+0x280] ;  /* 0x0002800001ae7983 */ /* 0x000f280000300a00 */
[----:B------:R0:W-:Y:S01]  /*33270*/  @P4 STG.E.U8 desc[UR32][R172.64], R0 ;  /* 0x00000000ac004986 */ /* 0x0001e2000c101120 */
[----:B------:R-:W-:Y:S02]  /*33280*/  LOP3.LUT P4, RZ, R3, 0x8000000, RZ, 0xc0, !PT ;  /* 0x0800000003ff7812 */ /* 0x000fe4000788c0ff */
[----:B------:R-:W-:Y:S02]  /*33290*/  PRMT R112, R112, 0x7773, RZ ;  /* 0x0000777370707816 */ /* 0x000fe400000000ff */
[----:B0-----:R-:W-:Y:S01]  /*332a0*/  PRMT R0, R113, 0x7772, RZ ;  /* 0x0000777271007816 */ /* 0x001fe200000000ff */
[----:B------:R-:W4:Y:S08]  /*332b0*/  LDL.LU.64 R172, [R1+0x278] ;  /* 0x0002780001ac7983 */ /* 0x000f300000300a00 */
[----:B------:R0:W-:Y:S01]  /*332c0*/  @P4 STG.E.U8 desc[UR32][R176.64], R112 ;  /* 0x00000070b0004986 */ /* 0x0001e2000c101120 */
[----:B------:R-:W-:-:S02]  /*332d0*/  LOP3.LUT P4, RZ, R3, 0x4000000, RZ, 0xc0, !PT ;  /* 0x0400000003ff7812 */ /* 0x000fc4000788c0ff */
[----:B------:R-:W-:Y:S01]  /*332e0*/  PRMT R113, R113, 0x7773, RZ ;  /* 0x0000777371717816 */ /* 0x000fe200000000ff */
[----:B0-----:R-:W4:Y:S10]  /*332f0*/  LDL.LU.64 R176, [R1+0x270] ;  /* 0x0002700001b07983 */ /* 0x001f340000300a00 */
[----:B------:R0:W-:Y:S01]  /*33300*/  @P4 STG.E.U8 desc[UR32][R178.64], R0 ;  /* 0x00000000b2004986 */ /* 0x0001e2000c101120 */
[----:B------:R-:W-:-:S02]  /*33310*/  LOP3.LUT P4, RZ, R3, 0x2000000, RZ, 0xc0, !PT ;  /* 0x0200000003ff7812 */ /* 0x000fc4000788c0ff */
[----:B0-----:R-:W-:Y:S01]  /*33320*/  PRMT R0, R114, 0x7772, RZ ;  /* 0x0000777272007816 */ /* 0x001fe200000000ff */
[----:B------:R-:W4:Y:S10]  /*33330*/  LDL.LU.64 R178, [R1+0x268] ;  /* 0x0002680001b27983 */ /* 0x000f340000300a00 */
[----:B------:R-:W-:Y:S01]  /*33340*/  @P4 STG.E.U8 desc[UR32][R162.64], R113 ;  /* 0x00000071a2004986 */ /* 0x000fe2000c101120 */
[----:B------:R-:W-:-:S02]  /*33350*/  LOP3.LUT P4, RZ, R3, 0x1000000, RZ, 0xc0, !PT ;  /* 0x0100000003ff7812 */ /* 0x000fc4000788c0ff */
[----:B------:R-:W-:-:S11]  /*33360*/  PRMT R114, R114, 0x7773, RZ ;  /* 0x0000777372727816 */ /* 0x000fd600000000ff */
[----:B------:R0:W-:Y:S01]  /*33370*/  @P4 STG.E.U8 desc[UR32][R108.64], R0 ;  /* 0x000000006c004986 */ /* 0x0001e2000c101120 */
[----:B------:R-:W-:-:S03]  /*33380*/  LOP3.LUT P4, RZ, R3, 0x800000, RZ, 0xc0, !PT ;  /* 0x0080000003ff7812 */ /* 0x000fc6000788c0ff */
[----:B0-----:R-:W2:Y:S10]  /*33390*/  LDL.LU.64 R108, [R1+0x1038] ;  /* 0x00103800016c7983 */ /* 0x001eb40000300a00 */
[----:B------:R-:W-:Y:S01]  /*333a0*/  @P4 STG.E.U8 desc[UR32][R160.64], R114 ;  /* 0x00000072a0004986 */ /* 0x000fe2000c101120 */
[----:B------:R-:W-:-:S02]  /*333b0*/  LOP3.LUT P4, RZ, R3, 0x400000, RZ, 0xc0, !PT ;  /* 0x0040000003ff7812 */ /* 0x000fc4000788c0ff */
[----:B------:R-:W-:-:S11]  /*333c0*/  PRMT R0, R115, 0x7772, RZ ;  /* 0x0000777273007816 */ /* 0x000fd600000000ff */
[----:B------:R0:W-:Y:S04]  /*333d0*/  @P4 STG.E.U8 desc[UR32][R110.64], R0 ;  /* 0x000000006e004986 */ /* 0x0001e8000c101120 */
[----:B0-----:R-:W4:Y:S01]  /*333e0*/  LDL.LU.64 R110, [R1+0x1030] ;  /* 0x00103000016e7983 */ /* 0x001f220000300a00 */
[----:B------:R-:W-:Y:S02]  /*333f0*/  LOP3.LUT P4, RZ, R3, 0x200000, RZ, 0xc0, !PT ;  /* 0x0020000003ff7812 */ /* 0x000fe4000788c0ff */
[----:B------:R-:W-:Y:S02]  /*33400*/  PRMT R115, R115, 0x7773, RZ ;  /* 0x0000777373737816 */ /* 0x000fe400000000ff */
[----:B------:R-:W-:-:S09]  /*33410*/  LOP3.LUT P5, RZ, R249, 0x400, RZ, 0xc0, !PT ;  /* 0x00000400f9ff7812 */ /* 0x000fd200078ac0ff */
[----:B------:R-:W-:Y:S01]  /*33420*/  @P4 STG.E.U8 desc[UR32][R166.64], R115 ;  /* 0x00000073a6004986 */ /* 0x000fe2000c101120 */
[----:B------:R-:W-:Y:S02]  /*33430*/  LOP3.LUT P4, RZ, R3, 0x100000, RZ, 0xc0, !PT ;  /* 0x0010000003ff7812 */ /* 0x000fe4000788c0ff */
[C---:B------:R-:W-:Y:S02]  /*33440*/  LOP3.LUT P6, RZ, R249.reuse, 0x200, RZ, 0xc0, !PT ;  /* 0x00000200f9ff7812 */ /* 0x040fe400078cc0ff */
[C---:B------:R-:W-:Y:S02]  /*33450*/  LOP3.LUT P0, RZ, R249.reuse, 0x100, RZ, 0xc0, !PT ;  /* 0x00000100f9ff7812 */ /* 0x040fe4000780c0ff */
[C---:B------:R-:W-:Y:S02]  /*33460*/  LOP3.LUT P1, RZ, R249.reuse, 0x80, RZ, 0xc0, !PT ;  /* 0x00000080f9ff7812 */ /* 0x040fe4000782c0ff */
[C---:B------:R-:W-:Y:S02]  /*33470*/  LOP3.LUT P2, RZ, R249.reuse, 0x40, RZ, 0xc0, !PT ;  /* 0x00000040f9ff7812 */ /* 0x040fe4000784c0ff */
[----:B------:R-:W-:-:S02]  /*33480*/  LOP3.LUT P3, RZ, R249, 0x20, RZ, 0xc0, !PT ;  /* 0x00000020f9ff7812 */ /* 0x000fc4000786c0ff */
[----:B------:R-:W-:Y:S02]  /*33490*/  LOP3.LUT R3, R3, 0xffffefff, RZ, 0xc0, !PT ;  /* 0xffffefff03037812 */ /* 0x000fe400078ec0ff */
[----:B--2---:R-:W-:-:S05]  /*334a0*/  PRMT R0, R108, 0x7770, RZ ;  /* 0x000077706c007816 */ /* 0x004fca00000000ff */
[----:B------:R0:W-:Y:S02]  /*334b0*/  @P4 STG.E.U8 desc[UR32][R164.64], R0 ;  /* 0x00000000a4004986 */ /* 0x0001e4000c101120 */
[----:B0-----:R-:W-:-:S05]  /*334c0*/  PRMT R0, R108, 0x7771, RZ ;  /* 0x000077716c007816 */ /* 0x001fca00000000ff */
[----:B---3--:R0:W-:Y:S02]  /*334d0*/  @P5 STG.E.U8 desc[UR32][R170.64], R0 ;  /* 0x00000000aa005986 */ /* 0x0081e4000c101120 */
[C---:B0-----:R-:W-:Y:S02]  /*334e0*/  PRMT R0, R109.reuse, 0x7770, RZ ;  /* 0x000077706d007816 */ /* 0x041fe400000000ff */
[----:B------:R-:W2:Y:S04]  /*334f0*/  LDL.LU.64 R170, [R1+0x260] ;  /* 0x0002600001aa7983 */ /* 0x000ea80000300a00 */
[----:B----4-:R0:W-:Y:S02]  /*33500*/  @P6 STG.E.U8 desc[UR32][R168.64], R0 ;  /* 0x00000000a8006986 */ /* 0x0101e4000c101120 */
[----:B0-----:R-:W-:-:S02]  /*33510*/  PRMT R0, R109, 0x7771, RZ ;  /* 0x000077716d007816 */ /* 0x001fc400000000ff */
[----:B------:R-:W3:Y:S04]  /*33520*/  LDL.LU.64 R168, [R1+0x258] ;  /* 0x0002580001a87983 */ /* 0x000ee80000300a00 */
[----:B------:R0:W-:Y:S02]  /*33530*/  @P0 STG.E.U8 desc[UR32][R174.64], R0 ;  /* 0x00000000ae000986 */ /* 0x0001e4000c101120 */
[C---:B0-----:R-:W-:Y:S02]  /*33540*/  PRMT R0, R110.reuse, 0x7770, RZ ;  /* 0x000077706e007816 */ /* 0x041fe400000000ff */
[----:B------:R-:W4:Y:S04]  /*33550*/  LDL.LU.64 R174, [R1+0x250] ;  /* 0x0002500001ae7983 */ /* 0x000f280000300a00 */
[----:B------:R0:W-:Y:S02]  /*33560*/  @P1 STG.E.U8 desc[UR32][R172.64], R0 ;  /* 0x00000000ac001986 */ /* 0x0001e4000c101120 */
[----:B0-----:R-:W-:-:S02]  /*33570*/  PRMT R0, R110, 0x7771, RZ ;  /* 0x000077716e007816 */ /* 0x001fc400000000ff */
[----:B------:R-:W4:Y:S04]  /*33580*/  LDL.LU.64 R172, [R1+0x248] ;  /* 0x0002480001ac7983 */ /* 0x000f280000300a00 */
[----:B------:R0:W-:Y:S04]  /*33590*/  @P2 STG.E.U8 desc[UR32][R176.64], R0 ;  /* 0x00000000b0002986 */ /* 0x0001e8000c101120 */
[----:B0-----:R-:W4:Y:S01]  /*335a0*/  LDL.LU.64 R176, [R1+0x240] ;  /* 0x0002400001b07983 */ /* 0x001f220000300a00 */
[----:B------:R-:W-:-:S05]  /*335b0*/  PRMT R0, R111, 0x7770, RZ ;  /* 0x000077706f007816 */ /* 0x000fca00000000ff */
[----:B------:R0:W-:Y:S04]  /*335c0*/  @P3 STG.E.U8 desc[UR32][R178.64], R0 ;  /* 0x00000000b2003986 */ /* 0x0001e8000c101120 */
[----:B0-----:R-:W4:Y:S04]  /*335d0*/  LDL.LU.64 R178, [R1+0x230] ;  /* 0x0002300001b27983 */ /* 0x001f280000300a00 */
[----:B------:R-:W4:Y:S01]  /*335e0*/  LDL.LU.64 R156, [R1+0x228] ;  /* 0x00022800019c7983 */ /* 0x000f220000300a00 */
[----:B------:R-:W-:Y:S02]  /*335f0*/  LOP3.LUT P4, RZ, R248, 0x1000000, RZ, 0xc0, !PT ;  /* 0x01000000f8ff7812 */ /* 0x000fe4000788c0ff */
[C---:B------:R-:W-:Y:S01]  /*33600*/  LOP3.LUT P0, RZ, R249.reuse, 0x10, RZ, 0xc0, !PT ;  /* 0x00000010f9ff7812 */ /* 0x040fe2000780c0ff */
[----:B------:R-:W4:Y:S01]  /*33610*/  LDL.LU.64 R162, [R1+0x218] ;  /* 0x0002180001a27983 */ /* 0x000f220000300a00 */
[----:B------:R-:W-:-:S02]  /*33620*/  LOP3.LUT P1, RZ, R249, 0x8, RZ, 0xc0, !PT ;  /* 0x00000008f9ff7812 */ /* 0x000fc4000782c0ff */
[----:B------:R-:W-:Y:S01]  /*33630*/  PRMT R0, R111, 0x7771, RZ ;  /* 0x000077716f007816 */ /* 0x000fe200000000ff */
[----:B------:R-:W4:Y:S01]  /*33640*/  LDL.LU.64 R160, [R1+0x210] ;  /* 0x0002100001a07983 */ /* 0x000f220000300a00 */
[C---:B------:R-:W-:Y:S02]  /*33650*/  LOP3.LUT P2, RZ, R249.reuse, 0x4, RZ, 0xc0, !PT ;  /* 0x00000004f9ff7812 */ /* 0x040fe4000784c0ff */
[----:B------:R-:W-:Y:S01]  /*33660*/  LOP3.LUT P3, RZ, R249, 0x2, RZ, 0xc0, !PT ;  /* 0x00000002f9ff7812 */ /* 0x000fe2000786c0ff */
[----:B------:R-:W4:Y:S02]  /*33670*/  LDL.LU.64 R166, [R1+0x208] ;  /* 0x0002080001a67983 */ /* 0x000f240000300a00 */
[----:B------:R-:W-:Y:S02]  /*33680*/  @P4 LOP3.LUT R3, R3, 0x1000, RZ, 0xfc, !PT ;  /* 0x0000100003034812 */ /* 0x000fe400078efcff */
[----:B------:R-:W-:Y:S01]  /*33690*/  LOP3.LUT P4, RZ, R248, 0x2000000, RZ, 0xc0, !PT ;  /* 0x02000000f8ff7812 */ /* 0x000fe2000788c0ff */
[----:B------:R-:W4:Y:S01]  /*336a0*/  LDL.LU.64 R164, [R1+0x200] ;  /* 0x0002000001a47983 */ /* 0x000f220000300a00 */
        /* <DEDUP_REMOVED lines=21> */
[----:B--2---:R0:W-:Y:S02]  /*33800*/  @P0 STG.E.U8 desc[UR32][R170.64], R0 ;  /* 0x00000000aa000986 */ /* 0x0041e4000c101120 */
[C---:B0-----:R-:W-:Y:S02]  /*33810*/  PRMT R0, R108.reuse, 0x7772, RZ ;  /* 0x000077726c007816 */ /* 0x041fe400000000ff */
[----:B------:R-:W2:Y:S01]  /*33820*/  LDL.LU.64 R170, [R1+0x1f8] ;  /* 0x0001f80001aa7983 */ /* 0x000ea20000300a00 */
[----:B------:R-:W-:-:S03]  /*33830*/  PRMT R108, R108, 0x7773, RZ ;  /* 0x000077736c6c7816 */ /* 0x000fc600000000ff */
[----:B---3--:R0:W-:Y:S02]  /*33840*/  @P1 STG.E.U8 desc[UR32][R168.64], R0 ;  /* 0x00000000a8001986 */ /* 0x0081e4000c101120 */
[C---:B0-----:R-:W-:Y:S02]  /*33850*/  PRMT R0, R109.reuse, 0x7772, RZ ;  /* 0x000077726d007816 */ /* 0x041fe400000000ff */
[----:B------:R-:W3:Y:S01]  /*33860*/  LDL.LU.64 R168, [R1+0x1f0] ;  /* 0x0001f00001a87983 */ /* 0x000ee20000300a00 */
[----:B------:R-:W-:-:S03]  /*33870*/  PRMT R109, R109, 0x7773, RZ ;  /* 0x000077736d6d7816 */ /* 0x000fc600000000ff */
[----:B----4-:R0:W-:Y:S04]  /*33880*/  @P2 STG.E.U8 desc[UR32][R174.64], R108 ;  /* 0x0000006cae002986 */ /* 0x0101e8000c101120 */
[----:B0-----:R-:W4:Y:S04]  /*33890*/  LDL.LU.64 R174, [R1+0x1e8] ;  /* 0x0001e80001ae7983 */ /* 0x001f280000300a00 */
[----:B------:R0:W-:Y:S04]  /*338a0*/  @P3 STG.E.U8 desc[UR32][R172.64], R0 ;  /* 0x00000000ac003986 */ /* 0x0001e8000c101120 */
[----:B------:R-:W-:Y:S01]  /*338b0*/  @P4 STG.E.U8 desc[UR32][R176.64], R109 ;  /* 0x0000006db0004986 */ /* 0x000fe2000c101120 */
[----:B------:R-:W-:-:S02]  /*338c0*/  LOP3.LUT P4, RZ, R3, 0x80000, RZ, 0xc0, !PT ;  /* 0x0008000003ff7812 */ /* 0x000fc4000788c0ff */
[----:B0-----:R-:W-:-:S11]  /*338d0*/  PRMT R0, R110, 0x7772, RZ ;  /* 0x000077726e007816 */ /* 0x001fd600000000ff */
[----:B------:R0:W-:Y:S01]  /*338e0*/  @P4 STG.E.U8 desc[UR32][R104.64], R0 ;  /* 0x0000000068004986 */ /* 0x0001e2000c101120 */
[----:B------:R-:W-:-:S03]  /*338f0*/  LOP3.LUT P4, RZ, R3, 0x40000, RZ, 0xc0, !PT ;  /* 0x0004000003ff7812 */ /* 0x000fc6000788c0ff */
[----:B0-----:R-:W2:Y:S01]  /*33900*/  LDL.LU.64 R104, [R1+0x1028] ;  /* 0x0010280001687983 */ /* 0x001ea20000300a00 */
[----:B------:R-:W-:Y:S02]  /*33910*/  PRMT R110, R110, 0x7773, RZ ;  /* 0x000077736e6e7816 */ /* 0x000fe400000000ff */
[----:B------:R-:W-:Y:S01]  /*33920*/  PRMT R0, R111, 0x7772, RZ ;  /* 0x000077726f007816 */ /* 0x000fe200000000ff */
[----:B------:R-:W4:Y:S06]  /*33930*/  LDL.LU.64 R172, [R1+0x1e0] ;  /* 0x0001e00001ac7983 */ /* 0x000f2c0000300a00 */
[----:B------:R0:W-:Y:S01]  /*33940*/  @P4 STG.E.U8 desc[UR32][R178.64], R110 ;  /* 0x0000006eb2004986 */ /* 0x0001e2000c101120 */
[----:B------:R-:W-:-:S02]  /*33950*/  LOP3.LUT P4, RZ, R3, 0x20000, RZ, 0xc0, !PT ;  /* 0x0002000003ff7812 */ /* 0x000fc4000788c0ff */
[----:B------:R-:W-:Y:S01]  /*33960*/  PRMT R111, R111, 0x7773, RZ ;  /* 0x000077736f6f7816 */ /* 0x000fe200000000ff */
[----:B------:R-:W4:Y:S04]  /*33970*/  LDL.LU.64 R176, [R1+0x1d8] ;  /* 0x0001d80001b07983 */ /* 0x000f280000300a00 */
[----:B0-----:R-:W4:Y:S06]  /*33980*/  LDL.LU.64 R178, [R1+0x1d0] ;  /* 0x0001d00001b27983 */ /* 0x001f2c0000300a00 */
        /* <DEDUP_REMOVED lines=20> */
[----:B---3--:R-:W-:-:S05]  /*33ad0*/  PRMT R0, R106, 0x7770, RZ ;  /* 0x000077706a007816 */ /* 0x008fca00000000ff */
[----:B------:R0:W-:Y:S02]  /*33ae0*/  @P5 STG.E.U8 desc[UR32][R170.64], R0 ;  /* 0x00000000aa005986 */ /* 0x0001e4000c101120 */
[----:B0-----:R-:W-:-:S05]  /*33af0*/  PRMT R0, R106, 0x7771, RZ ;  /* 0x000077716a007816 */ /* 0x001fca00000000ff */
[----:B------:R0:W-:Y:S02]  /*33b00*/  @P6 STG.E.U8 desc[UR32][R168.64], R0 ;  /* 0x00000000a8006986 */ /* 0x0001e4000c101120 */
[----:B0-----:R-:W-:-:S05]  /*33b10*/  PRMT R0, R107, 0x7770, RZ ;  /* 0x000077706b007816 */ /* 0x001fca00000000ff */
[----:B----4-:R0:W-:Y:S02]  /*33b20*/  @P0 STG.E.U8 desc[UR32][R174.64], R0 ;  /* 0x00000000ae000986 */ /* 0x0101e4000c101120 */
[----:B0-----:R-:W-:Y:S02]  /*33b30*/  PRMT R0, R107, 0x7771, RZ ;  /* 0x000077716b007816 */ /* 0x001fe400000000ff */
[----:B------:R-:W2:Y:S04]  /*33b40*/  LDL.LU.64 R174, [R1+0x1c8] ;  /* 0x0001c80001ae7983 */ /* 0x000ea80000300a00 */
[----:B------:R0:W-:Y:S04]  /*33b50*/  @P1 STG.E.U8 desc[UR32][R172.64], R0 ;  /* 0x00000000ac001986 */ /* 0x0001e8000c101120 */
[----:B0-----:R-:W3:Y:S01]  /*33b60*/  LDL.LU.64 R172, [R1+0x1b8] ;  /* 0x0001b80001ac7983 */ /* 0x001ee20000300a00 */
[----:B------:R-:W-:-:S02]  /*33b70*/  LOP3.LUT P2, RZ, R248, 0x80000, RZ, 0xc0, !PT ;  /* 0x00080000f8ff7812 */ /* 0x000fc4000784c0ff */
[----:B------:R-:W-:Y:S02]  /*33b80*/  PRMT R0, R104, 0x7772, RZ ;  /* 0x0000777268007816 */ /* 0x000fe400000000ff */
[C---:B------:R-:W-:Y:S02]  /*33b90*/  LOP3.LUT P3, RZ, R248.reuse, 0x40000, RZ, 0xc0, !PT ;  /* 0x00040000f8ff7812 */ /* 0x040fe4000786c0ff */
[----:B------:R-:W-:Y:S02]  /*33ba0*/  LOP3.LUT P0, RZ, R248, 0x20000, RZ, 0xc0, !PT ;  /* 0x00020000f8ff7812 */ /* 0x000fe4000780c0ff */
[----:B------:R-:W-:-:S05]  /*33bb0*/  PRMT R104, R104, 0x7773, RZ ;  /* 0x0000777368687816 */ /* 0x000fca00000000ff */
[----:B------:R0:W-:Y:S01]  /*33bc0*/  @P2 STG.E.U8 desc[UR32][R176.64], R0 ;  /* 0x00000000b0002986 */ /* 0x0001e2000c101120 */
[C---:B------:R-:W-:Y:S02]  /*33bd0*/  LOP3.LUT P1, RZ, R248.reuse, 0x10000, RZ, 0xc0, !PT ;  /* 0x00010000f8ff7812 */ /* 0x040fe4000782c0ff */
[C---:B------:R-:W-:Y:S01]  /*33be0*/  LOP3.LUT P2, RZ, R248.reuse, 0x8000, RZ, 0xc0, !PT ;  /* 0x00008000f8ff7812 */ /* 0x040fe2000784c0ff */
[----:B------:R1:W-:Y:S04]  /*33bf0*/  @P3 STG.E.U8 desc[UR32][R178.64], R104 ;  /* 0x00000068b2003986 */ /* 0x0003e8000c101120 */
[----:B0-----:R-:W4:Y:S01]  /*33c00*/  LDL.LU.64 R176, [R1+0x1a8] ;  /* 0x0001a80001b07983 */ /* 0x001f220000300a00 */
[----:B------:R-:W-:Y:S02]  /*33c10*/  LOP3.LUT P3, RZ, R248, 0x4000, RZ, 0xc0, !PT ;  /* 0x00004000f8ff7812 */ /* 0x000fe4000786c0ff */
[C---:B------:R-:W-:Y:S01]  /*33c20*/  PRMT R0, R105.reuse, 0x7772, RZ ;  /* 0x0000777269007816 */ /* 0x040fe200000000ff */
[----:B-1----:R-:W4:Y:S01]  /*33c30*/  LDL.LU.64 R178, [R1+0x1a0] ;  /* 0x0001a00001b27983 */ /* 0x002f220000300a00 */
[----:B------:R-:W-:-:S03]  /*33c40*/  PRMT R105, R105, 0x7773, RZ ;  /* 0x0000777369697816 */ /* 0x000fc600000000ff */
[----:B------:R-:W4:Y:S01]  /*33c50*/  LDL.LU.64 R158, [R1+0x190] ;  /* 0x00019000019e7983 */ /* 0x000f220000300a00 */
        /* <DEDUP_REMOVED lines=10> */
[----:B--2---:R0:W-:Y:S04]  /*33d00*/  @P0 STG.E.U8 desc[UR32][R174.64], R0 ;  /* 0x00000000ae000986 */ /* 0x0041e8000c101120 */
[----:B------:R1:W-:Y:S01]  /*33d10*/  @P1 STG.E.U8 desc[UR32][R246.64], R105 ;  /* 0x00000069f6001986 */ /* 0x0003e2000c101120 */
[C---:B0-----:R-:W-:Y:S02]  /*33d20*/  PRMT R0, R106.reuse, 0x7772, RZ ;  /* 0x000077726a007816 */ /* 0x041fe400000000ff */
[----:B------:R-:W-:Y:S01]  /*33d30*/  PRMT R106, R106, 0x7773, RZ ;  /* 0x000077736a6a7816 */ /* 0x000fe200000000ff */
[----:B-1----:R-:W2:Y:S04]  /*33d40*/  LDL.LU.64 R246, [R1+0x1018] ;  /* 0x0010180001f67983 */ /* 0x002ea80000300a00 */
[----:B------:R-:W2:Y:S04]  /*33d50*/  LDL.LU.64 R156, [R1+0x188] ;  /* 0x00018800019c7983 */ /* 0x000ea80000300a00 */
[----:B------:R-:W2:Y:S04]  /*33d60*/  LDL.LU.64 R162, [R1+0x180] ;  /* 0x0001800001a27983 */ /* 0x000ea80000300a00 */
[----:B---3--:R-:W-:Y:S04]  /*33d70*/  @P2 STG.E.U8 desc[UR32][R172.64], R0 ;  /* 0x00000000ac002986 */ /* 0x008fe8000c101120 */
[----:B------:R-:W3:Y:S04]  /*33d80*/  LDL.LU.64 R160, [R1+0x178] ;  /* 0x0001780001a07983 */ /* 0x000ee80000300a00 */
[----:B------:R0:W-:Y:S04]  /*33d90*/  @P3 STG.E.U8 desc[UR32][R100.64], R106 ;  /* 0x0000006a64003986 */ /* 0x0001e8000c101120 */
[----:B0-----:R-:W2:Y:S01]  /*33da0*/  LDL.LU.64 R100, [R1+0x1010] ;  /* 0x0010100001647983 */ /* 0x001ea20000300a00 */
[----:B------:R-:W-:-:S02]  /*33db0*/  LOP3.LUT R3, R3, 0xffffff7f, RZ, 0xc0, !PT ;  /* 0xffffff7f03037812 */ /* 0x000fc400078ec0ff */
[----:B------:R-:W-:Y:S01]  /*33dc0*/  PRMT R0, R107, 0x7772, RZ ;  /* 0x000077726b007816 */ /* 0x000fe200000000ff */
[----:B------:R-:W3:Y:S01]  /*33dd0*/  LDL.LU.64 R166, [R1+0x170] ;  /* 0x0001700001a67983 */ /* 0x000ee20000300a00 */
[----:B------:R-:W-:Y:S02]  /*33de0*/  @P4 LOP3.LUT R3, R3, 0x80, RZ, 0xfc, !PT ;  /* 0x0000008003034812 */ /* 0x000fe400078efcff */
[C---:B------:R-:W-:Y:S01]  /*33df0*/  LOP3.LUT P4, RZ, R248.reuse, 0x200, RZ, 0xc0, !PT ;  /* 0x00000200f8ff7812 */ /* 0x040fe2000788c0ff */
[----:B------:R-:W3:Y:S01]  /*33e00*/  LDL.LU.64 R164, [R1+0x168] ;  /* 0x0001680001a47983 */ /* 0x000ee20000300a00 */
[----:B------:R-:W-:Y:S02]  /*33e10*/  LOP3.LUT R3, R3, 0xfffffeff, RZ, 0xc0, !PT ;  /* 0xfffffeff03037812 */ /* 0x000fe400078ec0ff */
[----:B------:R-:W-:Y:S01]  /*33e20*/  PRMT R107, R107, 0x7773, RZ ;  /* 0x000077736b6b7816 */ /* 0x000fe200000000ff */
[----:B------:R-:W3:Y:S04]  /*33e30*/  LDL.LU.64 R170, [R1+0x160] ;  /* 0x0001600001aa7983 */ /* 0x000ee80000300a00 */
[----:B------:R-:W3:Y:S04]  /*33e40*/  LDL.LU.64 R168, [R1+0x158] ;  /* 0x0001580001a87983 */ /* 0x000ee80000300a00 */
[----:B------:R-:W-:Y:S01]  /*33e50*/  @P4 LOP3.LUT R3, R3, 0x100, RZ, 0xfc, !PT ;  /* 0x0000010003034812 */ /* 0x000fe200078efcff */
        /* <DEDUP_REMOVED lines=13> */
[----:B------:R-:W-:-:S03]  /*33f30*/  LOP3.LUT P4, RZ, R3, 0x800, RZ, 0xc0, !PT ;  /* 0x0000080003ff7812 */ /* 0x000fc6000788c0ff */
[----:B0-----:R-:W4:Y:S10]  /*33f40*/  LDL.LU.64 R176, [R1+0xb18] ;  /* 0x000b180001b07983 */ /* 0x001f340000300a00 */
[----:B------:R-:W-:Y:S01]  /*33f50*/  @P4 STG.E.U8 desc[UR32][R178.64], R107 ;  /* 0x0000006bb2004986 */ /* 0x000fe2000c101120 */
[----:B------:R-:W-:-:S02]  /*33f60*/  LOP3.LUT P4, RZ, R3, 0x400, RZ, 0xc0, !PT ;  /* 0x0000040003ff7812 */ /* 0x000fc4000788c0ff */
[----:B--2---:R-:W-:-:S11]  /*33f70*/  PRMT R0, R100, 0x7770, RZ ;  /* 0x0000777064007816 */ /* 0x004fd600000000ff */
[----:B------:R0:W-:Y:S04]  /*33f80*/  @P4 STG.E.U8 desc[UR32][R102.64], R0 ;  /* 0x0000000066004986 */ /* 0x0001e8000c101120 */
[----:B0-----:R-:W2:Y:S04]  /*33f90*/  LDL.LU.64 R102, [R1+0x1008] ;  /* 0x0010080001667983 */ /* 0x001ea80000300a00 */
[----:B------:R-:W4:Y:S01]  /*33fa0*/  LDL.LU.64 R178, [R1+0xb28] ;  /* 0x000b280001b27983 */ /* 0x000f220000300a00 */
        /* <DEDUP_REMOVED lines=26> */
[C---:B0-----:R-:W-:Y:S02]  /*34150*/  PRMT R0, R100.reuse, 0x7772, RZ ;  /* 0x0000777264007816 */ /* 0x041fe400000000ff */
[----:B------:R-:W-:-:S03]  /*34160*/  PRMT R100, R100, 0x7773, RZ ;  /* 0x0000777364647816 */ /* 0x000fc600000000ff */
[----:B------:R0:W-:Y:S04]  /*34170*/  @P6 STG.E.U8 desc[UR32][R168.64], R0 ;  /* 0x00000000a8006986 */ /* 0x0001e8000c101120 */
[----:B------:R1:W-:Y:S01]  /*34180*/  @P0 STG.E.U8 desc[UR32][R174.64], R100 ;  /* 0x00000064ae000986 */ /* 0x0003e2000c101120 */
[----:B------:R-:W-:Y:S02]  /*34190*/  LOP3.LUT P0, RZ, R247, 0x40000000, RZ, 0xc0, !PT ;  /* 0x40000000f7ff7812 */ /* 0x000fe4000780c0ff */
[C---:B0-----:R-:W-:Y:S02]  /*341a0*/  PRMT R0, R101.reuse, 0x7772, RZ ;  /* 0x0000777265007816 */ /* 0x041fe400000000ff */
[----:B------:R-:W-:Y:S01]  /*341b0*/  PRMT R101, R101, 0x7773, RZ ;  /* 0x0000777365657816 */ /* 0x000fe200000000ff */
[----:B-1----:R-:W2:Y:S04]  /*341c0*/  LDL.LU.64 R174, [R1+0xb38] ;  /* 0x000b380001ae7983 */ /* 0x002ea80000300a00 */
[----:B------:R0:W-:Y:S04]  /*341d0*/  @P1 STG.E.U8 desc[UR32][R172.64], R0 ;  /* 0x00000000ac001986 */ /* 0x0001e8000c101120 */
[----:B----4-:R1:W-:Y:S01]  /*341e0*/  @P2 STG.E.U8 desc[UR32][R176.64], R101 ;  /* 0x00000065b0002986 */ /* 0x0103e2000c101120 */
[----:B0-----:R-:W-:-:S03]  /*341f0*/  PRMT R0, R102, 0x7772, RZ ;  /* 0x0000777266007816 */ /* 0x001fc600000000ff */
[----:B------:R-:W3:Y:S01]  /*34200*/  LDL.LU.64 R172, [R1+0xb40] ;  /* 0x000b400001ac7983 */ /* 0x000ee20000300a00 */
[----:B------:R-:W-:-:S03]  /*34210*/  PRMT R102, R102, 0x7773, RZ ;  /* 0x0000777366667816 */ /* 0x000fc600000000ff */
[----:B------:R0:W-:Y:S04]  /*34220*/  @P3 STG.E.U8 desc[UR32][R178.64], R0 ;  /* 0x00000000b2003986 */ /* 0x0001e8000c101120 */
[----:B-1----:R-:W4:Y:S04]  /*34230*/  LDL.LU.64 R176, [R1+0xb48] ;  /* 0x000b480001b07983 */ /* 0x002f280000300a00 */
[----:B------:R1:W-:Y:S04]  /*34240*/  @P0 STG.E.U8 desc[UR32][R96.64], R102 ;  /* 0x0000006660000986 */ /* 0x0003e8000c101120 */
[----:B0-----:R-:W4:Y:S04]  /*34250*/  LDL.LU.64 R178, [R1+0xb58] ;  /* 0x000b580001b27983 */ /* 0x001f280000300a00 */
[----:B-1----:R-:W4:Y:S01]  /*34260*/  LDL.LU.64 R96, [R1+0x1000] ;  /* 0x0010000001607983 */ /* 0x002f220000300a00 */
[----:B------:R-:W-:-:S02]  /*34270*/  LOP3.LUT P4, RZ, R247, 0x40000, RZ, 0xc0, !PT ;  /* 0x00040000f7ff7812 */ /* 0x000fc4000788c0ff */
[----:B------:R-:W-:Y:S01]  /*34280*/  LOP3.LUT R7, R7, 0xefffffff, RZ, 0xc0, !PT ;  /* 0xefffffff07077812 */ /* 0x000fe200078ec0ff */
[----:B------:R-:W4:Y:S01]  /*34290*/  LDL.LU.64 R158, [R1+0xb60] ;  /* 0x000b6000019e7983 */ /* 0x000f220000300a00 */
[----:B------:R-:W-:Y:S02]  /*342a0*/  LOP3.LUT R3, R3, 0xfffffffe, RZ, 0xc0, !PT ;  /* 0xfffffffe03037812 */ /* 0x000fe400078ec0ff */
[C---:B------:R-:W-:Y:S01]  /*342b0*/  LOP3.LUT P1, RZ, R247.reuse, 0x20000000, RZ, 0xc0, !PT ;  /* 0x20000000f7ff7812 */ /* 0x040fe2000782c0ff */
[----:B------:R-:W4:Y:S01]  /*342c0*/  LDL.LU.64 R156, [R1+0xb70] ;  /* 0x000b7000019c7983 */ /* 0x000f220000300a00 */
[C---:B------:R-:W-:Y:S02]  /*342d0*/  LOP3.LUT P2, RZ, R247.reuse, 0x10000000, RZ, 0xc0, !PT ;  /* 0x10000000f7ff7812 */ /* 0x040fe4000784c0ff */
[----:B------:R-:W-:Y:S01]  /*342e0*/  LOP3.LUT P3, RZ, R247, 0x8000000, RZ, 0xc0, !PT ;  /* 0x08000000f7ff7812 */ /* 0x000fe2000786c0ff */
[----:B------:R-:W4:Y:S02]  /*342f0*/  LDL.LU.64 R162, [R1+0xb78] ;  /* 0x000b780001a27983 */ /* 0x000f240000300a00 */
[----:B------:R-:W-:-:S02]  /*34300*/  @P4 LOP3.LUT R7, R7, 0x10000000, RZ, 0xfc, !PT ;  /* 0x1000000007074812 */ /* 0x000fc400078efcff */
[----:B------:R-:W-:Y:S01]  /*34310*/  LOP3.LUT P4, RZ, R247, 0x80000, RZ, 0xc0, !PT ;  /* 0x00080000f7ff7812 */ /* 0x000fe2000788c0ff */
[----:B------:R-:W4:Y:S01]  /*34320*/  LDL.LU.64 R160, [R1+0xb80] ;  /* 0x000b800001a07983 */ /* 0x000f220000300a00 */
[----:B------:R-:W-:Y:S02]  /*34330*/  LOP3.LUT R7, R7, 0xdfffffff, RZ, 0xc0, !PT ;  /* 0xdfffffff07077812 */ /* 0x000fe400078ec0ff */
[----:B------:R-:W-:Y:S01]  /*34340*/  PRMT R0, R103, 0x7772, RZ ;  /* 0x0000777267007816 */ /* 0x000fe200000000ff */
[----:B------:R-:W4:Y:S08]  /*34350*/  LDL.LU.64 R166, [R1+0xb88] ;  /* 0x000b880001a67983 */ /* 0x000f300000300a00 */
[----:B------:R-:W-:Y:S01]  /*34360*/  @P4 LOP3.LUT R7, R7, 0x20000000, RZ, 0xfc, !PT ;  /* 0x2000000007074812 */ /* 0x000fe200078efcff */
[----:B------:R-:W4:Y:S01]  /*34370*/  LDL.LU.64 R164, [R1+0xb90] ;  /* 0x000b900001a47983 */ /* 0x000f220000300a00 */
[----:B------:R-:W-:-:S02]  /*34380*/  LOP3.LUT P4, RZ, R247, 0x100000, RZ, 0xc0, !PT ;  /* 0x00100000f7ff7812 */ /* 0x000fc4000788c0ff */
[----:B------:R-:W-:Y:S01]  /*34390*/  LOP3.LUT R7, R7, 0xbfffffff, RZ, 0xc0, !PT ;  /* 0xbfffffff07077812 */ /* 0x000fe200078ec0ff */
[----:B------:R-:W4:Y:S01]  /*343a0*/  LDL.LU.64 R170, [R1+0xb98] ;  /* 0x000b980001aa7983 */ /* 0x000f220000300a00 */
[----:B------:R-:W-:-:S03]  /*343b0*/  PRMT R103, R103, 0x7773, RZ ;  /* 0x0000777367677816 */ /* 0x000fc600000000ff */
[----:B------:R-:W4:Y:S06]  /*343c0*/  LDL.LU.64 R168, [R1+0xba8] ;  /* 0x000ba80001a87983 */ /* 0x000f2c0000300a00 */
        /* <DEDUP_REMOVED lines=17> */
[----:B---3--:R-:W-:Y:S01]  /*344e0*/  @P2 STG.E.U8 desc[UR32][R172.64], R103 ;  /* 0x00000067ac002986 */ /* 0x008fe2000c101120 */
[----:B----4-:R-:W-:-:S05]  /*344f0*/  PRMT R0, R96, 0x7770, RZ ;  /* 0x0000777060007816 */ /* 0x010fca00000000ff */
[----:B------:R0:W-:Y:S02]  /*34500*/  @P3 STG.E.U8 desc[UR32][R176.64], R0 ;  /* 0x00000000b0003986 */ /* 0x0001e4000c101120 */
[----:B0-----:R-:W-:-:S05]  /*34510*/  PRMT R0, R96, 0x7771, RZ ;  /* 0x0000777160007816 */ /* 0x001fca00000000ff */
[----:B------:R0:W-:Y:S04]  /*34520*/  @P4 STG.E.U8 desc[UR32][R98.64], R0 ;  /* 0x0000000062004986 */ /* 0x0001e8000c101120 */
[----:B0-----:R-:W2:Y:S01]  /*34530*/  LDL.LU.64 R98, [R1+0xff8] ;  /* 0x000ff80001627983 */ /* 0x001ea20000300a00 */
[----:B------:R-:W-:Y:S02]  /*34540*/  LOP3.LUT P4, RZ, R3, 0x8, RZ, 0xc0, !PT ;  /* 0x0000000803ff7812 */ /* 0x000fe4000788c0ff */
[----:B------:R-:W-:Y:S01]  /*34550*/  PRMT R0, R97, 0x7770, RZ ;  /* 0x0000777061007816 */ /* 0x000fe200000000ff */
[----:B------:R-:W3:Y:S04]  /*34560*/  LDL.LU.64 R174, [R1+0xbb0] ;  /* 0x000bb00001ae7983 */ /* 0x000ee80000300a00 */
[----:B------:R-:W4:Y:S04]  /*34570*/  LDL.LU.64 R172, [R1+0xbb8] ;  /* 0x000bb80001ac7983 */ /* 0x000f280000300a00 */
[----:B------:R-:W4:Y:S04]  /*34580*/  LDL.LU.64 R176, [R1+0xbc0] ;  /* 0x000bc00001b07983 */ /* 0x000f280000300a00 */
[----:B------:R0:W-:Y:S04]  /*34590*/  @P4 STG.E.U8 desc[UR32][R178.64], R0 ;  /* 0x00000000b2004986 */ /* 0x0001e8000c101120 */
[----:B0-----:R-:W4:Y:S01]  /*345a0*/  LDL.LU.64 R178, [R1+0xbd0] ;  /* 0x000bd00001b27983 */ /* 0x001f220000300a00 */
[----:B------:R-:W-:-:S02]  /*345b0*/  LOP3.LUT P4, RZ, R3, 0x4, RZ, 0xc0, !PT ;  /* 0x0000000403ff7812 */ /* 0x000fc4000788c0ff */
[----:B------:R-:W-:-:S11]  /*345c0*/  PRMT R0, R97, 0x7771, RZ ;  /* 0x0000777161007816 */ /* 0x000fd600000000ff */
        /* <DEDUP_REMOVED lines=23> */
[----:B------:R-:W-:Y:S02]  /*34740*/  PRMT R96, R96, 0x7773, RZ ;  /* 0x0000777360607816 */ /* 0x000fe400000000ff */
[----:B0-----:R-:W-:-:S09]  /*34750*/  PRMT R0, R97, 0x7772, RZ ;  /* 0x0000777261007816 */ /* 0x001fd200000000ff */
[----:B------:R-:W-:Y:S01]  /*34760*/  @P4 STG.E.U8 desc[UR32][R170.64], R96 ;  /* 0x00000060aa004986 */ /* 0x000fe2000c101120 */
[----:B------:R-:W-:-:S03]  /*34770*/  PRMT R97, R97, 0x7773, RZ ;  /* 0x0000777361617816 */ /* 0x000fc600000000ff */
[----:B------:R0:W-:Y:S04]  /*34780*/  @P5 STG.E.U8 desc[UR32][R168.64], R0 ;  /* 0x00000000a8005986 */ /* 0x0001e8000c101120 */
[----:B---3--:R-:W-:Y:S01]  /*34790*/  @P6 STG.E.U8 desc[UR32][R174.64], R97 ;  /* 0x00000061ae006986 */ /* 0x008fe2000c101120 */
[C---:B0-----:R-:W-:Y:S02]  /*347a0*/  PRMT R0, R98.reuse, 0x7772, RZ ;  /* 0x0000777262007816 */ /* 0x041fe400000000ff */
[----:B------:R-:W-:-:S03]  /*347b0*/  PRMT R98, R98, 0x7773, RZ ;  /* 0x0000777362627816 */ /* 0x000fc600000000ff */
[----:B----4-:R0:W-:Y:S04]  /*347c0*/  @P0 STG.E.U8 desc[UR32][R172.64], R0 ;  /* 0x00000000ac000986 */ /* 0x0101e8000c101120 */
        /* <DEDUP_REMOVED lines=8> */
[----:B------:R-:W-:Y:S01]  /*34850*/  LOP3.LUT P1, RZ, R247, 0x400, RZ, 0xc0, !PT ;  /* 0x00000400f7ff7812 */ /* 0x000fe2000782c0ff */
        /* <DEDUP_REMOVED lines=25> */
[C---:B------:R-:W-:Y:S01]  /*349f0*/  LOP3.LUT P2, RZ, R247.reuse, 0x200, RZ, 0xc0, !PT ;  /* 0x00000200f7ff7812 */ /* 0x040fe2000784c0ff */
[----:B------:R-:W3:Y:S01]  /*34a00*/  LDL.LU.64 R170, [R1+0xc50] ;  /* 0x000c500001aa7983 */ /* 0x000ee20000300a00 */
[----:B------:R-:W-:Y:S02]  /*34a10*/  LOP3.LUT P3, RZ, R247, 0x100, RZ, 0xc0, !PT ;  /* 0x00000100f7ff7812 */ /* 0x000fe4000786c0ff */
[----:B------:R-:W-:Y:S01]  /*34a20*/  PRMT R0, R93, 0x7770, RZ ;  /* 0x000077705d007816 */ /* 0x000fe200000000ff */
[----:B------:R-:W3:Y:S04]  /*34a30*/  LDL.LU.64 R168, [R1+0xc58] ;  /* 0x000c580001a87983 */ /* 0x000ee80000300a00 */
        /* <DEDUP_REMOVED lines=19> */
[----:B--2---:R-:W-:-:S05]  /*34b70*/  PRMT R0, R94, 0x7770, RZ ;  /* 0x000077705e007816 */ /* 0x004fca00000000ff */
        /* <DEDUP_REMOVED lines=16> */
[----:B------:R-:W-:-:S11]  /*34c80*/  PRMT R92, R92, 0x7773, RZ ;  /* 0x000077735c5c7816 */ /* 0x000fd600000000ff */
[----:B---3--:R-:W-:Y:S01]  /*34c90*/  @P4 STG.E.U8 desc[UR32][R166.64], R92 ;  /* 0x0000005ca6004986 */ /* 0x008fe2000c101120 */
[----:B------:R-:W-:Y:S02]  /*34ca0*/  LOP3.LUT P4, RZ, R7, 0x400000, RZ, 0xc0, !PT ;  /* 0x0040000007ff7812 */ /* 0x000fe4000788c0ff */
[----:B0-----:R-:W-:-:S11]  /*34cb0*/  PRMT R0, R93, 0x7772, RZ ;  /* 0x000077725d007816 */ /* 0x001fd600000000ff */
[----:B------:R0:W-:Y:S04]  /*34cc0*/  @P4 STG.E.U8 desc[UR32][R88.64], R0 ;  /* 0x0000000058004986 */ /* 0x0001e8000c101120 */
[----:B0-----:R-:W3:Y:S01]  /*34cd0*/  LDL.LU.64 R88, [R1+0xfe0] ;  /* 0x000fe00001587983 */ /* 0x001ee20000300a00 */
[----:B------:R-:W-:Y:S02]  /*34ce0*/  LOP3.LUT P4, RZ, R7, 0x200000, RZ, 0xc0, !PT ;  /* 0x0020000007ff7812 */ /* 0x000fe4000788c0ff */
[----:B------:R-:W-:Y:S02]  /*34cf0*/  PRMT R93, R93, 0x7773, RZ ;  /* 0x000077735d5d7816 */ /* 0x000fe400000000ff */
[C---:B------:R-:W-:Y:S02]  /*34d00*/  LOP3.LUT P5, RZ, R246.reuse, 0x40000000, RZ, 0xc0, !PT ;  /* 0x40000000f6ff7812 */ /* 0x040fe400078ac0ff */
[----:B------:R-:W-:-:S07]  /*34d10*/  LOP3.LUT P6, RZ, R246, 0x20000000, RZ, 0xc0, !PT ;  /* 0x20000000f6ff7812 */ /* 0x000fce00078cc0ff */
        /* <DEDUP_REMOVED lines=35> */
[----:B------:R-:W-:-:S04]  /*34f50*/  LOP3.LUT R7, R7, 0xffffdfff, RZ, 0xc0, !PT ;  /* 0xffffdfff07077812 */ /* 0x000fc800078ec0ff */
        /* <DEDUP_REMOVED lines=11> */
[----:B------:R-:W-:Y:S02]  /*35010*/  LOP3.LUT R7, R7, 0xfffdffff, RZ, 0xc0, !PT ;  /* 0xfffdffff07077812 */ /* 0x000fe400078ec0ff */
[----:B------:R-:W-:-:S09]  /*35020*/  LOP3.LUT P0, RZ, R246, 0x1000000, RZ, 0xc0, !PT ;  /* 0x01000000f6ff7812 */ /* 0x000fd2000780c0ff */
[----:B------:R-:W-:Y:S02]  /*35030*/  @P4 LOP3.LUT R7, R7, 0x20000, RZ, 0xfc, !PT ;  /* 0x0002000007074812 */ /* 0x000fe400078efcff */
[C---:B------:R-:W-:Y:S02]  /*35040*/  LOP3.LUT P4, RZ, R246.reuse, 0x40000, RZ, 0xc0, !PT ;  /* 0x00040000f6ff7812 */ /* 0x040fe4000788c0ff */
[----:B------:R-:W-:Y:S02]  /*35050*/  LOP3.LUT R7, R7, 0xfffbffff, RZ, 0xc0, !PT ;  /* 0xfffbffff07077812 */ /* 0x000fe400078ec0ff */
[C---:B------:R-:W-:Y:S02]  /*35060*/  LOP3.LUT P1, RZ, R246.reuse, 0x800000, RZ, 0xc0, !PT ;  /* 0x00800000f6ff7812 */ /* 0x040fe4000782c0ff */
[----:B------:R-:W-:Y:S02]  /*35070*/  PRMT R0, R89, 0x7771, RZ ;  /* 0x0000777159007816 */ /* 0x000fe400000000ff */
[----:B------:R-:W-:-:S05]  /*35080*/  LOP3.LUT P2, RZ, R246, 0x400000, RZ, 0xc0, !PT ;  /* 0x00400000f6ff7812 */ /* 0x000fca000784c0ff */
[----:B------:R-:W-:Y:S02]  /*35090*/  @P4 LOP3.LUT R7, R7, 0x40000, RZ, 0xfc, !PT ;  /* 0x0004000007074812 */ /* 0x000fe400078efcff */
[C---:B------:R-:W-:Y:S02]  /*350a0*/  LOP3.LUT P4, RZ, R246.reuse, 0x80000, RZ, 0xc0, !PT ;  /* 0x00080000f6ff7812 */ /* 0x040fe4000788c0ff */
[----:B------:R-:W-:Y:S02]  /*350b0*/  LOP3.LUT P3, RZ, R246, 0x200000, RZ, 0xc0, !PT ;  /* 0x00200000f6ff7812 */ /* 0x000fe4000786c0ff */
[----:B------:R-:W-:-:S09]  /*350c0*/  LOP3.LUT R7, R7, 0xfff7ffff, RZ, 0xc0, !PT ;  /* 0xfff7ffff07077812 */ /* 0x000fd200078ec0ff */
[----:B------:R-:W-:Y:S02]  /*350d0*/  @P4 LOP3.LUT R7, R7, 0x80000, RZ, 0xfc, !PT ;  /* 0x0008000007074812 */ /* 0x000fe400078efcff */
[----:B------:R-:W-:Y:S01]  /*350e0*/  LOP3.LUT P4, RZ, R246, 0x100000, RZ, 0xc0, !PT ;  /* 0x00100000f6ff7812 */ /* 0x000fe2000788c0ff */
[----:B---3--:R2:W-:Y:S02]  /*350f0*/  @P0 STG.E.U8 desc[UR32][R170.64], R0 ;  /* 0x00000000aa000986 */ /* 0x0085e4000c101120 */
[C---:B--2---:R-:W-:Y:S02]  /*35100*/  PRMT R0, R90.reuse, 0x7770, RZ ;  /* 0x000077705a007816 */ /* 0x044fe400000000ff */
        /* <DEDUP_REMOVED lines=22> */
[----:B------:R0:W-:Y:S01]  /*35270*/  @P4 STG.E.U8 desc[UR32][R160.64], R0 ;  /* 0x00000000a0004986 */ /* 0x0001e2000c101120 */
[----:B------:R-:W-:-:S13]  /*35280*/  LOP3.LUT P4, RZ, R7, 0x10000, RZ, 0xc0, !PT ;  /* 0x0001000007ff7812 */ /* 0x000fda000788c0ff */
[----:B------:R-:W-:Y:S01]  /*35290*/  @P4 STG.E.U8 desc[UR32][R166.64], R89 ;  /* 0x00000059a6004986 */ /* 0x000fe2000c101120 */
[----:B------:R-:W-:Y:S02]  /*352a0*/  LOP3.LUT P4, RZ, R7, 0x8000, RZ, 0xc0, !PT ;  /* 0x0000800007ff7812 */ /* 0x000fe4000788c0ff */
[C---:B0-----:R-:W-:Y:S02]  /*352b0*/  PRMT R0, R90.reuse, 0x7772, RZ ;  /* 0x000077725a007816 */ /* 0x041fe400000000ff */
[----:B------:R-:W-:-:S09]  /*352c0*/  PRMT R90, R90, 0x7773, RZ ;  /* 0x000077735a5a7816 */ /* 0x000fd200000000ff */
[----:B------:R0:W-:Y:S01]  /*352d0*/  @P4 STG.E.U8 desc[UR32][R84.64], R0 ;  /* 0x0000000054004986 */ /* 0x0001e2000c101120 */
[----:B------:R-:W-:-:S03]  /*352e0*/  LOP3.LUT P4, RZ, R7, 0x4000, RZ, 0xc0, !PT ;  /* 0x0000400007ff7812 */ /* 0x000fc6000788c0ff */
[----:B0-----:R-:W3:Y:S10]  /*352f0*/  LDL.LU.64 R84, [R1+0xfd0] ;  /* 0x000fd00001547983 */ /* 0x001ef40000300a00 */
[----:B------:R-:W-:Y:S01]  /*35300*/  @P4 STG.E.U8 desc[UR32][R164.64], R90 ;  /* 0x0000005aa4004986 */ /* 0x000fe2000c101120 */
[----:B------:R-:W-:-:S02]  /*35310*/  LOP3.LUT P4, RZ, R7, 0x2000, RZ, 0xc0, !PT ;  /* 0x0000200007ff7812 */ /* 0x000fc4000788c0ff */
[----:B------:R-:W-:-:S11]  /*35320*/  PRMT R0, R91, 0x7772, RZ ;  /* 0x000077725b007816 */ /* 0x000fd600000000ff */
[----:B------:R0:W-:Y:S04]  /*35330*/  @P4 STG.E.U8 desc[UR32][R86.64], R0 ;  /* 0x0000000056004986 */ /* 0x0001e8000c101120 */
[----:B0-----:R-:W4:Y:S01]  /*35340*/  LDL.LU.64 R86, [R1+0xfc8] ;  /* 0x000fc80001567983 */ /* 0x001f220000300a00 */
[----:B------:R-:W-:Y:S02]  /*35350*/  LOP3.LUT P4, RZ, R7, 0x1000, RZ, 0xc0, !PT ;  /* 0x0000100007ff7812 */ /* 0x000fe4000788c0ff */
[C---:B------:R-:W-:Y:S02]  /*35360*/  LOP3.LUT P5, RZ, R246.reuse, 0x800, RZ, 0xc0, !PT ;  /* 0x00000800f6ff7812 */ /* 0x040fe400078ac0ff */
[----:B------:R-:W-:Y:S02]  /*35370*/  LOP3.LUT P6, RZ, R246, 0x400, RZ, 0xc0, !PT ;  /* 0x00000400f6ff7812 */ /* 0x000fe400078cc0ff */
[----:B------:R-:W-:-:S02]  /*35380*/  PRMT R91, R91, 0x7773, RZ ;  /* 0x000077735b5b7816 */ /* 0x000fc400000000ff */
[C---:B------:R-:W-:Y:S02]  /*35390*/  LOP3.LUT P0, RZ, R246.reuse, 0x200, RZ, 0xc0, !PT ;  /* 0x00000200f6ff7812 */ /* 0x040fe4000780c0ff */
[C---:B------:R-:W-:Y:S02]  /*353a0*/  LOP3.LUT P1, RZ, R246.reuse, 0x100, RZ, 0xc0, !PT ;  /* 0x00000100f6ff7812 */ /* 0x040fe4000782c0ff */
[C---:B------:R-:W-:Y:S02]  /*353b0*/  LOP3.LUT P2, RZ, R246.reuse, 0x80, RZ, 0xc0, !PT ;  /* 0x00000080f6ff7812 */ /* 0x040fe4000784c0ff */
[----:B------:R-:W-:Y:S01]  /*353c0*/  LOP3.LUT P3, RZ, R246, 0x40, RZ, 0xc0, !PT ;  /* 0x00000040f6ff7812 */ /* 0x000fe2000786c0ff */
[----:B--2---:R-:W-:Y:S01]  /*353d0*/  @P4 STG.E.U8 desc[UR32][R170.64], R91 ;  /* 0x0000005baa004986 */ /* 0x004fe2000c101120 */
[----:B---3--:R-:W-:-:S05]  /*353e0*/  PRMT R0, R84, 0x7770, RZ ;  /* 0x0000777054007816 */ /* 0x008fca00000000ff */
[----:B------:R0:W-:Y:S02]  /*353f0*/  @P5 STG.E.U8 desc[UR32][R168.64], R0 ;  /* 0x00000000a8005986 */ /* 0x0001e4000c101120 */
[----:B0-----:R-:W-:-:S05]  /*35400*/  PRMT R0, R84, 0x7771, RZ ;  /* 0x0000777154007816 */ /* 0x001fca00000000ff */
[----:B----4-:R0:W-:Y:S02]  /*35410*/  @P6 STG.E.U8 desc[UR32][R174.64], R0 ;  /* 0x00000000ae006986 */ /* 0x0101e4000c101120 */
[----:B0-----:R-:W-:-:S05]  /*35420*/  PRMT R0, R85, 0x7770, RZ ;  /* 0x0000777055007816 */ /* 0x001fca00000000ff */
[----:B------:R0:W-:Y:S02]  /*35430*/  @P0 STG.E.U8 desc[UR32][R172.64], R0 ;  /* 0x00000000ac000986 */ /* 0x0001e4000c101120 */
        /* <DEDUP_REMOVED lines=12> */
[----:B------:R-:W4:Y:S01]  /*35500*/  LDL.LU.64 R176, [R1+0xd68] ;  /* 0x000d680001b07983 */ /* 0x000f220000300a00 */
[----:B------:R-:W-:-:S02]  /*35510*/  LOP3.LUT P6, RZ, R246, 0x20, RZ, 0xc0, !PT ;  /* 0x00000020f6ff7812 */ /* 0x000fc400078cc0ff */
[----:B------:R-:W-:Y:S02]  /*35520*/  PRMT R0, R87, 0x7770, RZ ;  /* 0x0000777057007816 */ /* 0x000fe400000000ff */
[----:B------:R-:W-:Y:S02]  /*35530*/  LOP3.LUT R7, R7, 0xffffffdf, RZ, 0xc0, !PT ;  /* 0xffffffdf07077812 */ /* 0x000fe400078ec0ff */
[C---:B------:R-:W-:Y:S02]  /*35540*/  LOP3.LUT P2, RZ, R246.reuse, 0x10, RZ, 0xc0, !PT ;  /* 0x00000010f6ff7812 */ /* 0x040fe4000784c0ff */
[C---:B------:R-:W-:Y:S02]  /*35550*/  LOP3.LUT P3, RZ, R246.reuse, 0x8, RZ, 0xc0, !PT ;  /* 0x00000008f6ff7812 */ /* 0x040fe4000786c0ff */
[C---:B------:R-:W-:Y:S02]  /*35560*/  LOP3.LUT P0, RZ, R246.reuse, 0x4, RZ, 0xc0, !PT ;  /* 0x00000004f6ff7812 */ /* 0x040fe4000780c0ff */
[----:B------:R-:W-:Y:S01]  /*35570*/  LOP3.LUT P1, RZ, R246, 0x2, RZ, 0xc0, !PT ;  /* 0x00000002f6ff7812 */ /* 0x000fe2000782c0ff */
[----:B---3--:R0:W-:Y:S04]  /*35580*/  @P6 STG.E.U8 desc[UR32][R178.64], R0 ;  /* 0x00000000b2006986 */ /* 0x0081e8000c101120 */
[----:B0-----:R-:W3:Y:S04]  /*35590*/  LDL.LU.64 R178, [R1+0xd78] ;  /* 0x000d780001b27983 */ /* 0x001ee80000300a00 */
[----:B------:R-:W3:Y:S01]  /*355a0*/  LDL.LU.64 R162, [R1+0xd88] ;  /* 0x000d880001a27983 */ /* 0x000ee20000300a00 */
[----:B--2---:R-:W-:-:S02]  /*355b0*/  LOP3.LUT P4, RZ, R245, 0x2000000, RZ, 0xc0, !PT ;  /* 0x02000000f5ff7812 */ /* 0x004fc4000788c0ff */
[----:B------:R-:W-:Y:S01]  /*355c0*/  PRMT R0, R87, 0x7771, RZ ;  /* 0x0000777157007816 */ /* 0x000fe200000000ff */
[----:B------:R-:W2:Y:S10]  /*355d0*/  LDL.LU.64 R160, [R1+0xd98] ;  /* 0x000d980001a07983 */ /* 0x000eb40000300a00 */
[----:B------:R-:W-:Y:S01]  /*355e0*/  @P4 LOP3.LUT R7, R7, 0x20, RZ, 0xfc, !PT ;  /* 0x0000002007074812 */ /* 0x000fe200078efcff */
[----:B----4-:R0:W-:Y:S01]  /*355f0*/  @P2 STG.E.U8 desc[UR32][R170.64], R0 ;  /* 0x00000000aa002986 */ /* 0x0101e2000c101120 */
[----:B------:R-:W-:-:S02]  /*35600*/  LOP3.LUT P4, RZ, R245, 0x4000000, RZ, 0xc0, !PT ;  /* 0x04000000f5ff7812 */ /* 0x000fc4000788c0ff */
[----:B------:R-:W-:Y:S01]  /*35610*/  LOP3.LUT R7, R7, 0xffffffbf, RZ, 0xc0, !PT ;  /* 0xffffffbf07077812 */ /* 0x000fe200078ec0ff */
[----:B------:R-:W4:Y:S04]  /*35620*/  LDL.LU.64 R166, [R1+0xda0] ;  /* 0x000da00001a67983 */ /* 0x000f280000300a00 */
[----:B------:R-:W4:Y:S01]  /*35630*/  LDL.LU.64 R164, [R1+0xda8] ;  /* 0x000da80001a47983 */ /* 0x000f220000300a00 */
[----:B0-----:R-:W-:-:S03]  /*35640*/  PRMT R0, R84, 0x7772, RZ ;  /* 0x0000777254007816 */ /* 0x001fc600000000ff */
[----:B------:R-:W4:Y:S02]  /*35650*/  LDL.LU.64 R170, [R1+0xdb0] ;  /* 0x000db00001aa7983 */ /* 0x000f240000300a00 */
        /* <DEDUP_REMOVED lines=15> */
[----:B------:R0:W-:Y:S01]  /*35750*/  @P3 STG.E.U8 desc[UR32][R168.64], R0 ;  /* 0x00000000a8003986 */ /* 0x0001e2000c101120 */
[----:B------:R-:W-:-:S09]  /*35760*/  PRMT R84, R84, 0x7773, RZ ;  /* 0x0000777354547816 */ /* 0x000fd200000000ff */
[----:B------:R-:W-:Y:S02]  /*35770*/  @P4 LOP3.LUT R7, R7, 0x800, RZ, 0xfc, !PT ;  /* 0x0000080007074812 */ /* 0x000fe400078efcff */
[----:B------:R-:W-:Y:S02]  /*35780*/  LOP3.LUT P4, RZ, R246, 0x1, RZ, 0xc0, !PT ;  /* 0x00000001f6ff7812 */ /* 0x000fe4000788c0ff */
[C---:B0-----:R-:W-:Y:S01]  /*35790*/  PRMT R0, R85.reuse, 0x7772, RZ ;  /* 0x0000777255007816 */ /* 0x041fe200000000ff */
[----:B------:R-:W4:Y:S01]  /*357a0*/  LDL.LU.64 R168, [R1+0xdb8] ;  /* 0x000db80001a87983 */ /* 0x000f220000300a00 */
[----:B------:R-:W-:-:S03]  /*357b0*/  PRMT R85, R85, 0x7773, RZ ;  /* 0x0000777355557816 */ /* 0x000fc600000000ff */
[----:B------:R0:W-:Y:S04]  /*357c0*/  @P0 STG.E.U8 desc[UR32][R174.64], R84 ;  /* 0x00000054ae000986 */ /* 0x0001e8000c101120 */
[----:B------:R1:W-:Y:S04]  /*357d0*/  @P1 STG.E.U8 desc[UR32][R172.64], R0 ;  /* 0x00000000ac001986 */ /* 0x0003e8000c101120 */
[----:B------:R-:W-:Y:S01]  /*357e0*/  @P4 STG.E.U8 desc[UR32][R176.64], R85 ;  /* 0x00000055b0004986 */ /* 0x000fe2000c101120 */
[----:B------:R-:W-:-:S03]  /*357f0*/  LOP3.LUT P4, RZ, R7, 0x800, RZ, 0xc0, !PT ;  /* 0x0000080007ff7812 */ /* 0x000fc6000788c0ff */
[----:B0-----:R-:W4:Y:S01]  /*35800*/  LDL.LU.64 R174, [R1+0xdc0] ;  /* 0x000dc00001ae7983 */ /* 0x001f220000300a00 */
[----:B-1----:R-:W-:-:S03]  /*35810*/  PRMT R0, R86, 0x7772, RZ ;  /* 0x0000777256007816 */ /* 0x002fc600000000ff */
[----:B------:R-:W4:Y:S06]  /*35820*/  LDL.LU.64 R172, [R1+0xdc8] ;  /* 0x000dc80001ac7983 */ /* 0x000f2c0000300a00 */
[----:B------:R0:W-:Y:S01]  /*35830*/  @P4 STG.E.U8 desc[UR32][R80.64], R0 ;  /* 0x0000000050004986 */ /* 0x0001e2000c101120 */
[----:B------:R-:W-:Y:S02]  /*35840*/  LOP3.LUT P4, RZ, R7, 0x400, RZ, 0xc0, !PT ;  /* 0x0000040007ff7812 */ /* 0x000fe4000788c0ff */
[----:B------:R-:W-:Y:S01]  /*35850*/  PRMT R86, R86, 0x7773, RZ ;  /* 0x0000777356567816 */ /* 0x000fe200000000ff */
[----:B0-----:R-:W2:Y:S01]  /*35860*/  LDL.LU.64 R80, [R1+0xfb8] ;  /* 0x000fb80001507983 */ /* 0x001ea20000300a00 */
[----:B------:R-:W-:-:S02]  /*35870*/  PRMT R0, R87, 0x7772, RZ ;  /* 0x0000777257007816 */ /* 0x000fc400000000ff */
[----:B------:R-:W-:Y:S01]  /*35880*/  PRMT R87, R87, 0x7773, RZ ;  /* 0x0000777357577816 */ /* 0x000fe200000000ff */
[----:B------:R-:W4:Y:S06]  /*35890*/  LDL.LU.64 R176, [R1+0xdd0] ;  /* 0x000dd00001b07983 */ /* 0x000f2c0000300a00 */
[----:B---3--:R0:W-:Y:S01]  /*358a0*/  @P4 STG.E.U8 desc[UR32][R178.64], R86 ;  /* 0x00000056b2004986 */ /* 0x0081e2000c101120 */
[----:B------:R-:W-:-:S03]  /*358b0*/  LOP3.LUT P4, RZ, R7, 0x200, RZ, 0xc0, !PT ;  /* 0x0000020007ff7812 */ /* 0x000fc6000788c0ff */
[----:B0-----:R-:W3:Y:S10]  /*358c0*/  LDL.LU.64 R178, [R1+0xdd8] ;  /* 0x000dd80001b27983 */ /* 0x001ef40000300a00 */
        /* <DEDUP_REMOVED lines=9> */
[C---:B------:R-:W-:Y:S02]  /*35960*/  LOP3.LUT P0, RZ, R245.reuse, 0x100000, RZ, 0xc0, !PT ;  /* 0x00100000f5ff7812 */ /* 0x040fe4000780c0ff */
[----:B------:R-:W-:Y:S02]  /*35970*/  LOP3.LUT P1, RZ, R245, 0x80000, RZ, 0xc0, !PT ;  /* 0x00080000f5ff7812 */ /* 0x000fe4000782c0ff */
[----:B--2---:R-:W-:-:S05]  /*35980*/  PRMT R0, R80, 0x7770, RZ ;  /* 0x0000777050007816 */ /* 0x004fca00000000ff */
[----:B------:R0:W-:Y:S01]  /*35990*/  @P4 STG.E.U8 desc[UR32][R160.64], R0 ;  /* 0x00000000a0004986 */ /* 0x0001e2000c101120 */
[----:B------:R-:W-:Y:S02]  /*359a0*/  LOP3.LUT P4, RZ, R7, 0x40, RZ, 0xc0, !PT ;  /* 0x0000004007ff7812 */ /* 0x000fe4000788c0ff */
[----:B0-----:R-:W-:-:S11]  /*359b0*/  PRMT R0, R80, 0x7771, RZ ;  /* 0x0000777150007816 */ /* 0x001fd600000000ff */
[----:B----4-:R0:W-:Y:S01]  /*359c0*/  @P4 STG.E.U8 desc[UR32][R166.64], R0 ;  /* 0x00000000a6004986 */ /* 0x0101e2000c101120 */
[----:B------:R-:W-:Y:S02]  /*359d0*/  LOP3.LUT P4, RZ, R7, 0x20, RZ, 0xc0, !PT ;  /* 0x0000002007ff7812 */ /* 0x000fe4000788c0ff */
[----:B0-----:R-:W-:-:S11]  /*359e0*/  PRMT R0, R81, 0x7770, RZ ;  /* 0x0000777051007816 */ /* 0x001fd600000000ff */
[----:B------:R0:W-:Y:S02]  /*359f0*/  @P4 STG.E.U8 desc[UR32][R164.64], R0 ;  /* 0x00000000a4004986 */ /* 0x0001e4000c101120 */
[----:B0-----:R-:W-:-:S05]  /*35a00*/  PRMT R0, R81, 0x7771, RZ ;  /* 0x0000777151007816 */ /* 0x001fca00000000ff */
[----:B------:R3:W-:Y:S02]  /*35a10*/  @P5 STG.E.U8 desc[UR32][R170.64], R0 ;  /* 0x00000000aa005986 */ /* 0x0007e4000c101120 */
[----:B---3--:R-:W-:-:S05]  /*35a20*/  PRMT R0, R82, 0x7770, RZ ;  /* 0x0000777052007816 */ /* 0x008fca00000000ff */
[----:B------:R0:W-:Y:S02]  /*35a30*/  @P6 STG.E.U8 desc[UR32][R168.64], R0 ;  /* 0x00000000a8006986 */ /* 0x0001e4000c101120 */
[----:B0-----:R-:W-:-:S05]  /*35a40*/  PRMT R0, R82, 0x7771, RZ ;  /* 0x0000777152007816 */ /* 0x001fca00000000ff */
[----:B------:R0:W-:Y:S02]  /*35a50*/  @P2 STG.E.U8 desc[UR32][R174.64], R0 ;  /* 0x00000000ae002986 */ /* 0x0001e4000c101120 */
[----:B0-----:R-:W-:-:S05]  /*35a60*/  PRMT R0, R83, 0x7770, RZ ;  /* 0x0000777053007816 */ /* 0x001fca00000000ff */
[----:B------:R0:W-:Y:S02]  /*35a70*/  @P3 STG.E.U8 desc[UR32][R172.64], R0 ;  /* 0x00000000ac003986 */ /* 0x0001e4000c101120 */
[----:B0-----:R-:W-:-:S05]  /*35a80*/  PRMT R0, R83, 0x7771, RZ ;  /* 0x0000777153007816 */ /* 0x001fca00000000ff */
[----:B------:R0:W-:Y:S02]  /*35a90*/  @P0 STG.E.U8 desc[UR32][R176.64], R0 ;  /* 0x00000000b0000986 */ /* 0x0001e4000c101120 */
[----:B0-----:R-:W-:Y:S02]  /*35aa0*/  PRMT R0, R80, 0x7772, RZ ;  /* 0x0000777250007816 */ /* 0x001fe400000000ff */
[----:B------:R-:W2:Y:S04]  /*35ab0*/  LDL.LU.64 R176, [R1+0xde0] ;  /* 0x000de00001b07983 */ /* 0x000ea80000300a00 */
[----:B------:R0:W-:Y:S04]  /*35ac0*/  @P1 STG.E.U8 desc[UR32][R178.64], R0 ;  /* 0x00000000b2001986 */ /* 0x0001e8000c101120 */
[----:B0-----:R-:W3:Y:S04]  /*35ad0*/  LDL.LU.64 R178, [R1+0xdf0] ;  /* 0x000df00001b27983 */ /* 0x001ee80000300a00 */
[----:B------:R-:W4:Y:S04]  /*35ae0*/  LDL.LU.64 R170, [R1+0xdf8] ;  /* 0x000df80001aa7983 */ /* 0x000f280000300a00 */
[----:B------:R-:W4:Y:S01]  /*35af0*/  LDL.LU.64 R168, [R1+0xe00] ;  /* 0x000e000001a87983 */ /* 0x000f220000300a00 */
[----:B------:R-:W-:-:S02]  /*35b00*/  LOP3.LUT P1, RZ, R245, 0x800, RZ, 0xc0, !PT ;  /* 0x00000800f5ff7812 */ /* 0x000fc4000782c0ff */
[----:B------:R-:W-:Y:S01]  /*35b10*/  LOP3.LUT R7, R7, 0xfffffffb, RZ, 0xc0, !PT ;  /* 0xfffffffb07077812 */ /* 0x000fe200078ec0ff */
[----:B------:R-:W4:Y:S01]  /*35b20*/  LDL.LU.64 R174, [R1+0xe18] ;  /* 0x000e180001ae7983 */ /* 0x000f220000300a00 */
[C---:B------:R-:W-:Y:S02]  /*35b30*/  LOP3.LUT P2, RZ, R245.reuse, 0x40000, RZ, 0xc0, !PT ;  /* 0x00040000f5ff7812 */ /* 0x040fe4000784c0ff */
[C---:B------:R-:W-:Y:S01]  /*35b40*/  LOP3.LUT P3, RZ, R245.reuse, 0x20000, RZ, 0xc0, !PT ;  /* 0x00020000f5ff7812 */ /* 0x040fe2000786c0ff */
[----:B------:R-:W4:Y:S01]  /*35b50*/  LDL.LU.64 R172, [R1+0xe20] ;  /* 0x000e200001ac7983 */ /* 0x000f220000300a00 */
[C---:B------:R-:W-:Y:S02]  /*35b60*/  LOP3.LUT P5, RZ, R245.reuse, 0x10000, RZ, 0xc0, !PT ;  /* 0x00010000f5ff7812 */ /* 0x040fe400078ac0ff */
[----:B------:R-:W-:Y:S01]  /*35b70*/  LOP3.LUT P4, RZ, R245, 0x8000, RZ, 0xc0, !PT ;  /* 0x00008000f5ff7812 */ /* 0x000fe2000788c0ff */
[----:B------:R-:W4:Y:S02]  /*35b80*/  LDL.LU.64 R160, [R1+0xe30] ;  /* 0x000e300001a07983 */ /* 0x000f240000300a00 */
[----:B------:R-:W-:-:S02]  /*35b90*/  @P1 LOP3.LUT R7, R7, 0x4, RZ, 0xfc, !PT ;  /* 0x0000000407071812 */ /* 0x000fc400078efcff */
[----:B------:R-:W-:Y:S02]  /*35ba0*/  LOP3.LUT P1, RZ, R245, 0x1000, RZ, 0xc0, !PT ;  /* 0x00001000f5ff7812 */ /* 0x000fe4000782c0ff */
[----:B------:R-:W-:-:S11]  /*35bb0*/  LOP3.LUT R7, R7, 0xfffffff7, RZ, 0xc0, !PT ;  /* 0xfffffff707077812 */ /* 0x000fd600078ec0ff */
[----:B------:R-:W-:Y:S02]  /*35bc0*/  @P1 LOP3.LUT R7, R7, 0x8, RZ, 0xfc, !PT ;  /* 0x0000000807071812 */ /* 0x000fe400078efcff */
[----:B------:R-:W-:Y:S02]  /*35bd0*/  LOP3.LUT P1, RZ, R245, 0x2000, RZ, 0xc0, !PT ;  /* 0x00002000f5ff7812 */ /* 0x000fe4000782c0ff */
[----:B------:R-:W-:Y:S02]  /*35be0*/  LOP3.LUT R7, R7, 0xffffffef, RZ, 0xc0, !PT ;  /* 0xffffffef07077812 */ /* 0x000fe400078ec0ff */
[----:B------:R-:W-:Y:S02]  /*35bf0*/  PRMT R80, R80, 0x7773, RZ ;  /* 0x0000777350507816 */ /* 0x000fe400000000ff */
[----:B------:R-:W-:-:S07]  /*35c00*/  PRMT R0, R81, 0x7772, RZ ;  /* 0x0000777251007816 */ /* 0x000fce00000000ff */
[----:B------:R-:W-:Y:S02]  /*35c10*/  @P1 LOP3.LUT R7, R7, 0x10, RZ, 0xfc, !PT ;  /* 0x0000001007071812 */ /* 0x000fe400078efcff */
[----:B------:R-:W-:Y:S02]  /*35c20*/  LOP3.LUT P1, RZ, R245, 0x4000, RZ, 0xc0, !PT ;  /* 0x00004000f5ff7812 */ /* 0x000fe4000782c0ff */
[----:B------:R-:W-:Y:S01]  /*35c30*/  PRMT R81, R81, 0x7773, RZ ;  /* 0x0000777351517816 */ /* 0x000fe200000000ff */
[----:B--2---:R0:W-:Y:S04]  /*35c40*/  @P2 STG.E.U8 desc[UR32][R176.64], R80 ;  /* 0x00000050b0002986 */ /* 0x0041e8000c101120 */
[----:B0-----:R-:W2:Y:S04]  /*35c50*/  LDL.LU.64 R176, [R1+0xe10] ;  /* 0x000e100001b07983 */ /* 0x001ea80000300a00 */
[----:B---3--:R0:W-:Y:S04]  /*35c60*/  @P3 STG.E.U8 desc[UR32][R178.64], R0 ;  /* 0x00000000b2003986 */ /* 0x0081e8000c101120 */
[----:B----4-:R-:W-:Y:S01]  /*35c70*/  @P5 STG.E.U8 desc[UR32][R170.64], R81 ;  /* 0x00000051aa005986 */ /* 0x010fe2000c101120 */
[----:B0-----:R-:W-:-:S03]  /*35c80*/  PRMT R0, R82, 0x7772, RZ ;  /* 0x0000777252007816 */ /* 0x001fc600000000ff */
[----:B------:R-:W3:Y:S01]  /*35c90*/  LDL.LU.64 R178, [R1+0xde8] ;  /* 0x000de80001b27983 */ /* 0x000ee20000300a00 */
[----:B------:R-:W-:-:S03]  /*35ca0*/  PRMT R82, R82, 0x7773, RZ ;  /* 0x0000777352527816 */ /* 0x000fc600000000ff */
[----:B------:R-:W-:Y:S04]  /*35cb0*/  @P4 STG.E.U8 desc[UR32][R168.64], R0 ;  /* 0x00000000a8004986 */ /* 0x000fe8000c101120 */
[----:B------:R-:W4:Y:S04]  /*35cc0*/  LDL.LU.64 R166, [R1+0xd80] ;  /* 0x000d800001a67983 */ /* 0x000f280000300a00 */
[----:B------:R-:W4:Y:S04]  /*35cd0*/  LDL.LU.64 R164, [R1+0xd58] ;  /* 0x000d580001a47983 */ /* 0x000f280000300a00 */
[----:B------:R0:W-:Y:S04]  /*35ce0*/  @P1 STG.E.U8 desc[UR32][R76.64], R82 ;  /* 0x000000524c001986 */ /* 0x0001e8000c101120 */
[----:B0-----:R-:W2:Y:S01]  /*35cf0*/  LDL.LU.64 R76, [R1+0xfa8] ;  /* 0x000fa800014c7983 */ /* 0x001ea20000300a00 */
[----:B------:R-:W-:-:S02]  /*35d00*/  LOP3.LUT P0, RZ, R245, 0x40, RZ, 0xc0, !PT ;  /* 0x00000040f5ff7812 */ /* 0x000fc4000780c0ff */
[----:B------:R-:W-:Y:S01]  /*35d10*/  LOP3.LUT R2, R2, 0x7fffffff, RZ, 0xc0, !PT ;  /* 0x7fffffff02027812 */ /* 0x000fe200078ec0ff */
[----:B------:R-:W4:Y:S01]  /*35d20*/  LDL.LU.64 R170, [R1+0xd28] ;  /* 0x000d280001aa7983 */ /* 0x000f220000300a00 */
[----:B------:R-:W-:Y:S02]  /*35d30*/  LOP3.LUT R7, R7, 0xfffffffe, RZ, 0xc0, !PT ;  /* 0xfffffffe07077812 */ /* 0x000fe400078ec0ff */
[----:B------:R-:W-:Y:S01]  /*35d40*/  PRMT R0, R83, 0x7772, RZ ;  /* 0x0000777253007816 */ /* 0x000fe200000000ff */
[----:B------:R-:W4:Y:S06]  /*35d50*/  LDL.LU.64 R168, [R1+0xcd8] ;  /* 0x000cd80001a87983 */ /* 0x000f2c0000300a00 */
[----:B------:R-:W-:-:S02]  /*35d60*/  @P0 LOP3.LUT R2, R2, 0x80000000, RZ, 0xfc, !PT ;  /* 0x8000000002020812 */ /* 0x000fc400078efcff */
[----:B------:R-:W-:-:S13]  /*35d70*/  LOP3.LUT P0, RZ, R245, 0x80, RZ, 0xc0, !PT ;  /* 0x00000080f5ff7812 */ /* 0x000fda000780c0ff */
[----:B------:R-:W-:Y:S02]  /*35d80*/  @P0 LOP3.LUT R7, R7, 0x1, RZ, 0xfc, !PT ;  /* 0x0000000107070812 */ /* 0x000fe400078efcff */
[----:B------:R-:W-:Y:S02]  /*35d90*/  LOP3.LUT P0, RZ, R245, 0x100, RZ, 0xc0, !PT ;  /* 0x00000100f5ff7812 */ /* 0x000fe4000780c0ff */
[----:B------:R-:W-:-:S11]  /*35da0*/  LOP3.LUT R7, R7, 0xfffffffd, RZ, 0xc0, !PT ;  /* 0xfffffffd07077812 */ /* 0x000fd600078ec0ff */
[----:B------:R-:W-:-:S04]  /*35db0*/  @P0 LOP3.LUT R7, R7, 0x2, RZ, 0xfc, !PT ;  /* 0x0000000207070812 */ /* 0x000fc800078efcff */
[----:B------:R-:W-:Y:S02]  /*35dc0*/  LOP3.LUT P1, RZ, R7, 0x10, RZ, 0xc0, !PT ;  /* 0x0000001007ff7812 */ /* 0x000fe4000782c0ff */
[----:B------:R-:W-:-:S11]  /*35dd0*/  PRMT R83, R83, 0x7773, RZ ;  /* 0x0000777353537816 */ /* 0x000fd600000000ff */
[----:B------:R0:W-:Y:S01]  /*35de0*/  @P1 STG.E.U8 desc[UR32][R174.64], R0 ;  /* 0x00000000ae001986 */ /* 0x0001e2000c101120 */
[----:B------:R-:W-:-:S03]  /*35df0*/  LOP3.LUT P1, RZ, R7, 0x8, RZ, 0xc0, !PT ;  /* 0x0000000807ff7812 */ /* 0x000fc6000782c0ff */
[----:B0-----:R-:W4:Y:S10]  /*35e00*/  LDL.LU.64 R174, [R1+0xcb0] ;  /* 0x000cb00001ae7983 */ /* 0x001f340000300a00 */
[----:B------:R0:W-:Y:S01]  /*35e10*/  @P1 STG.E.U8 desc[UR32][R172.64], R83 ;  /* 0x00000053ac001986 */ /* 0x0001e2000c101120 */
[----:B------:R-:W-:-:S03]  /*35e20*/  LOP3.LUT P1, RZ, R7, 0x4, RZ, 0xc0, !PT ;  /* 0x0000000407ff7812 */ /* 0x000fc6000782c0ff */
[----:B0-----:R-:W4:Y:S01]  /*35e30*/  LDL.LU.64 R172, [R1+0xc48] ;  /* 0x000c480001ac7983 */ /* 0x001f220000300a00 */
[----:B--2---:R-:W-:-:S09]  /*35e40*/  PRMT R0, R76, 0x7770, RZ ;  /* 0x000077704c007816 */ /* 0x004fd200000000ff */
[----:B------:R0:W-:Y:S04]  /*35e50*/  @P1 STG.E.U8 desc[UR32][R78.64], R0 ;  /* 0x000000004e001986 */ /* 0x0001e8000c101120 */
[----:B0-----:R-:W2:Y:S01]  /*35e60*/  LDL.LU.64 R78, [R1+0xfa0] ;  /* 0x000fa000014e7983 */ /* 0x001ea20000300a00 */
[C---:B------:R-:W-:Y:S02]  /*35e70*/  LOP3.LUT P6, RZ, R245.reuse, 0x400, RZ, 0xc0, !PT ;  /* 0x00000400f5ff7812 */ /* 0x040fe400078cc0ff */
[----:B------:R-:W-:Y:S02]  /*35e80*/  LOP3.LUT P0, RZ, R245, 0x200, RZ, 0xc0, !PT ;  /* 0x00000200f5ff7812 */ /* 0x000fe4000780c0ff */
[----:B------:R-:W-:Y:S02]  /*35e90*/  PRMT R0, R76, 0x7771, RZ ;  /* 0x000077714c007816 */ /* 0x000fe400000000ff */
[----:B------:R-:W-:-:S07]  /*35ea0*/  PRMT R3, R77, 0x7770, RZ ;  /* 0x000077704d037816 */ /* 0x000fce00000000ff */
[----:B------:R-:W-:Y:S04]  /*35eb0*/  @P6 STG.E.U8 desc[UR32][R160.64], R0 ;  /* 0x00000000a0006986 */ /* 0x000fe8000c101120 */
[----:B------:R0:W-:Y:S01]  /*35ec0*/  @P0 STG.E.U8 desc[UR32][R176.64], R3 ;  /* 0x00000003b0000986 */ /* 0x0001e2000c101120 */
[----:B------:R-:W-:Y:S02]  /*35ed0*/  LOP3.LUT P0, RZ, R7, 0x2, RZ, 0xc0, !PT ;  /* 0x0000000207ff7812 */ /* 0x000fe4000780c0ff */
[----:B------:R-:W-:Y:S02]  /*35ee0*/  PRMT R4, R77, 0x7771, RZ ;  /* 0x000077714d047816 */ /* 0x000fe400000000ff */
[C---:B------:R-:W-:Y:S02]  /*35ef0*/  LOP3.LUT P2, RZ, R245.reuse, 0x20, RZ, 0xc0, !PT ;  /* 0x00000020f5ff7812 */ /* 0x040fe4000784c0ff */
[----:B------:R-:W-:Y:S01]  /*35f00*/  LOP3.LUT P3, RZ, R245, 0x10, RZ, 0xc0, !PT ;  /* 0x00000010f5ff7812 */ /* 0x000fe2000786c0ff */
[----:B0-----:R-:W4:Y:S06]  /*35f10*/  LDL.LU.64 R176, [R1+0xc20] ;  /* 0x000c200001b07983 */ /* 0x001f2c0000300a00 */
[----:B---3--:R0:W-:Y:S01]  /*35f20*/  @P0 STG.E.U8 desc[UR32][R178.64], R4 ;  /* 0x00000004b2000986 */ /* 0x0081e2000c101120 */
[----:B------:R-:W-:-:S03]  /*35f30*/  LOP3.LUT P0, RZ, R7, 0x1, RZ, 0xc0, !PT ;  /* 0x0000000107ff7812 */ /* 0x000fc6000780c0ff */
[----:B0-----:R-:W3:Y:S01]  /*35f40*/  LDL.LU.64 R178, [R1+0xbc8] ;  /* 0x000bc80001b27983 */ /* 0x001ee20000300a00 */
[----:B--2---:R-:W-:-:S09]  /*35f50*/  PRMT R5, R78, 0x7770, RZ ;  /* 0x000077704e057816 */ /* 0x004fd200000000ff */
[----:B----4-:R-:W-:Y:S01]  /*35f60*/  @P0 STG.E.U8 desc[UR32][R166.64], R5 ;  /* 0x00000005a6000986 */ /* 0x010fe2000c101120 */
[----:B------:R-:W-:Y:S02]  /*35f70*/  LOP3.LUT P0, RZ, R2, 0x80000000, RZ, 0xc0, !PT ;  /* 0x8000000002ff7812 */ /* 0x000fe4000780c0ff */
[----:B------:R-:W-:Y:S02]  /*35f80*/  PRMT R6, R78, 0x7771, RZ ;  /* 0x000077714e067816 */ /* 0x000fe400000000ff */
[C---:B------:R-:W-:Y:S02]  /*35f90*/  PRMT R7, R79.reuse, 0x7770, RZ ;  /* 0x000077704f077816 */ /* 0x040fe400000000ff */
[----:B------:R-:W-:-:S07]  /*35fa0*/  PRMT R0, R79, 0x7771, RZ ;  /* 0x000077714f007816 */ /* 0x000fce00000000ff */
[----:B------:R-:W-:Y:S04]  /*35fb0*/  @P0 STG.E.U8 desc[UR32][R164.64], R6 ;  /* 0x00000006a4000986 */ /* 0x000fe8000c101120 */
[----:B------:R-:W-:Y:S04]  /*35fc0*/  @P2 STG.E.U8 desc[UR32][R170.64], R7 ;  /* 0x00000007aa002986 */ /* 0x000fe8000c101120 */
[----:B------:R0:W-:Y:S04]  /*35fd0*/  @P3 STG.E.U8 desc[UR32][R168.64], R0 ;  /* 0x00000000a8003986 */ /* 0x0001e8000c101120 */
[----:B0-----:R-:W2:Y:S01]  /*35fe0*/  LDL.LU.64 R168, [R1+0xba0] ;  /* 0x000ba00001a87983 */ /* 0x001ea20000300a00 */
[----:B------:R-:W-:-:S02]  /*35ff0*/  LOP3.LUT P5, RZ, R245, 0x8, RZ, 0xc0, !PT ;  /* 0x00000008f5ff7812 */ /* 0x000fc400078ac0ff */
[C---:B------:R-:W-:Y:S02]  /*36000*/  LOP3.LUT P4, RZ, R245.reuse, 0x4, RZ, 0xc0, !PT ;  /* 0x00000004f5ff7812 */ /* 0x040fe4000788c0ff */
[C---:B------:R-:W-:Y:S02]  /*36010*/  LOP3.LUT P1, RZ, R245.reuse, 0x2, RZ, 0xc0, !PT ;  /* 0x00000002f5ff7812 */ /* 0x040fe4000782c0ff */
[----:B------:R-:W-:Y:S02]  /*36020*/  LOP3.LUT P6, RZ, R245, 0x1, RZ, 0xc0, !PT ;  /* 0x00000001f5ff7812 */ /* 0x000fe400078cc0ff */
[C---:B------:R-:W-:Y:S02]  /*36030*/  LOP3.LUT P0, RZ, R244.reuse, 0x80000000, RZ, 0xc0, !PT ;  /* 0x80000000f4ff7812 */ /* 0x040fe4000780c0ff */
[----:B------:R-:W-:Y:S02]  /*36040*/  LOP3.LUT P2, RZ, R244, 0x40000000, RZ, 0xc0, !PT ;  /* 0x40000000f4ff7812 */ /* 0x000fe4000784c0ff */
[----:B------:R-:W-:-:S02]  /*36050*/  PRMT R3, R76, 0x7772, RZ ;  /* 0x000077724c037816 */ /* 0x000fc400000000ff */
[----:B------:R-:W-:Y:S02]  /*36060*/  PRMT R76, R76, 0x7773, RZ ;  /* 0x000077734c4c7816 */ /* 0x000fe400000000ff */
[C---:B------:R-:W-:Y:S02]  /*36070*/  PRMT R4, R77.reuse, 0x7772, RZ ;  /* 0x000077724d047816 */ /* 0x040fe400000000ff */
[----:B------:R-:W-:Y:S01]  /*36080*/  PRMT R77, R77, 0x7773, RZ ;  /* 0x000077734d4d7816 */ /* 0x000fe200000000ff */
[----:B------:R0:W-:Y:S01]  /*36090*/  @P5 STG.E.U8 desc[UR32][R174.64], R3 ;  /* 0x00000003ae005986 */ /* 0x0001e2000c101120 */
[C---:B------:R-:W-:Y:S02]  /*360a0*/  PRMT R5, R78.reuse, 0x7772, RZ ;  /* 0x000077724e057816 */ /* 0x040fe400000000ff */
[----:B------:R-:W-:Y:S01]  /*360b0*/  PRMT R78, R78, 0x7773, RZ ;  /* 0x000077734e4e7816 */ /* 0x000fe200000000ff */
[----:B------:R1:W-:Y:S04]  /*360c0*/  @P4 STG.E.U8 desc[UR32][R172.64], R76 ;  /* 0x0000004cac004986 */ /* 0x0003e8000c101120 */
[----:B------:R4:W-:Y:S04]  /*360d0*/  @P1 STG.E.U8 desc[UR32][R176.64], R4 ;  /* 0x00000004b0001986 */ /* 0x0009e8000c101120 */
[----:B0-----:R-:W2:Y:S04]  /*360e0*/  LDL.LU.64 R174, [R1+0xb20] ;  /* 0x000b200001ae7983 */ /* 0x001ea80000300a00 */
[----:B-1----:R-:W2:Y:S04]  /*360f0*/  LDL.LU.64 R172, [R1+0x150] ;  /* 0x0001500001ac7983 */ /* 0x002ea80000300a00 */
[----:B---3--:R0:W-:Y:S04]  /*36100*/  @P6 STG.E.U8 desc[UR32][R178.64], R77 ;  /* 0x0000004db2006986 */ /* 0x0081e8000c101120 */
[----:B----4-:R-:W3:Y:S04]  /*36110*/  LDL.LU.64 R176, [R1+0x140] ;  /* 0x0001400001b07983 */ /* 0x010ee80000300a00 */
[----:B0-----:R-:W4:Y:S04]  /*36120*/  LDL.LU.64 R178, [R1+0x138] ;  /* 0x0001380001b27983 */ /* 0x001f280000300a00 */
[----:B------:R-:W4:Y:S04]  /*36130*/  LDL.LU.64 R162, [R1+0x130] ;  /* 0x0001300001a27983 */ /* 0x000f280000300a00 */
[----:B------:R-:W4:Y:S04]  /*36140*/  LDL.LU.64 R160, [R1+0x128] ;  /* 0x0001280001a07983 */ /* 0x000f280000300a00 */
[----:B--2---:R-:W-:Y:S04]  /*36150*/  @P0 STG.E.U8 desc[UR32][R168.64], R5 ;  /* 0x00000005a8000986 */ /* 0x004fe8000c101120 */
[----:B------:R0:W-:Y:S04]  /*36160*/  @P2 STG.E.U8 desc[UR32][R72.64], R78 ;  /* 0x0000004e48002986 */ /* 0x0001e8000c101120 */
[----:B0-----:R-:W2:Y:S01]  /*36170*/  LDL.LU.64 R72, [R1+0xf98] ;  /* 0x000f980001487983 */ /* 0x001ea20000300a00 */
[----:B------:R-:W-:-:S02]  /*36180*/  LOP3.LUT P4, RZ, R244, 0x1000000, RZ, 0xc0, !PT ;  /* 0x01000000f4ff7812 */ /* 0x000fc4000788c0ff */
[C---:B------:R-:W-:Y:S01]  /*36190*/  LOP3.LUT P3, RZ, R244.reuse, 0x20000000, RZ, 0xc0, !PT ;  /* 0x20000000f4ff7812 */ /* 0x040fe2000786c0ff */
[----:B------:R-:W4:Y:S01]  /*361a0*/  LDL.LU.64 R166, [R1+0x120] ;  /* 0x0001200001a67983 */ /* 0x000f220000300a00 */
[----:B------:R-:W-:Y:S02]  /*361b0*/  P2R R8, PR, RZ, 0x10 ;  /* 0x00000010ff087803 */ /* 0x000fe40000000000 */
[C---:B------:R-:W-:Y:S01]  /*361c0*/  LOP3.LUT P4, RZ, R244.reuse, 0x2000000, RZ, 0xc0, !PT ;  /* 0x02000000f4ff7812 */ /* 0x040fe2000788c0ff */
[----:B------:R-:W4:Y:S03]  /*361d0*/  LDL.LU.64 R164, [R1+0x118] ;  /* 0x0001180001a47983 */ /* 0x000f260000300a00 */
[----:B------:R-:W-:Y:S01]  /*361e0*/  P2R R7, PR, RZ, 0x10 ;  /* 0x00000010ff077803 */ /* 0x000fe20000000000 */
[----:B------:R-:W4:Y:S01]  /*361f0*/  LDL.LU.64 R170, [R1+0x110] ;  /* 0x0001100001aa7983 */ /* 0x000f220000300a00 */
[----:B------:R-:W-:-:S02]  /*36200*/  LOP3.LUT P4, RZ, R244, 0x4000000, RZ, 0xc0, !PT ;  /* 0x04000000f4ff7812 */ /* 0x000fc4000788c0ff */
[C---:B------:R-:W-:Y:S01]  /*36210*/  LOP3.LUT P5, RZ, R244.reuse, 0x10000000, RZ, 0xc0, !PT ;  /* 0x10000000f4ff7812 */ /* 0x040fe200078ac0ff */
[----:B------:R-:W4:Y:S01]  /*36220*/  LDL.LU.64 R168, [R1+0x108] ;  /* 0x0001080001a87983 */ /* 0x000f220000300a00 */
[----:B------:R-:W-:Y:S02]  /*36230*/  P2R R6, PR, RZ, 0x10 ;  /* 0x00000010ff067803 */ /* 0x000fe40000000000 */
[----:B------:R-:W-:Y:S02]  /*36240*/  LOP3.LUT P4, RZ, R244, 0x8000000, RZ, 0xc0, !PT ;  /* 0x08000000f4ff7812 */ /* 0x000fe4000788c0ff */
[C---:B------:R-:W-:Y:S02]  /*36250*/  PRMT R0, R79.reuse, 0x7772, RZ ;  /* 0x000077724f007816 */ /* 0x040fe400000000ff */
[----:B------:R-:W-:-:S03]  /*36260*/  PRMT R79, R79, 0x7773, RZ ;  /* 0x000077734f4f7816 */ /* 0x000fc600000000ff */
[----:B------:R0:W-:Y:S04]  /*36270*/  @P3 STG.E.U8 desc[UR32][R174.64], R0 ;  /* 0x00000000ae003986 */ /* 0x0001e8000c101120 */
[----:B------:R-:W-:Y:S04]  /*36280*/  @P5 STG.E.U8 desc[UR32][R172.64], R79 ;  /* 0x0000004fac005986 */ /* 0x000fe8000c101120 */
[----:B0-----:R-:W4:Y:S01]  /*36290*/  LDL.LU.64 R174, [R1+0x100] ;  /* 0x0001000001ae7983 */ /* 0x001f220000300a00 */
[----:B--2---:R-:W-:-:S05]  /*362a0*/  PRMT R3, R72, 0x7770, RZ ;  /* 0x0000777048037816 */ /* 0x004fca00000000ff */
[----:B------:R0:W-:Y:S04]  /*362b0*/  @P4 STG.E.U8 desc[UR32][R74.64], R3 ;  /* 0x000000034a004986 */ /* 0x0001e8000c101120 */
[----:B0-----:R-:W2:Y:S01]  /*362c0*/  LDL.LU.64 R74, [R1+0xf90] ;  /* 0x000f9000014a7983 */ /* 0x001ea20000300a00 */
[----:B------:R-:W-:Y:S02]  /*362d0*/  ISETP.NE.AND P4, PT, R6, RZ, PT ;  /* 0x000000ff0600720c */ /* 0x000fe40003f85270 */
[----:B------:R-:W-:Y:S01]  /*362e0*/  PRMT R4, R72, 0x7771, RZ ;  /* 0x0000777148047816 */ /* 0x000fe200000000ff */
[----:B------:R-:W2:Y:S01]  /*362f0*/  LDL.LU.64 R172, [R1+0xf8] ;  /* 0x0000f80001ac7983 */ /* 0x000ea20000300a00 */
[----:B------:R-:W-:-:S09]  /*36300*/  PRMT R5, R73, 0x7770, RZ ;  /* 0x0000777049057816 */ /* 0x000fd200000000ff */
[----:B---3--:R0:W-:Y:S01]  /*36310*/  @P4 STG.E.U8 desc[UR32][R176.64], R4 ;  /* 0x00000004b0004986 */ /* 0x0081e2000c101120 */
[----:B------:R-:W-:-:S03]  /*36320*/  ISETP.NE.AND P4, PT, R7, RZ, PT ;  /* 0x000000ff0700720c */ /* 0x000fc60003f85270 */
[----:B0-----:R-:W3:Y:S10]  /*36330*/  LDL.LU.64 R176, [R1+0xf0] ;  /* 0x0000f00001b07983 */ /* 0x001ef40000300a00 */
[----:B----4-:R0:W-:Y:S04]  /*36340*/  @P4 STG.E.U8 desc[UR32][R178.64], R5 ;  /* 0x00000005b2004986 */ /* 0x0101e8000c101120 */
[----:B0-----:R-:W4:Y:S01]  /*36350*/  LDL.LU.64 R178, [R1+0xe8] ;  /* 0x0000e80001b27983 */ /* 0x001f220000300a00 */
[----:B------:R-:W-:-:S04]  /*36360*/  LOP3.LUT P6, RZ, R244, 0x80000, RZ, 0xc0, !PT ;  /* 0x00080000f4ff7812 */ /* 0x000fc800078cc0ff */
[----:B------:R-:W-:Y:S02]  /*36370*/  P2R R80, PR, RZ, 0x40 ;  /* 0x00000040ff507803 */ /* 0x000fe40000000000 */
[----:B------:R-:W-:-:S04]  /*36380*/  LOP3.LUT P6, RZ, R244, 0x100000, RZ, 0xc0, !PT ;  /* 0x00100000f4ff7812 */ /* 0x000fc800078cc0ff */
[----:B------:R-:W-:Y:S02]  /*36390*/  P2R R77, PR, RZ, 0x40 ;  /* 0x00000040ff4d7803 */ /* 0x000fe40000000000 */
[----:B------:R-:W-:Y:S02]  /*363a0*/  LOP3.LUT P6, RZ, R244, 0x200000, RZ, 0xc0, !PT ;  /* 0x00200000f4ff7812 */ /* 0x000fe400078cc0ff */
[----:B------:R-:W-:Y:S02]  /*363b0*/  ISETP.NE.AND P4, PT, R8, RZ, PT ;  /* 0x000000ff0800720c */ /* 0x000fe40003f85270 */
[C---:B------:R-:W-:Y:S02]  /*363c0*/  LOP3.LUT P1, RZ, R244.reuse, 0x800000, RZ, 0xc0, !PT ;  /* 0x00800000f4ff7812 */ /* 0x040fe4000782c0ff */
[----:B------:R-:W-:Y:S02]  /*363d0*/  P2R R76, PR, RZ, 0x40 ;  /* 0x00000040ff4c7803 */ /* 0x000fe40000000000 */
[----:B------:R-:W-:-:S02]  /*363e0*/  LOP3.LUT P6, RZ, R244, 0x400000, RZ, 0xc0, !PT ;  /* 0x00400000f4ff7812 */ /* 0x000fc400078cc0ff */
[----:B------:R-:W-:-:S05]  /*363f0*/  PRMT R6, R73, 0x7771, RZ ;  /* 0x0000777149067816 */ /* 0x000fca00000000ff */
[----:B------:R-:W-:Y:S01]  /*36400*/  @P4 STG.E.U8 desc[UR32][R162.64], R6 ;  /* 0x00000006a2004986 */ /* 0x000fe2000c101120 */
[C---:B------:R-:W-:Y:S02]  /*36410*/  LOP3.LUT P0, RZ, R244.reuse, 0x40000, RZ, 0xc0, !PT ;  /* 0x00040000f4ff7812 */ /* 0x040fe4000780c0ff */
[C---:B------:R-:W-:Y:S02]  /*36420*/  LOP3.LUT P2, RZ, R244.reuse, 0x20000, RZ, 0xc0, !PT ;  /* 0x00020000f4ff7812 */ /* 0x040fe4000784c0ff */
[C---:B------:R-:W-:Y:S02]  /*36430*/  LOP3.LUT P3, RZ, R244.reuse, 0x10000, RZ, 0xc0, !PT ;  /* 0x00010000f4ff7812 */ /* 0x040fe4000786c0ff */
[C---:B------:R-:W-:Y:S02]  /*36440*/  LOP3.LUT P5, RZ, R244.reuse, 0x8000, RZ, 0xc0, !PT ;  /* 0x00008000f4ff7812 */ /* 0x040fe400078ac0ff */
[----:B------:R-:W-:Y:S02]  /*36450*/  LOP3.LUT P4, RZ, R244, 0x4000, RZ, 0xc0, !PT ;  /* 0x00004000f4ff7812 */ /* 0x000fe4000788c0ff */
[----:B------:R-:W-:-:S02]  /*36460*/  PRMT R5, R72, 0x7772, RZ ;  /* 0x0000777248057816 */ /* 0x000fc400000000ff */
[----:B------:R-:W-:Y:S02]  /*36470*/  PRMT R72, R72, 0x7773, RZ ;  /* 0x0000777348487816 */ /* 0x000fe400000000ff */
[C---:B--2---:R-:W-:Y:S02]  /*36480*/  PRMT R0, R74.reuse, 0x7770, RZ ;  /* 0x000077704a007816 */ /* 0x044fe400000000ff */
[----:B------:R-:W-:-:S03]  /*36490*/  PRMT R7, R74, 0x7771, RZ ;  /* 0x000077714a077816 */ /* 0x000fc600000000ff */
[----:B------:R0:W-:Y:S04]  /*364a0*/  @P1 STG.E.U8 desc[UR32][R160.64], R0 ;  /* 0x00000000a0001986 */ /* 0x0001e8000c101120 */
[----:B------:R-:W-:Y:S01]  /*364b0*/  @P6 STG.E.U8 desc[UR32][R166.64], R7 ;  /* 0x00000007a6006986 */ /* 0x000fe2000c101120 */
[----:B------:R-:W-:Y:S02]  /*364c0*/  ISETP.NE.AND P6, PT, R76, RZ, PT ;  /* 0x000000ff4c00720c */ /* 0x000fe40003fc5270 */
[C---:B------:R-:W-:Y:S02]  /*364d0*/  PRMT R3, R75.reuse, 0x7770, RZ ;  /* 0x000077704b037816 */ /* 0x040fe400000000ff */
[----:B------:R-:W-:-:S09]  /*364e0*/  PRMT R4, R75, 0x7771, RZ ;  /* 0x000077714b047816 */ /* 0x000fd200000000ff */
[----:B------:R1:W-:Y:S01]  /*364f0*/  @P6 STG.E.U8 desc[UR32][R164.64], R3 ;  /* 0x00000003a4006986 */ /* 0x0003e2000c101120 */
[----:B------:R-:W-:Y:S02]  /*36500*/  ISETP.NE.AND P6, PT, R77, RZ, PT ;  /* 0x000000ff4d00720c */ /* 0x000fe40003fc5270 */
[----:B0-----:R-:W-:-:S11]  /*36510*/  PRMT R0, R73, 0x7772, RZ ;  /* 0x0000777249007816 */ /* 0x001fd600000000ff */
[----:B------:R-:W-:Y:S01]  /*36520*/  @P6 STG.E.U8 desc[UR32][R170.64], R4 ;  /* 0x00000004aa006986 */ /* 0x000fe2000c101120 */
[----:B------:R-:W-:Y:S02]  /*36530*/  ISETP.NE.AND P6, PT, R80, RZ, PT ;  /* 0x000000ff5000720c */ /* 0x000fe40003fc5270 */
[----:B------:R-:W-:Y:S02]  /*36540*/  PRMT R73, R73, 0x7773, RZ ;  /* 0x0000777349497816 */ /* 0x000fe400000000ff */
[C---:B-1----:R-:W-:Y:S02]  /*36550*/  PRMT R3, R74.reuse, 0x7772, RZ ;  /* 0x000077724a037816 */ /* 0x042fe400000000ff */
[----:B------:R-:W-:-:S07]  /*36560*/  PRMT R74, R74, 0x7773, RZ ;  /* 0x000077734a4a7816 */ /* 0x000fce00000000ff */
[----:B------:R-:W-:Y:S04]  /*36570*/  @P6 STG.E.U8 desc[UR32][R168.64], R5 ;  /* 0x00000005a8006986 */ /* 0x000fe8000c101120 */
[----:B------:R0:W-:Y:S04]  /*36580*/  @P0 STG.E.U8 desc[UR32][R174.64], R72 ;  /* 0x00000048ae000986 */ /* 0x0001e8000c101120 */
[----:B------:R1:W-:Y:S04]  /*36590*/  @P2 STG.E.U8 desc[UR32][R172.64], R0 ;  /* 0x00000000ac002986 */ /* 0x0003e8000c101120 */
[----:B---3--:R2:W-:Y:S04]  /*365a0*/  @P3 STG.E.U8 desc[UR32][R176.64], R73 ;  /* 0x00000049b0003986 */ /* 0x0085e8000c101120 */
[----:B0-----:R-:W3:Y:S04]  /*365b0*/  LDL.LU.64 R174, [R1+0xd0] ;  /* 0x0000d00001ae7983 */ /* 0x001ee80000300a00 */
[----:B----4-:R-:W-:Y:S04]  /*365c0*/  @P5 STG.E.U8 desc[UR32][R178.64], R3 ;  /* 0x00000003b2005986 */ /* 0x010fe8000c101120 */
[----:B-1----:R-:W4:Y:S04]  /*365d0*/  LDL.LU.64 R172, [R1+0xc8] ;  /* 0x0000c80001ac7983 */ /* 0x002f280000300a00 */
[----:B--2---:R-:W2:Y:S04]  /*365e0*/  LDL.LU.64 R176, [R1+0xb8] ;  /* 0x0000b80001b07983 */ /* 0x004ea80000300a00 */
[----:B------:R0:W-:Y:S04]  /*365f0*/  @P4 STG.E.U8 desc[UR32][R68.64], R74 ;  /* 0x0000004a44004986 */ /* 0x0001e8000c101120 */
[----:B0-----:R-:W4:Y:S04]  /*36600*/  LDL.LU.64 R68, [R1+0xf88] ;  /* 0x000f880001447983 */ /* 0x001f280000300a00 */
[----:B------:R-:W2:Y:S01]  /*36610*/  LDL.LU.64 R178, [R1+0xb0] ;  /* 0x0000b00001b27983 */ /* 0x000ea20000300a00 */
[----:B------:R-:W-:-:S02]  /*36620*/  LOP3.LUT P1, RZ, R244, 0x2000, RZ, 0xc0, !PT ;  /* 0x00002000f4ff7812 */ /* 0x000fc4000782c0ff */
[C---:B------:R-:W-:Y:S02]  /*36630*/  LOP3.LUT P6, RZ, R244.reuse, 0x1000, RZ, 0xc0, !PT ;  /* 0x00001000f4ff7812 */ /* 0x040fe400078cc0ff */
[C---:B------:R-:W-:Y:S02]  /*36640*/  LOP3.LUT P0, RZ, R244.reuse, 0x800, RZ, 0xc0, !PT ;  /* 0x00000800f4ff7812 */ /* 0x040fe4000780c0ff */
[----:B------:R-:W-:Y:S02]  /*36650*/  LOP3.LUT P2, RZ, R244, 0x400, RZ, 0xc0, !PT ;  /* 0x00000400f4ff7812 */ /* 0x000fe4000784c0ff */
[C---:B------:R-:W-:Y:S02]  /*36660*/  PRMT R4, R75.reuse, 0x7772, RZ ;  /* 0x000077724b047816 */ /* 0x040fe400000000ff */
[----:B------:R-:W-:-:S03]  /*36670*/  PRMT R75, R75, 0x7773, RZ ;  /* 0x000077734b4b7816 */ /* 0x000fc600000000ff */
[----:B------:R0:W-:Y:S04]  /*36680*/  @P1 STG.E.U8 desc[UR32][R242.64], R4 ;  /* 0x00000004f2001986 */ /* 0x0001e8000c101120 */
[----:B0-----:R-:W2:Y:S04]  /*36690*/  LDL.LU.64 R242, [R1+0xf80] ;  /* 0x000f800001f27983 */ /* 0x001ea80000300a00 */
[----:B------:R-:W2:Y:S04]  /*366a0*/  LDL.LU.64 R162, [R1+0xa8] ;  /* 0x0000a80001a27983 */ /* 0x000ea80000300a00 */
[----:B------:R-:W2:Y:S04]  /*366b0*/  LDL.LU.64 R160, [R1+0xa0] ;  /* 0x0000a00001a07983 */ /* 0x000ea80000300a00 */
[----:B------:R-:W2:Y:S04]  /*366c0*/  LDL.LU.64 R170, [R1+0x98] ;  /* 0x0000980001aa7983 */ /* 0x000ea80000300a00 */
[----:B------:R-:W2:Y:S04]  /*366d0*/  LDL.LU.64 R166, [R1+0x90] ;  /* 0x0000900001a67983 */ /* 0x000ea80000300a00 */
[----:B------:R-:W2:Y:S04]  /*366e0*/  LDL.LU.64 R164, [R1+0x88] ;  /* 0x0000880001a47983 */ /* 0x000ea80000300a00 */
[----:B------:R-:W2:Y:S01]  /*366f0*/  LDL.LU.64 R168, [R1+0x80] ;  /* 0x0000800001a87983 */ /* 0x000ea20000300a00 */
[----:B------:R-:W-:-:S04]  /*36700*/  LOP3.LUT P5, RZ, R244, 0x20, RZ, 0xc0, !PT ;  /* 0x00000020f4ff7812 */ /* 0x000fc800078ac0ff */
[----:B------:R-:W-:Y:S02]  /*36710*/  P2R R72, PR, RZ, 0x20 ;  /* 0x00000020ff487803 */ /* 0x000fe40000000000 */
[----:B------:R-:W-:-:S04]  /*36720*/  LOP3.LUT P5, RZ, R244, 0x40, RZ, 0xc0, !PT ;  /* 0x00000040f4ff7812 */ /* 0x000fc800078ac0ff */
[----:B------:R-:W-:Y:S02]  /*36730*/  P2R R8, PR, RZ, 0x20 ;  /* 0x00000020ff087803 */ /* 0x000fe40000000000 */
[C---:B------:R-:W-:Y:S02]  /*36740*/  LOP3.LUT P5, RZ, R244.reuse, 0x80, RZ, 0xc0, !PT ;  /* 0x00000080f4ff7812 */ /* 0x040fe400078ac0ff */
[C---:B------:R-:W-:Y:S02]  /*36750*/  LOP3.LUT P3, RZ, R244.reuse, 0x200, RZ, 0xc0, !PT ;  /* 0x00000200f4ff7812 */ /* 0x040fe4000786c0ff */
[----:B------:R-:W-:Y:S02]  /*36760*/  P2R R7, PR, RZ, 0x20 ;  /* 0x00000020ff077803 */ /* 0x000fe40000000000 */
[----:B------:R-:W-:Y:S01]  /*36770*/  LOP3.LUT P5, RZ, R244, 0x100, RZ, 0xc0, !PT ;  /* 0x00000100f4ff7812 */ /* 0x000fe200078ac0ff */
[----:B---3--:R-:W-:Y:S01]  /*36780*/  @P6 STG.E.U8 desc[UR32][R174.64], R75 ;  /* 0x0000004bae006986 */ /* 0x008fe2000c101120 */
[----:B----4-:R-:W-:-:S02]  /*36790*/  PRMT R0, R68, 0x7770, RZ ;  /* 0x0000777044007816 */ /* 0x010fc400000000ff */
[----:B------:R-:W-:-:S03]  /*367a0*/  PRMT R5, R68, 0x7771, RZ ;  /* 0x0000777144057816 */ /* 0x000fc600000000ff */
[----:B------:R-:W-:Y:S04]  /*367b0*/  @P0 STG.E.U8 desc[UR32][R172.64], R0 ;  /* 0x00000000ac000986 */ /* 0x000fe8000c101120 */
[----:B------:R0:W-:Y:S04]  /*367c0*/  @P2 STG.E.U8 desc[UR32][R70.64], R5 ;  /* 0x0000000546002986 */ /* 0x0001e8000c101120 */
[----:B0-----:R-:W3:Y:S04]  /*367d0*/  LDL.LU.64 R70, [R1+0xf78] ;  /* 0x000f780001467983 */ /* 0x001ee80000300a00 */
[----:B------:R-:W4:Y:S01]  /*367e0*/  LDL.LU.64 R174, [R1+0x78] ;  /* 0x0000780001ae7983 */ /* 0x000f220000300a00 */
[----:B------:R-:W-:-:S02]  /*367f0*/  PRMT R3, R69, 0x7770, RZ ;  /* 0x0000777045037816 */ /* 0x000fc400000000ff */
[----:B------:R-:W-:Y:S01]  /*36800*/  PRMT R6, R69, 0x7771, RZ ;  /* 0x0000777145067816 */ /* 0x000fe200000000ff */
[----:B------:R-:W4:Y:S04]  /*36810*/  LDL.LU.64 R172, [R1+0x70] ;  /* 0x0000700001ac7983 */ /* 0x000f280000300a00 */
[----:B--2---:R0:W-:Y:S04]  /*36820*/  @P3 STG.E.U8 desc[UR32][R176.64], R3 ;  /* 0x00000003b0003986 */ /* 0x0041e8000c101120 */
[----:B------:R1:W-:Y:S04]  /*36830*/  @P5 STG.E.U8 desc[UR32][R178.64], R6 ;  /* 0x00000006b2005986 */ /* 0x0003e8000c101120 */
[----:B0-----:R-:W2:Y:S04]  /*36840*/  LDL.LU.64 R176, [R1+0x68] ;  /* 0x0000680001b07983 */ /* 0x001ea80000300a00 */
[----:B-1----:R-:W2:Y:S01]  /*36850*/  LDL.LU.64 R178, [R1+0x60] ;  /* 0x0000600001b27983 */ /* 0x002ea20000300a00 */
[----:B------:R-:W-:-:S02]  /*36860*/  ISETP.NE.AND P5, PT, R7, RZ, PT ;  /* 0x000000ff0700720c */ /* 0x000fc40003fa5270 */
[----:B------:R-:W-:-:S04]  /*36870*/  LOP3.LUT P1, RZ, R244, 0x1, RZ, 0xc0, !PT ;  /* 0x00000001f4ff7812 */ /* 0x000fc8000782c0ff */
[----:B------:R-:W-:Y:S02]  /*36880*/  P2R R76, PR, RZ, 0x2 ;  /* 0x00000002ff4c7803 */ /* 0x000fe40000000000 */
[----:B------:R-:W-:-:S04]  /*36890*/  LOP3.LUT P1, RZ, R244, 0x2, RZ, 0xc0, !PT ;  /* 0x00000002f4ff7812 */ /* 0x000fc8000782c0ff */
[----:B------:R-:W-:Y:S02]  /*368a0*/  P2R R74, PR, RZ, 0x2 ;  /* 0x00000002ff4a7803 */ /* 0x000fe40000000000 */
[C---:B------:R-:W-:Y:S02]  /*368b0*/  LOP3.LUT P1, RZ, R244.reuse, 0x4, RZ, 0xc0, !PT ;  /* 0x00000004f4ff7812 */ /* 0x040fe4000782c0ff */
[C---:B------:R-:W-:Y:S02]  /*368c0*/  LOP3.LUT P4, RZ, R244.reuse, 0x10, RZ, 0xc0, !PT ;  /* 0x00000010f4ff7812 */ /* 0x040fe4000788c0ff */
[----:B------:R-:W-:Y:S02]  /*368d0*/  P2R R73, PR, RZ, 0x2 ;  /* 0x00000002ff497803 */ /* 0x000fe40000000000 */
[----:B------:R-:W-:Y:S02]  /*368e0*/  LOP3.LUT P1, RZ, R244, 0x8, RZ, 0xc0, !PT ;  /* 0x00000008f4ff7812 */ /* 0x000fe4000782c0ff */
[----:B------:R-:W-:-:S02]  /*368f0*/  PRMT R3, R68, 0x7772, RZ ;  /* 0x0000777244037816 */ /* 0x000fc400000000ff */
[----:B------:R-:W-:Y:S02]  /*36900*/  PRMT R68, R68, 0x7773, RZ ;  /* 0x0000777344447816 */ /* 0x000fe400000000ff */
[C---:B------:R-:W-:Y:S02]  /*36910*/  LOP3.LUT P6, RZ, R243.reuse, 0x80000000, RZ, 0xc0, !PT ;  /* 0x80000000f3ff7812 */ /* 0x040fe400078cc0ff */
[C---:B------:R-:W-:Y:S02]  /*36920*/  LOP3.LUT P0, RZ, R243.reuse, 0x40000000, RZ, 0xc0, !PT ;  /* 0x40000000f3ff7812 */ /* 0x040fe4000780c0ff */
[----:B------:R-:W-:Y:S02]  /*36930*/  LOP3.LUT P2, RZ, R243, 0x20000000, RZ, 0xc0, !PT ;  /* 0x20000000f3ff7812 */ /* 0x000fe4000784c0ff */
[----:B---3--:R-:W-:-:S05]  /*36940*/  PRMT R4, R70, 0x7770, RZ ;  /* 0x0000777046047816 */ /* 0x008fca00000000ff */
[----:B------:R0:W-:Y:S01]  /*36950*/  @P5 STG.E.U8 desc[UR32][R162.64], R4 ;  /* 0x00000004a2005986 */ /* 0x0001e2000c101120 */
[----:B------:R-:W-:Y:S02]  /*36960*/  ISETP.NE.AND P5, PT, R8, RZ, PT ;  /* 0x000000ff0800720c */ /* 0x000fe40003fa5270 */
[----:B------:R-:W-:Y:S02]  /*36970*/  PRMT R7, R70, 0x7771, RZ ;  /* 0x0000777146077816 */ /* 0x000fe400000000ff */
[----:B------:R-:W-:-:S09]  /*36980*/  PRMT R0, R71, 0x7770, RZ ;  /* 0x0000777047007816 */ /* 0x000fd200000000ff */
[----:B------:R-:W-:Y:S01]  /*36990*/  @P5 STG.E.U8 desc[UR32][R160.64], R7 ;  /* 0x00000007a0005986 */ /* 0x000fe2000c101120 */
[----:B------:R-:W-:Y:S02]  /*369a0*/  ISETP.NE.AND P5, PT, R72, RZ, PT ;  /* 0x000000ff4800720c */ /* 0x000fe40003fa5270 */
[----:B------:R-:W-:-:S11]  /*369b0*/  PRMT R5, R71, 0x7771, RZ ;  /* 0x0000777147057816 */ /* 0x000fd600000000ff */
[----:B------:R1:W-:Y:S04]  /*369c0*/  @P5 STG.E.U8 desc[UR32][R170.64], R0 ;  /* 0x00000000aa005986 */ /* 0x0003e8000c101120 */
[----:B------:R-:W-:Y:S04]  /*369d0*/  @P4 STG.E.U8 desc[UR32][R166.64], R5 ;  /* 0x00000005a6004986 */ /* 0x000fe8000c101120 */
[----:B------:R3:W-:Y:S01]  /*369e0*/  @P1 STG.E.U8 desc[UR32][R164.64], R3 ;  /* 0x00000003a4001986 */ /* 0x0007e2000c101120 */
[----:B------:R-:W-:Y:S02]  /*369f0*/  ISETP.NE.AND P1, PT, R73, RZ, PT ;  /* 0x000000ff4900720c */ /* 0x000fe40003f25270 */
[----:B0-----:R-:W-:Y:S01]  /*36a00*/  PRMT R4, R69, 0x7772, RZ ;  /* 0x0000777245047816 */ /* 0x001fe200000000ff */
[----:B-1----:R-:W2:Y:S10]  /*36a10*/  LDL.LU.64 R170, [R1+0x50] ;  /* 0x0000500001aa7983 */ /* 0x002eb40000300a00 */
[----:B------:R0:W-:Y:S01]  /*36a20*/  @P1 STG.E.U8 desc[UR32][R168.64], R68 ;  /* 0x00000044a8001986 */ /* 0x0001e2000c101120 */
[----:B------:R-:W-:-:S02]  /*36a30*/  ISETP.NE.AND P1, PT, R74, RZ, PT ;  /* 0x000000ff4a00720c */ /* 0x000fc40003f25270 */
[----:B------:R-:W-:Y:S02]  /*36a40*/  PRMT R69, R69, 0x7773, RZ ;  /* 0x0000777345457816 */ /* 0x000fe400000000ff */
[----:B------:R-:W-:Y:S02]  /*36a50*/  PRMT R0, R70, 0x7772, RZ ;  /* 0x0000777246007816 */ /* 0x000fe400000000ff */
[----:B---3--:R-:W-:Y:S01]  /*36a60*/  PRMT R3, R71, 0x7772, RZ ;  /* 0x0000777247037816 */ /* 0x008fe200000000ff */
[----:B0-----:R-:W3:Y:S06]  /*36a70*/  LDL.LU.64 R168, [R1+0x48] ;  /* 0x0000480001a87983 */ /* 0x001eec0000300a00 */
[----:B----4-:R0:W-:Y:S01]  /*36a80*/  @P1 STG.E.U8 desc[UR32][R174.64], R4 ;  /* 0x00000004ae001986 */ /* 0x0101e2000c101120 */
[----:B------:R-:W-:-:S02]  /*36a90*/  ISETP.NE.AND P1, PT, R76, RZ, PT ;  /* 0x000000ff4c00720c */ /* 0x000fc40003f25270 */
[----:B------:R-:W-:Y:S01]  /*36aa0*/  PRMT R70, R70, 0x7773, RZ ;  /* 0x0000777346467816 */ /* 0x000fe200000000ff */
[----:B0-----:R-:W4:Y:S10]  /*36ab0*/  LDL.LU.64 R174, [R1+0x38] ;  /* 0x0000380001ae7983 */ /* 0x001f340000300a00 */
[----:B------:R0:W-:Y:S04]  /*36ac0*/  @P1 STG.E.U8 desc[UR32][R172.64], R69 ;  /* 0x00000045ac001986 */ /* 0x0001e8000c101120 */
[----:B--2---:R-:W-:Y:S04]  /*36ad0*/  @P6 STG.E.U8 desc[UR32][R176.64], R0 ;  /* 0x00000000b0006986 */ /* 0x004fe8000c101120 */
[----:B------:R-:W-:Y:S04]  /*36ae0*/  @P0 STG.E.U8 desc[UR32][R178.64], R70 ;  /* 0x00000046b2000986 */ /* 0x000fe8000c101120 */
[----:B0-----:R-:W2:Y:S04]  /*36af0*/  LDL.LU.64 R172, [R1+0x30] ;  /* 0x0000300001ac7983 */ /* 0x001ea80000300a00 */
[----:B------:R0:W-:Y:S04]  /*36b00*/  @P2 STG.E.U8 desc[UR32][R64.64], R3 ;  /* 0x0000000340002986 */ /* 0x0001e8000c101120 */
[----:B0-----:R-:W3:Y:S01]  /*36b10*/  LDL.LU.64 R64, [R1+0xf70] ;  /* 0x000f700001407983 */ /* 0x001ee20000300a00 */
[----:B------:R-:W-:-:S02]  /*36b20*/  LOP3.LUT P3, RZ, R243, 0x10000000, RZ, 0xc0, !PT ;  /* 0x10000000f3ff7812 */ /* 0x000fc4000786c0ff */
[C---:B------:R-:W-:Y:S01]  /*36b30*/  LOP3.LUT P5, RZ, R243.reuse, 0x8000000, RZ, 0xc0, !PT ;  /* 0x08000000f3ff7812 */ /* 0x040fe200078ac0ff */
[----:B------:R-:W2:Y:S01]  /*36b40*/  LDL.LU.64 R176, [R1+0x28] ;  /* 0x0000280001b07983 */ /* 0x000ea20000300a00 */
[----:B------:R-:W-:Y:S02]  /*36b50*/  LOP3.LUT P4, RZ, R243, 0x4000000, RZ, 0xc0, !PT ;  /* 0x04000000f3ff7812 */ /* 0x000fe4000788c0ff */
[----:B------:R-:W-:Y:S01]  /*36b60*/  PRMT R71, R71, 0x7773, RZ ;  /* 0x0000777347477816 */ /* 0x000fe200000000ff */
[----:B------:R-:W2:Y:S06]  /*36b70*/  LDL.LU.64 R178, [R1+0x20] ;  /* 0x0000200001b27983 */ /* 0x000eac0000300a00 */
[----:B------:R-:W-:Y:S01]  /*36b80*/  @P3 STG.E.U8 desc[UR32][R170.64], R71 ;  /* 0x00000047aa003986 */ /* 0x000fe2000c101120 */
[----:B---3--:R-:W-:-:S02]  /*36b90*/  PRMT R4, R64, 0x7770, RZ ;  /* 0x0000777040047816 */ /* 0x008fc400000000ff */
[----:B------:R-:W-:-:S03]  /*36ba0*/  PRMT R5, R64, 0x7771, RZ ;  /* 0x0000777140057816 */ /* 0x000fc600000000ff */
[----:B------:R-:W-:Y:S04]  /*36bb0*/  @P5 STG.E.U8 desc[UR32][R168.64], R4 ;  /* 0x00000004a8005986 */ /* 0x000fe8000c101120 */
[----:B------:R0:W-:Y:S04]  /*36bc0*/  @P4 STG.E.U8 desc[UR32][R66.64], R5 ;  /* 0x0000000542004986 */ /* 0x0001e8000c101120 */
[----:B0-----:R-:W3:Y:S01]  /*36bd0*/  LDL.LU.64 R66, [R1+0xf68] ;  /* 0x000f680001427983 */ /* 0x001ee20000300a00 */
[----:B------:R-:W-:-:S04]  /*36be0*/  LOP3.LUT P3, RZ, R243, 0x40000, RZ, 0xc0, !PT ;  /* 0x00040000f3ff7812 */ /* 0x000fc8000786c0ff */
[----:B------:R-:W-:Y:S02]  /*36bf0*/  P2R R69, PR, RZ, 0x8 ;  /* 0x00000008ff457803 */ /* 0x000fe40000000000 */
[C---:B------:R-:W-:Y:S02]  /*36c00*/  LOP3.LUT P3, RZ, R243.reuse, 0x80000, RZ, 0xc0, !PT ;  /* 0x00080000f3ff7812 */ /* 0x040fe4000786c0ff */
[C---:B------:R-:W-:Y:S02]  /*36c10*/  LOP3.LUT P1, RZ, R243.reuse, 0x2000000, RZ, 0xc0, !PT ;  /* 0x02000000f3ff7812 */ /* 0x040fe4000782c0ff */
[----:B------:R-:W-:Y:S02]  /*36c20*/  P2R R68, PR, RZ, 0x8 ;  /* 0x00000008ff447803 */ /* 0x000fe40000000000 */
[C---:B------:R-:W-:Y:S02]  /*36c30*/  LOP3.LUT P3, RZ, R243.reuse, 0x100000, RZ, 0xc0, !PT ;  /* 0x00100000f3ff7812 */ /* 0x040fe4000786c0ff */
[----:B------:R-:W-:-:S02]  /*36c40*/  LOP3.LUT P6, RZ, R243, 0x1000000, RZ, 0xc0, !PT ;  /* 0x01000000f3ff7812 */ /* 0x000fc400078cc0ff */
[C---:B------:R-:W-:Y:S02]  /*36c50*/  LOP3.LUT P0, RZ, R243.reuse, 0x800000, RZ, 0xc0, !PT ;  /* 0x00800000f3ff7812 */ /* 0x040fe4000780c0ff */
[C---:B------:R-:W-:Y:S02]  /*36c60*/  LOP3.LUT P2, RZ, R243.reuse, 0x400000, RZ, 0xc0, !PT ;  /* 0x00400000f3ff7812 */ /* 0x040fe4000784c0ff */
[----:B------:R-:W-:Y:S02]  /*36c70*/  P2R R8, PR, RZ, 0x8 ;  /* 0x00000008ff087803 */ /* 0x000fe40000000000 */
[----:B------:R-:W-:Y:S02]  /*36c80*/  LOP3.LUT P3, RZ, R243, 0x200000, RZ, 0xc0, !PT ;  /* 0x00200000f3ff7812 */ /* 0x000fe4000786c0ff */
[C---:B------:R-:W-:Y:S02]  /*36c90*/  PRMT R0, R65.reuse, 0x7770, RZ ;  /* 0x0000777041007816 */ /* 0x040fe400000000ff */
[----:B------:R-:W-:-:S03]  /*36ca0*/  PRMT R6, R65, 0x7771, RZ ;  /* 0x0000777141067816 */ /* 0x000fc600000000ff */
[----:B----4-:R0:W-:Y:S04]  /*36cb0*/  @P1 STG.E.U8 desc[UR32][R174.64], R0 ;  /* 0x00000000ae001986 */ /* 0x0101e8000c101120 */
[----:B--2---:R-:W-:Y:S01]  /*36cc0*/  @P6 STG.E.U8 desc[UR32][R172.64], R6 ;  /* 0x00000006ac006986 */ /* 0x004fe2000c101120 */
[C---:B0-----:R-:W-:Y:S02]  /*36cd0*/  PRMT R0, R64.reuse, 0x7772, RZ ;  /* 0x0000777240007816 */ /* 0x041fe400000000ff */
[----:B------:R-:W-:Y:S02]  /*36ce0*/  PRMT R64, R64, 0x7773, RZ ;  /* 0x0000777340407816 */ /* 0x000fe400000000ff */
[C---:B---3--:R-:W-:Y:S02]  /*36cf0*/  PRMT R3, R66.reuse, 0x7770, RZ ;  /* 0x0000777042037816 */ /* 0x048fe400000000ff */
[----:B------:R-:W-:-:S02]  /*36d00*/  PRMT R7, R66, 0x7771, RZ ;  /* 0x0000777142077816 */ /* 0x000fc400000000ff */
[----:B------:R-:W-:Y:S01]  /*36d10*/  PRMT R4, R67, 0x7770, RZ ;  /* 0x0000777043047816 */ /* 0x000fe200000000ff */
[----:B------:R-:W-:Y:S04]  /*36d20*/  @P0 STG.E.U8 desc[UR32][R176.64], R3 ;  /* 0x00000003b0000986 */ /* 0x000fe8000c101120 */
[----:B------:R-:W-:Y:S04]  /*36d30*/  @P2 STG.E.U8 desc[UR32][R178.64], R7 ;  /* 0x00000007b2002986 */ /* 0x000fe8000c101120 */
[----:B------:R0:W-:Y:S01]  /*36d40*/  @P3 STG.E.U8 desc[UR32][R56.64], R4 ;  /* 0x0000000438003986 */ /* 0x0001e2000c101120 */
[----:B------:R-:W-:-:S02]  /*36d50*/  ISETP.NE.AND P3, PT, R8, RZ, PT ;  /* 0x000000ff0800720c */ /* 0x000fc40003f65270 */
[----:B------:R-:W-:Y:S01]  /*36d60*/  PRMT R5, R67, 0x7771, RZ ;  /* 0x0000777143057816 */ /* 0x000fe200000000ff */
[----:B0-----:R-:W2:Y:S10]  /*36d70*/  LDL.LU.64 R56, [R1+0xf60] ;  /* 0x000f600001387983 */ /* 0x001eb40000300a00 */
[----:B------:R0:W-:Y:S01]  /*36d80*/  @P3 STG.E.U8 desc[UR32][R58.64], R5 ;  /* 0x000000053a003986 */ /* 0x0001e2000c101120 */
[----:B------:R-:W-:-:S03]  /*36d90*/  ISETP.NE.AND P3, PT, R68, RZ, PT ;  /* 0x000000ff4400720c */ /* 0x000fc60003f65270 */
[----:B0-----:R-:W3:Y:S10]  /*36da0*/  LDL.LU.64 R58, [R1+0xf58] ;  /* 0x000f5800013a7983 */ /* 0x001ef40000300a00 */
[----:B------:R0:W-:Y:S04]  /*36db0*/  @P3 STG.E.U8 desc[UR32][R60.64], R0 ;  /* 0x000000003c003986 */ /* 0x0001e8000c101120 */
[----:B0-----:R-:W4:Y:S01]  /*36dc0*/  LDL.LU.64 R60, [R1+0xf50] ;  /* 0x000f5000013c7983 */ /* 0x001f220000300a00 */
[----:B------:R-:W-:-:S13]  /*36dd0*/  ISETP.NE.AND P3, PT, R69, RZ, PT ;  /* 0x000000ff4500720c */ /* 0x000fda0003f65270 */
[----:B------:R0:W-:Y:S04]  /*36de0*/  @P3 STG.E.U8 desc[UR32][R62.64], R64 ;  /* 0x000000403e003986 */ /* 0x0001e8000c101120 */
[----:B0-----:R-:W2:Y:S01]  /*36df0*/  LDL.LU.64 R62, [R1+0xf48] ;  /* 0x000f4800013e7983 */ /* 0x001ea20000300a00 */
        /* <DEDUP_REMOVED lines=9> */
[----:B------:R-:W-:-:S05]  /*36e90*/  PRMT R65, R65, 0x7773, RZ ;  /* 0x0000777341417816 */ /* 0x000fca00000000ff */
[----:B------:R-:W-:Y:S04]  /*36ea0*/  @P5 STG.E.U8 desc[UR32][R12.64], R3 ;  /* 0x000000030c005986 */ /* 0x000fe8000c101120 */
[----:B------:R-:W-:Y:S01]  /*36eb0*/  @P4 STG.E.U8 desc[UR32][R14.64], R65 ;  /* 0x000000410e004986 */ /* 0x000fe2000c101120 */
[----:B------:R-:W-:Y:S02]  /*36ec0*/  ISETP.NE.AND P4, PT, R70, RZ, PT ;  /* 0x000000ff4600720c */ /* 0x000fe40003f85270 */
[C---:B------:R-:W-:Y:S02]  /*36ed0*/  PRMT R7, R66.reuse, 0x7772, RZ ;  /* 0x0000777242077816 */ /* 0x040fe400000000ff */
[----:B------:R-:W-:-:S09]  /*36ee0*/  PRMT R5, R66, 0x7773, RZ ;  /* 0x0000777342057816 */ /* 0x000fd200000000ff */
[----:B------:R0:W-:Y:S01]  /*36ef0*/  @P4 STG.E.U8 desc[UR32][R16.64], R7 ;  /* 0x0000000710004986 */ /* 0x0001e2000c101120 */
[----:B------:R-:W-:Y:S02]  /*36f00*/  ISETP.NE.AND P4, PT, R71, RZ, PT ;  /* 0x000000ff4700720c */ /* 0x000fe40003f85270 */
[C---:B------:R-:W-:Y:S02]  /*36f10*/  LOP3.LUT P1, RZ, R243.reuse, 0x1000, RZ, 0xc0, !PT ;  /* 0x00001000f3ff7812 */ /* 0x040fe4000782c0ff */
[C---:B------:R-:W-:Y:S02]  /*36f20*/  LOP3.LUT P6, RZ, R243.reuse, 0x800, RZ, 0xc0, !PT ;  /* 0x00000800f3ff7812 */ /* 0x040fe400078cc0ff */
[C---:B------:R-:W-:Y:S02]  /*36f30*/  LOP3.LUT P0, RZ, R243.reuse, 0x400, RZ, 0xc0, !PT ;  /* 0x00000400f3ff7812 */ /* 0x040fe4000780c0ff */
[----:B------:R-:W-:-:S05]  /*36f40*/  LOP3.LUT P2, RZ, R243, 0x200, RZ, 0xc0, !PT ;  /* 0x00000200f3ff7812 */ /* 0x000fca000784c0ff */
[----:B------:R1:W-:Y:S01]  /*36f50*/  @P4 STG.E.U8 desc[UR32][R18.64], R5 ;  /* 0x0000000512004986 */ /* 0x0003e2000c101120 */
[----:B------:R-:W-:Y:S02]  /*36f60*/  ISETP.NE.AND P4, PT, R72, RZ, PT ;  /* 0x000000ff4800720c */ /* 0x000fe40003f85270 */
[C---:B------:R-:W-:Y:S02]  /*36f70*/  PRMT R69, R67.reuse, 0x7772, RZ ;  /* 0x0000777243457816 */ /* 0x040fe400000000ff */
[----:B------:R-:W-:-:S09]  /*36f80*/  PRMT R67, R67, 0x7773, RZ ;  /* 0x0000777343437816 */ /* 0x000fd200000000ff */
[----:B------:R-:W-:Y:S04]  /*36f90*/  @P4 STG.E.U8 desc[UR32][R20.64], R69 ;  /* 0x0000004514004986 */ /* 0x000fe8000c101120 */
[----:B------:R-:W-:Y:S01]  /*36fa0*/  @P1 STG.E.U8 desc[UR32][R22.64], R67 ;  /* 0x0000004316001986 */ /* 0x000fe2000c101120 */
[C---:B------:R-:W-:Y:S02]  /*36fb0*/  LOP3.LUT P3, RZ, R243.reuse, 0x100, RZ, 0xc0, !PT ;  /* 0x00000100f3ff7812 */ /* 0x040fe4000786c0ff */
[C---:B------:R-:W-:Y:S02]  /*36fc0*/  LOP3.LUT P5, RZ, R243.reuse, 0x80, RZ, 0xc0, !PT ;  /* 0x00000080f3ff7812 */ /* 0x040fe400078ac0ff */
[----:B------:R-:W-:Y:S02]  /*36fd0*/  LOP3.LUT P1, RZ, R243, 0x40, RZ, 0xc0, !PT ;  /* 0x00000040f3ff7812 */ /* 0x000fe4000782c0ff */
[----:B------:R-:W-:-:S04]  /*36fe0*/  LOP3.LUT P4, RZ, R242, 0x4000000, RZ, 0xc0, !PT ;  /* 0x04000000f2ff7812 */ /* 0x000fc8000788c0ff */
[----:B0-----:R-:W-:Y:S02]  /*36ff0*/  P2R R16, PR, RZ, 0x10 ;  /* 0x00000010ff107803 */ /* 0x001fe40000000000 */
[----:B------:R-:W-:-:S04]  /*37000*/  LOP3.LUT P4, RZ, R242, 0x8000000, RZ, 0xc0, !PT ;  /* 0x08000000f2ff7812 */ /* 0x000fc8000788c0ff */
[----:B------:R-:W-:Y:S02]  /*37010*/  P2R R14, PR, RZ, 0x10 ;  /* 0x00000010ff0e7803 */ /* 0x000fe40000000000 */
[----:B------:R-:W-:-:S04]  /*37020*/  LOP3.LUT P4, RZ, R242, 0x10000000, RZ, 0xc0, !PT ;  /* 0x10000000f2ff7812 */ /* 0x000fc8000788c0ff */
[----:B------:R-:W-:Y:S02]  /*37030*/  P2R R12, PR, RZ, 0x10 ;  /* 0x00000010ff0c7803 */ /* 0x000fe40000000000 */
[----:B------:R-:W-:-:S04]  /*37040*/  LOP3.LUT P4, RZ, R242, 0x20000000, RZ, 0xc0, !PT ;  /* 0x20000000f2ff7812 */ /* 0x000fc8000788c0ff */
[----:B------:R-:W-:Y:S02]  /*37050*/  P2R R8, PR, RZ, 0x10 ;  /* 0x00000010ff087803 */ /* 0x000fe40000000000 */
[----:B------:R-:W-:Y:S02]  /*37060*/  LOP3.LUT P4, RZ, R242, 0x40000000, RZ, 0xc0, !PT ;  /* 0x40000000f2ff7812 */ /* 0x000fe4000788c0ff */
[C---:B----4-:R-:W-:Y:S02]  /*37070*/  PRMT R3, R60.reuse, 0x7770, RZ ;  /* 0x000077703c037816 */ /* 0x050fe400000000ff */
[----:B------:R-:W-:Y:S02]  /*37080*/  PRMT R13, R60, 0x7771, RZ ;  /* 0x000077713c0d7816 */ /* 0x000fe400000000ff */
[----:B------:R-:W-:Y:S01]  /*37090*/  PRMT R7, R61, 0x7770, RZ ;  /* 0x000077703d077816 */ /* 0x000fe200000000ff */
[----:B------:R0:W-:Y:S04]  /*370a0*/  @P6 STG.E.U8 desc[UR32][R24.64], R3 ;  /* 0x0000000318006986 */ /* 0x0001e8000c101120 */
[----:B------:R4:W-:Y:S04]  /*370b0*/  @P0 STG.E.U8 desc[UR32][R26.64], R13 ;  /* 0x0000000d1a000986 */ /* 0x0009e8000c101120 */
[----:B------:R3:W-:Y:S01]  /*370c0*/  @P2 STG.E.U8 desc[UR32][R28.64], R7 ;  /* 0x000000071c002986 */ /* 0x0007e2000c101120 */
[----:B------:R-:W-:-:S04]  /*370d0*/  LOP3.LUT P2, RZ, R243, 0x1, RZ, 0xc0, !PT ;  /* 0x00000001f3ff7812 */ /* 0x000fc8000784c0ff */
[----:B------:R-:W-:Y:S02]  /*370e0*/  P2R R6, PR, RZ, 0x4 ;  /* 0x00000004ff067803 */ /* 0x000fe40000000000 */
[----:B------:R-:W-:-:S04]  /*370f0*/  LOP3.LUT P2, RZ, R243, 0x2, RZ, 0xc0, !PT ;  /* 0x00000002f3ff7812 */ /* 0x000fc8000784c0ff */
[----:B------:R-:W-:Y:S02]  /*37100*/  P2R R4, PR, RZ, 0x4 ;  /* 0x00000004ff047803 */ /* 0x000fe40000000000 */
[C---:B------:R-:W-:Y:S02]  /*37110*/  LOP3.LUT P2, RZ, R243.reuse, 0x4, RZ, 0xc0, !PT ;  /* 0x00000004f3ff7812 */ /* 0x040fe4000784c0ff */
[C---:B------:R-:W-:Y:S02]  /*37120*/  LOP3.LUT P6, RZ, R243.reuse, 0x20, RZ, 0xc0, !PT ;  /* 0x00000020f3ff7812 */ /* 0x040fe400078cc0ff */
[C---:B------:R-:W-:Y:S02]  /*37130*/  LOP3.LUT P0, RZ, R243.reuse, 0x10, RZ, 0xc0, !PT ;  /* 0x00000010f3ff7812 */ /* 0x040fe4000780c0ff */
[----:B------:R-:W-:Y:S02]  /*37140*/  P2R R0, PR, RZ, 0x4 ;  /* 0x00000004ff007803 */ /* 0x000fe40000000000 */
[----:B------:R-:W-:-:S02]  /*37150*/  LOP3.LUT P2, RZ, R243, 0x8, RZ, 0xc0, !PT ;  /* 0x00000008f3ff7812 */ /* 0x000fc4000784c0ff */
[----:B-1----:R-:W-:Y:S02]  /*37160*/  PRMT R5, R61, 0x7771, RZ ;  /* 0x000077713d057816 */ /* 0x002fe400000000ff */
[C---:B--2---:R-:W-:Y:S02]  /*37170*/  PRMT R15, R62.reuse, 0x7770, RZ ;  /* 0x000077703e0f7816 */ /* 0x044fe400000000ff */
[----:B------:R-:W-:Y:S02]  /*37180*/  PRMT R17, R62, 0x7771, RZ ;  /* 0x000077713e117816 */ /* 0x000fe400000000ff */
[C---:B0-----:R-:W-:Y:S01]  /*37190*/  PRMT R3, R63.reuse, 0x7770, RZ ;  /* 0x000077703f037816 */ /* 0x041fe200000000ff */
[----:B------:R0:W-:Y:S01]  /*371a0*/  @P3 STG.E.U8 desc[UR32][R30.64], R5 ;  /* 0x000000051e003986 */ /* 0x0001e2000c101120 */
[----:B----4-:R-:W-:Y:S02]  /*371b0*/  PRMT R13, R63, 0x7771, RZ ;  /* 0x000077713f0d7816 */ /* 0x010fe400000000ff */
[----:B---3--:R-:W-:Y:S01]  /*371c0*/  PRMT R7, R60, 0x7772, RZ ;  /* 0x000077723c077816 */ /* 0x008fe200000000ff */
[----:B------:R1:W-:Y:S04]  /*371d0*/  @P5 STG.E.U8 desc[UR32][R32.64], R15 ;  /* 0x0000000f20005986 */ /* 0x0003e8000c101120 */
[----:B------:R-:W-:Y:S04]  /*371e0*/  @P1 STG.E.U8 desc[UR32][R34.64], R17 ;  /* 0x0000001122001986 */ /* 0x000fe8000c101120 */
[----:B------:R2:W-:Y:S04]  /*371f0*/  @P6 STG.E.U8 desc[UR32][R36.64], R3 ;  /* 0x0000000324006986 */ /* 0x0005e8000c101120 */
[----:B------:R3:W-:Y:S04]  /*37200*/  @P0 STG.E.U8 desc[UR32][R38.64], R13 ;  /* 0x0000000d26000986 */ /* 0x0007e8000c101120 */
[----:B------:R4:W-:Y:S01]  /*37210*/  @P2 STG.E.U8 desc[UR32][R40.64], R7 ;  /* 0x0000000728002986 */ /* 0x0009e2000c101120 */
[----:B------:R-:W-:-:S02]  /*37220*/  ISETP.NE.AND P2, PT, R0, RZ, PT ;  /* 0x000000ff0000720c */ /* 0x000fc40003f45270 */
[----:B0-----:R-:W-:Y:S02]  /*37230*/  PRMT R5, R60, 0x7773, RZ ;  /* 0x000077733c057816 */ /* 0x001fe400000000ff */
[----:B-1----:R-:W-:-:S09]  /*37240*/  PRMT R15, R61, 0x7772, RZ ;  /* 0x000077723d0f7816 */ /* 0x002fd200000000ff */
[----:B------:R0:W-:Y:S01]  /*37250*/  @P2 STG.E.U8 desc[UR32][R42.64], R5 ;  /* 0x000000052a002986 */ /* 0x0001e2000c101120 */
[----:B------:R-:W-:Y:S02]  /*37260*/  ISETP.NE.AND P2, PT, R4, RZ, PT ;  /* 0x000000ff0400720c */ /* 0x000fe40003f45270 */
[----:B------:R-:W-:Y:S02]  /*37270*/  LOP3.LUT P3, RZ, R242, 0x80000000, RZ, 0xc0, !PT ;  /* 0x80000000f2ff7812 */ /* 0x000fe4000786c0ff */
[----:B------:R-:W-:-:S09]  /*37280*/  PRMT R61, R61, 0x7773, RZ ;  /* 0x000077733d3d7816 */ /* 0x000fd200000000ff */
[----:B------:R1:W-:Y:S01]  /*37290*/  @P2 STG.E.U8 desc[UR32][R44.64], R15 ;  /* 0x0000000f2c002986 */ /* 0x0003e2000c101120 */
[----:B------:R-:W-:Y:S02]  /*372a0*/  ISETP.NE.AND P2, PT, R6, RZ, PT ;  /* 0x000000ff0600720c */ /* 0x000fe40003f45270 */
[C---:B--2---:R-:W-:Y:S02]  /*372b0*/  PRMT R3, R62.reuse, 0x7772, RZ ;  /* 0x000077723e037816 */ /* 0x044fe400000000ff */
[----:B---3--:R-:W-:-:S09]  /*372c0*/  PRMT R13, R62, 0x7773, RZ ;  /* 0x000077733e0d7816 */ /* 0x008fd200000000ff */
[----:B------:R-:W-:Y:S04]  /*372d0*/  @P2 STG.E.U8 desc[UR32][R46.64], R61 ;  /* 0x0000003d2e002986 */ /* 0x000fe8000c101120 */
[----:B------:R2:W-:Y:S04]  /*372e0*/  @P3 STG.E.U8 desc[UR32][R48.64], R3 ;  /* 0x0000000330003986 */ /* 0x0005e8000c101120 */
[----:B------:R3:W-:Y:S01]  /*372f0*/  @P4 STG.E.U8 desc[UR32][R50.64], R13 ;  /* 0x0000000d32004986 */ /* 0x0007e2000c101120 */
[----:B------:R-:W-:Y:S02]  /*37300*/  ISETP.NE.AND P4, PT, R8, RZ, PT ;  /* 0x000000ff0800720c */ /* 0x000fe40003f85270 */
[----:B----4-:R-:W-:-:S02]  /*37310*/  PRMT R7, R63, 0x7772, RZ ;  /* 0x000077723f077816 */ /* 0x010fc400000000ff */
[----:B------:R-:W-:-:S09]  /*37320*/  PRMT R63, R63, 0x7773, RZ ;  /* 0x000077733f3f7816 */ /* 0x000fd200000000ff */
[----:B------:R4:W-:Y:S01]  /*37330*/  @P4 STG.E.U8 desc[UR32][R52.64], R7 ;  /* 0x0000000734004986 */ /* 0x0009e2000c101120 */
[----:B------:R-:W-:Y:S02]  /*37340*/  ISETP.NE.AND P4, PT, R12, RZ, PT ;  /* 0x000000ff0c00720c */ /* 0x000fe40003f85270 */
[----:B0-----:R-:W-:-:S11]  /*37350*/  PRMT R5, R56, 0x7770, RZ ;  /* 0x0000777038057816 */ /* 0x001fd600000000ff */
[----:B------:R-:W-:Y:S01]  /*37360*/  @P4 STG.E.U8 desc[UR32][R54.64], R63 ;  /* 0x0000003f36004986 */ /* 0x000fe2000c101120 */
[----:B------:R-:W-:Y:S02]  /*37370*/  ISETP.NE.AND P4, PT, R14, RZ, PT ;  /* 0x000000ff0e00720c */ /* 0x000fe40003f85270 */
[----:B-1----:R-:W-:-:S11]  /*37380*/  PRMT R15, R56, 0x7771, RZ ;  /* 0x00007771380f7816 */ /* 0x002fd600000000ff */
[----:B------:R0:W-:Y:S01]  /*37390*/  @P4 STG.E.U8 desc[UR32][R180.64], R5 ;  /* 0x00000005b4004986 */ /* 0x0001e2000c101120 */
[----:B------:R-:W-:Y:S02]  /*373a0*/  ISETP.NE.AND P4, PT, R16, RZ, PT ;  /* 0x000000ff1000720c */ /* 0x000fe40003f85270 */
[C---:B------:R-:W-:Y:S02]  /*373b0*/  LOP3.LUT P1, RZ, R242.reuse, 0x2000000, RZ, 0xc0, !PT ;  /* 0x02000000f2ff7812 */ /* 0x040fe4000782c0ff */
[C---:B------:R-:W-:Y:S02]  /*373c0*/  LOP3.LUT P5, RZ, R242.reuse, 0x1000000, RZ, 0xc0, !PT ;  /* 0x01000000f2ff7812 */ /* 0x040fe400078ac0ff */
[----:B------:R-:W-:-:S07]  /*373d0*/  LOP3.LUT P6, RZ, R242, 0x800000, RZ, 0xc0, !PT ;  /* 0x00800000f2ff7812 */ /* 0x000fce00078cc0ff */
[----:B------:R1:W-:Y:S01]  /*373e0*/  @P4 STG.E.U8 desc[UR32][R182.64], R15 ;  /* 0x0000000fb6004986 */ /* 0x0003e2000c101120 */
[C---:B------:R-:W-:Y:S02]  /*373f0*/  LOP3.LUT P4, RZ, R242.reuse, 0x4000, RZ, 0xc0, !PT ;  /* 0x00004000f2ff7812 */ /* 0x040fe4000788c0ff */
[C---:B--2---:R-:W-:Y:S02]  /*37400*/  PRMT R3, R57.reuse, 0x7770, RZ ;  /* 0x0000777039037816 */ /* 0x044fe400000000ff */
[----:B------:R-:W-:Y:S02]  /*37410*/  P2R R6, PR, RZ, 0x10 ;  /* 0x00000010ff067803 */ /* 0x000fe40000000000 */
[----:B------:R-:W-:Y:S02]  /*37420*/  LOP3.LUT P4, RZ, R242, 0x8000, RZ, 0xc0, !PT ;  /* 0x00008000f2ff7812 */ /* 0x000fe4000788c0ff */
[----:B---3--:R-:W-:Y:S02]  /*37430*/  PRMT R13, R57, 0x7771, RZ ;  /* 0x00007771390d7816 */ /* 0x008fe400000000ff */
[----:B----4-:R-:W-:-:S02]  /*37440*/  PRMT R7, R58, 0x7770, RZ ;  /* 0x000077703a077816 */ /* 0x010fc400000000ff */
[----:B------:R-:W-:Y:S01]  /*37450*/  P2R R4, PR, RZ, 0x10 ;  /* 0x00000010ff047803 */ /* 0x000fe20000000000 */
[----:B------:R2:W-:Y:S01]  /*37460*/  @P1 STG.E.U8 desc[UR32][R184.64], R3 ;  /* 0x00000003b8001986 */ /* 0x0005e2000c101120 */
[C---:B------:R-:W-:Y:S02]  /*37470*/  LOP3.LUT P0, RZ, R242.reuse, 0x400000, RZ, 0xc0, !PT ;  /* 0x00400000f2ff7812 */ /* 0x040fe4000780c0ff */
[C---:B------:R-:W-:Y:S01]  /*37480*/  LOP3.LUT P4, RZ, R242.reuse, 0x10000, RZ, 0xc0, !PT ;  /* 0x00010000f2ff7812 */ /* 0x040fe2000788c0ff */
[----:B------:R3:W-:Y:S01]  /*37490*/  @P5 STG.E.U8 desc[UR32][R186.64], R13 ;  /* 0x0000000dba005986 */ /* 0x0007e2000c101120 */
[C---:B------:R-:W-:Y:S02]  /*374a0*/  LOP3.LUT P2, RZ, R242.reuse, 0x200000, RZ, 0xc0, !PT ;  /* 0x00200000f2ff7812 */ /* 0x040fe4000784c0ff */
[C---:B------:R-:W-:Y:S01]  /*374b0*/  LOP3.LUT P3, RZ, R242.reuse, 0x100000, RZ, 0xc0, !PT ;  /* 0x00100000f2ff7812 */ /* 0x040fe2000786c0ff */
[----:B------:R4:W-:Y:S01]  /*374c0*/  @P6 STG.E.U8 desc[UR32][R188.64], R7 ;  /* 0x00000007bc006986 */ /* 0x0009e2000c101120 */
[----:B------:R-:W-:-:S02]  /*374d0*/  LOP3.LUT P1, RZ, R242, 0x80000, RZ, 0xc0, !PT ;  /* 0x00080000f2ff7812 */ /* 0x000fc4000782c0ff */
[C---:B------:R-:W-:Y:S02]  /*374e0*/  LOP3.LUT P6, RZ, R242.reuse, 0x40000, RZ, 0xc0, !PT ;  /* 0x00040000f2ff7812 */ /* 0x040fe400078cc0ff */
[----:B------:R-:W-:Y:S02]  /*374f0*/  P2R R0, PR, RZ, 0x10 ;  /* 0x00000010ff007803 */ /* 0x000fe40000000000 */
[----:B------:R-:W-:Y:S02]  /*37500*/  LOP3.LUT P4, RZ, R242, 0x20000, RZ, 0xc0, !PT ;  /* 0x00020000f2ff7812 */ /* 0x000fe4000788c0ff */
[----:B------:R-:W-:Y:S02]  /*37510*/  PRMT R17, R58, 0x7771, RZ ;  /* 0x000077713a117816 */ /* 0x000fe400000000ff */
[C---:B0-----:R-:W-:Y:S02]  /*37520*/  PRMT R5, R59.reuse, 0x7770, RZ ;  /* 0x000077703b057816 */ /* 0x041fe400000000ff */
[----:B-1----:R-:W-:-:S02]  /*37530*/  PRMT R15, R59, 0x7771, RZ ;  /* 0x000077713b0f7816 */ /* 0x002fc400000000ff */
[C---:B--2---:R-:W-:Y:S01]  /*37540*/  PRMT R3, R56.reuse, 0x7772, RZ ;  /* 0x0000777238037816 */ /* 0x044fe200000000ff */
[----:B------:R0:W-:Y:S01]  /*37550*/  @P0 STG.E.U8 desc[UR32][R190.64], R17 ;  /* 0x00000011be000986 */ /* 0x0001e2000c101120 */
[----:B---3--:R-:W-:Y:S02]  /*37560*/  PRMT R13, R56, 0x7773, RZ ;  /* 0x00007773380d7816 */ /* 0x008fe400000000ff */
[----:B----4-:R-:W-:Y:S01]  /*37570*/  PRMT R7, R57, 0x7772, RZ ;  /* 0x0000777239077816 */ /* 0x010fe200000000ff */
[----:B------:R1:W-:Y:S04]  /*37580*/  @P2 STG.E.U8 desc[UR32][R192.64], R5 ;  /* 0x00000005c0002986 */ /* 0x0003e8000c101120 */
[----:B------:R2:W-:Y:S04]  /*37590*/  @P3 STG.E.U8 desc[UR32][R194.64], R15 ;  /* 0x0000000fc2003986 */ /* 0x0005e8000c101120 */
[----:B------:R3:W-:Y:S04]  /*375a0*/  @P1 STG.E.U8 desc[UR32][R196.64], R3 ;  /* 0x00000003c4001986 */ /* 0x0007e8000c101120 */
[----:B------:R-:W-:Y:S04]  /*375b0*/  @P6 STG.E.U8 desc[UR32][R198.64], R13 ;  /* 0x0000000dc6006986 */ /* 0x000fe8000c101120 */
[----:B------:R-:W-:Y:S01]  /*375c0*/  @P4 STG.E.U8 desc[UR32][R200.64], R7 ;  /* 0x00000007c8004986 */ /* 0x000fe2000c101120 */
[----:B------:R-:W-:-:S02]  /*375d0*/  ISETP.NE.AND P4, PT, R0, RZ, PT ;  /* 0x000000ff0000720c */ /* 0x000fc40003f85270 */
[C---:B------:R-:W-:Y:S02]  /*375e0*/  LOP3.LUT P3, RZ, R242.reuse, 0x100, RZ, 0xc0, !PT ;  /* 0x00000100f2ff7812 */ /* 0x040fe4000786c0ff */
[----:B------:R-:W-:Y:S02]  /*375f0*/  PRMT R57, R57, 0x7773, RZ ;  /* 0x0000777339397816 */ /* 0x000fe400000000ff */
[----:B------:R-:W-:Y:S02]  /*37600*/  P2R R16, PR, RZ, 0x8 ;  /* 0x00000008ff107803 */ /* 0x000fe40000000000 */
[----:B------:R-:W-:-:S04]  /*37610*/  LOP3.LUT P3, RZ, R242, 0x200, RZ, 0xc0, !PT ;  /* 0x00000200f2ff7812 */ /* 0x000fc8000786c0ff */
[----:B------:R-:W-:Y:S01]  /*37620*/  P2R R14, PR, RZ, 0x8 ;  /* 0x00000008ff0e7803 */ /* 0x000fe20000000000 */
[----:B------:R-:W-:Y:S01]  /*37630*/  @P4 STG.E.U8 desc[UR32][R202.64], R57 ;  /* 0x00000039ca004986 */ /* 0x000fe2000c101120 */
[----:B------:R-:W-:Y:S02]  /*37640*/  LOP3.LUT P3, RZ, R242, 0x400, RZ, 0xc0, !PT ;  /* 0x00000400f2ff7812 */ /* 0x000fe4000786c0ff */
[----:B------:R-:W-:Y:S02]  /*37650*/  ISETP.NE.AND P4, PT, R4, RZ, PT ;  /* 0x000000ff0400720c */ /* 0x000fe40003f85270 */
[----:B------:R-:W-:Y:S02]  /*37660*/  P2R R12, PR, RZ, 0x8 ;  /* 0x00000008ff0c7803 */ /* 0x000fe40000000000 */
[----:B------:R-:W-:Y:S02]  /*37670*/  LOP3.LUT P3, RZ, R242, 0x800, RZ, 0xc0, !PT ;  /* 0x00000800f2ff7812 */ /* 0x000fe4000786c0ff */
[----:B0-----:R-:W-:-:S02]  /*37680*/  PRMT R17, R58, 0x7772, RZ ;  /* 0x000077723a117816 */ /* 0x001fc400000000ff */
[----:B------:R-:W-:Y:S02]  /*37690*/  P2R R8, PR, RZ, 0x8 ;  /* 0x00000008ff087803 */ /* 0x000fe40000000000 */
[----:B------:R-:W-:-:S03]  /*376a0*/  LOP3.LUT P3, RZ, R242, 0x1000, RZ, 0xc0, !PT ;  /* 0x00001000f2ff7812 */ /* 0x000fc6000786c0ff */
[----:B------:R-:W-:Y:S01]  /*376b0*/  @P4 STG.E.U8 desc[UR32][R204.64], R17 ;  /* 0x00000011cc004986 */ /* 0x000fe2000c101120 */
[----:B-1----:R-:W-:Y:S02]  /*376c0*/  P2R R5, PR, RZ, 0x8 ;  /* 0x00000008ff057803 */ /* 0x002fe40000000000 */
[----:B------:R-:W-:Y:S02]  /*376d0*/  ISETP.NE.AND P4, PT, R6, RZ, PT ;  /* 0x000000ff0600720c */ /* 0x000fe40003f85270 */
[----:B------:R-:W-:Y:S02]  /*376e0*/  LOP3.LUT P3, RZ, R242, 0x2000, RZ, 0xc0, !PT ;  /* 0x00002000f2ff7812 */ /* 0x000fe4000786c0ff */
[----:B--2---:R-:W-:Y:S02]  /*376f0*/  PRMT R15, R58, 0x7773, RZ ;  /* 0x000077733a0f7816 */ /* 0x004fe400000000ff */
[----:B---3--:R-:W-:-:S07]  /*37700*/  PRMT R3, R59, 0x7772, RZ ;  /* 0x000077723b037816 */ /* 0x008fce00000000ff */
[----:B------:R-:W-:Y:S04]  /*37710*/  @P4 STG.E.U8 desc[UR32][R206.64], R15 ;  /* 0x0000000fce004986 */ /* 0x000fe8000c101120 */
[----:B------:R-:W-:Y:S01]  /*37720*/  @P3 STG.E.U8 desc[UR32][R208.64], R3 ;  /* 0x00000003d0003986 */ /* 0x000fe2000c101120 */
[----:B------:R-:W-:-:S03]  /*37730*/  ISETP.NE.AND P3, PT, R5, RZ, PT ;  /* 0x000000ff0500720c */ /* 0x000fc60003f65270 */
[----:B------:R-:W0:Y:S01]  /*37740*/  LDS.128 R4, [R9] ;  /* 0x0000000009047984 */ /* 0x000e220000000c00 */
[----:B------:R-:W-:-:S09]  /*37750*/  PRMT R59, R59, 0x7773, RZ ;  /* 0x000077733b3b7816 */ /* 0x000fd200000000ff */
[----:B------:R-:W-:Y:S01]  /*37760*/  @P3 STG.E.U8 desc[UR32][R210.64], R59 ;  /* 0x0000003bd2003986 */ /* 0x000fe2000c101120 */
[----:B------:R-:W-:Y:S02]  /*37770*/  ISETP.NE.AND P3, PT, R8, RZ, PT ;  /* 0x000000ff0800720c */ /* 0x000fe40003f65270 */
[----:B0-----:R-:W-:-:S11]  /*37780*/  PRMT R13, R4, 0x7770, RZ ;  /* 0x00007770040d7816 */ /* 0x001fd600000000ff */
[----:B------:R0:W-:Y:S01]  /*37790*/  @P3 STG.E.U8 desc[UR32][R212.64], R13 ;  /* 0x0000000dd4003986 */ /* 0x0001e2000c101120 */
[----:B------:R-:W-:Y:S02]  /*377a0*/  ISETP.NE.AND P3, PT, R12, RZ, PT ;  /* 0x000000ff0c00720c */ /* 0x000fe40003f65270 */
[----:B------:R-:W-:Y:S02]  /*377b0*/  PRMT R19, R4, 0x7771, RZ ;  /* 0x0000777104137816 */ /* 0x000fe400000000ff */
        /* <DEDUP_REMOVED lines=9> */
[----:B------:R-:W-:Y:S02]  /*37850*/  LOP3.LUT P5, RZ, R242, 0x8, RZ, 0xc0, !PT ;  /* 0x00000008f2ff7812 */ /* 0x000fe400078ac0ff */
[----:B------:R-:W-:Y:S02]  /*37860*/  PRMT R15, R5, 0x7771, RZ ;  /* 0x00007771050f7816 */ /* 0x000fe400000000ff */
[C---:B------:R-:W-:Y:S02]  /*37870*/  PRMT R3, R6.reuse, 0x7770, RZ ;  /* 0x0000777006037816 */ /* 0x040fe400000000ff */
[----:B------:R-:W-:Y:S02]  /*37880*/  PRMT R9, R6, 0x7771, RZ ;  /* 0x0000777106097816 */ /* 0x000fe400000000ff */
[----:B0-----:R-:W-:-:S02]  /*37890*/  PRMT R13, R7, 0x7770, RZ ;  /* 0x00007770070d7816 */ /* 0x001fc400000000ff */
[----:B-1----:R-:W-:Y:S01]  /*378a0*/  PRMT R19, R7, 0x7771, RZ ;  /* 0x0000777107137816 */ /* 0x002fe200000000ff */
[----:B------:R0:W-:Y:S01]  /*378b0*/  @P3 STG.E.U8 desc[UR32][R218.64], R15 ;  /* 0x0000000fda003986 */ /* 0x0001e2000c101120 */
[----:B------:R-:W-:Y:S02]  /*378c0*/  LOP3.LUT P4, RZ, R242, 0x4, RZ, 0xc0, !PT ;  /* 0x00000004f2ff7812 */ /* 0x000fe4000788c0ff */
[----:B--2---:R-:W-:Y:S01]  /*378d0*/  PRMT R17, R4, 0x7772, RZ ;  /* 0x0000777204117816 */ /* 0x004fe200000000ff */
[----:B------:R1:W-:Y:S01]  /*378e0*/  @P2 STG.E.U8 desc[UR32][R220.64], R3 ;  /* 0x00000003dc002986 */ /* 0x0003e2000c101120 */
[C---:B------:R-:W-:Y:S02]  /*378f0*/  LOP3.LUT P3, RZ, R2.reuse, 0x40000000, RZ, 0xc0, !PT ;  /* 0x4000000002ff7812 */ /* 0x040fe4000786c0ff */
[C---:B------:R-:W-:Y:S01]  /*37900*/  LOP3.LUT P2, RZ, R2.reuse, 0x20000000, RZ, 0xc0, !PT ;  /* 0x2000000002ff7812 */ /* 0x040fe2000784c0ff */
[----:B------:R2:W-:Y:S01]  /*37910*/  @P1 STG.E.U8 desc[UR32][R222.64], R9 ;  /* 0x00000009de001986 */ /* 0x0005e2000c101120 */
[----:B------:R-:W-:-:S03]  /*37920*/  LOP3.LUT P1, RZ, R2, 0x10000000, RZ, 0xc0, !PT ;  /* 0x1000000002ff7812 */ /* 0x000fc6000782c0ff */
[----:B------:R3:W-:Y:S01]  /*37930*/  @P0 STG.E.U8 desc[UR32][R224.64], R13 ;  /* 0x0000000de0000986 */ /* 0x0007e2000c101120 */
[----:B------:R-:W-:-:S03]  /*37940*/  LOP3.LUT P0, RZ, R2, 0x8000000, RZ, 0xc0, !PT ;  /* 0x0800000002ff7812 */ /* 0x000fc6000780c0ff */
[----:B------:R3:W-:Y:S01]  /*37950*/  @P6 STG.E.U8 desc[UR32][R226.64], R19 ;  /* 0x00000013e2006986 */ /* 0x0007e2000c101120 */
[----:B------:R-:W-:-:S03]  /*37960*/  LOP3.LUT P6, RZ, R2, 0x4000000, RZ, 0xc0, !PT ;  /* 0x0400000002ff7812 */ /* 0x000fc600078cc0ff */
[----:B------:R3:W-:Y:S01]  /*37970*/  @P5 STG.E.U8 desc[UR32][R228.64], R17 ;  /* 0x00000011e4005986 */ /* 0x0007e2000c101120 */
[----:B------:R-:W-:Y:S02]  /*37980*/  LOP3.LUT P5, RZ, R2, 0x2000000, RZ, 0xc0, !PT ;  /* 0x0200000002ff7812 */ /* 0x000fe400078ac0ff */
[----:B0-----:R-:W-:Y:S02]  /*37990*/  PRMT R15, R4, 0x7773, RZ ;  /* 0x00007773040f7816 */ /* 0x001fe400000000ff */
[C---:B------:R-:W-:Y:S02]  /*379a0*/  PRMT R21, R5.reuse, 0x7772, RZ ;  /* 0x0000777205157816 */ /* 0x040fe400000000ff */
[----:B------:R-:W-:Y:S02]  /*379b0*/  PRMT R5, R5, 0x7773, RZ ;  /* 0x0000777305057816 */ /* 0x000fe400000000ff */
[C---:B-1----:R-:W-:Y:S01]  /*379c0*/  PRMT R3, R6.reuse, 0x7772, RZ ;  /* 0x0000777206037816 */ /* 0x042fe200000000ff */
[----:B------:R3:W-:Y:S01]  /*379d0*/  @P4 STG.E.U8 desc[UR32][R230.64], R15 ;  /* 0x0000000fe6004986 */ /* 0x0007e2000c101120 */
[----:B--2---:R-:W-:-:S02]  /*379e0*/  PRMT R9, R6, 0x7773, RZ ;  /* 0x0000777306097816 */ /* 0x004fc400000000ff */
[C---:B------:R-:W-:Y:S01]  /*379f0*/  PRMT R23, R7.reuse, 0x7772, RZ ;  /* 0x0000777207177816 */ /* 0x040fe200000000ff */
[----:B------:R3:W-:Y:S04]  /*37a00*/  @P3 STG.E.U8 desc[UR32][R232.64], R21 ;  /* 0x00000015e8003986 */ /* 0x0007e8000c101120 */
[----:B------:R3:W-:Y:S04]  /*37a10*/  @P2 STG.E.U8 desc[UR32][R234.64], R5 ;  /* 0x00000005ea002986 */ /* 0x0007e8000c101120 */
[----:B------:R3:W-:Y:S04]  /*37a20*/  @P1 STG.E.U8 desc[UR32][R236.64], R3 ;  /* 0x00000003ec001986 */ /* 0x0007e8000c101120 */
[----:B------:R3:W-:Y:S01]  /*37a30*/  @P0 STG.E.U8 desc[UR32][R238.64], R9 ;  /* 0x00000009ee000986 */ /* 0x0007e2000c101120 */
[----:B------:R-:W-:-:S03]  /*37a40*/  PRMT R7, R7, 0x7773, RZ ;  /* 0x0000777307077816 */ /* 0x000fc600000000ff */
[----:B------:R3:W-:Y:S01]  /*37a50*/  @P6 STG.E.U8 desc[UR32][R240.64], R23 ;  /* 0x00000017f0006986 */ /* 0x0007e2000c101120 */
[----:B------:R-:W-:Y:S05]  /*37a60*/  @!P5 EXIT ;  /* 0x000000000000d94d */ /* 0x000fea0003800000 */
[----:B------:R-:W-:Y:S01]  /*37a70*/  STG.E.U8 desc[UR32][R10.64], R7 ;  /* 0x000000070a007986 */ /* 0x000fe2000c101120 */
[----:B------:R-:W-:Y:S05]  /*37a80*/  EXIT ;  /* 0x000000000000794d */ /* 0x000fea0003800000 */
.L_x_2:
[----:B------:R-:W-:-:S00]  /*37a90*/  BRA `(.L_x_2) ;  /* 0xfffffffc00fc7947 */ /* 0x000fc0000383ffff */
[----:B------:R-:W-:-:S00]  /*37aa0*/  NOP ;  /* 0x0000000000007918 */ /* 0x000fc00000000000 */
        /* <DEDUP_REMOVED lines=13> */
.L_x_3:


//--------------------- .nv.shared.matmul_kernel  --------------------------
	.section	.nv.shared.matmul_kernel,"aw",@nobits
	.sectionflags	@""
	.align	16
	.zero		1024


//--------------------- .nv.shared.reserved.0     --------------------------
	.section	.nv.shared.reserved.0,"aw",@nobits
	.weak		__nv_reservedSMEM_offset_0_alias
	.size		__nv_reservedSMEM_offset_0_alias, 0, 0
	.other		__nv_reservedSMEM_offset_0_alias,@"STO_CUDA_RESERVED_SHARED STV_DEFAULT"
__nv_reservedSMEM_offset_0_alias:
	.zero		0


//--------------------- .nv.constant0.matmul_kernel --------------------------
	.section	.nv.constant0.matmul_kernel,"a",@progbits
	.sectionflags	@""
	.align	4
.nv.constant0.matmul_kernel:
	.zero		608


//--------------------- SYMBOLS --------------------------

	.type		.nv.reservedSmem.offset0,@object
	.size		.nv.reservedSmem.offset0,0x4
